def matmul_kernel(
    a_ptr,
    b_ptr,
    c_ptr,
    M,
    N,
    K,
    stride_am,
    stride_ak,
    stride_bk,
    stride_bn,
    stride_cm,
    stride_cn,
    BLOCK_M: tl.constexpr,
    BLOCK_N: tl.constexpr,
    BLOCK_K: tl.constexpr,
    GROUP_M: tl.constexpr,
):
    pid = tl.program_id(axis=0)
    num_pid_m = tl.cdiv(M, BLOCK_M)
    num_pid_n = tl.cdiv(N, BLOCK_N)
    num_pid_in_group = GROUP_M * num_pid_n
    group_id = pid // num_pid_in_group
    first_pid_m = group_id * GROUP_M
    group_size_m = min(num_pid_m - first_pid_m, GROUP_M)
    pid_m = first_pid_m + ((pid % num_pid_in_group) % group_size_m)
    pid_n = (pid % num_pid_in_group) // group_size_m

    offs_am = (pid_m * BLOCK_M + tl.arange(0, BLOCK_M)) % M
    offs_bn = (pid_n * BLOCK_N + tl.arange(0, BLOCK_N)) % N
    offs_k = tl.arange(0, BLOCK_K)
    a_ptrs = a_ptr + offs_am[:, None] * stride_am + offs_k[None, :] * stride_ak
    b_ptrs = b_ptr + offs_k[:, None] * stride_bk + offs_bn[None, :] * stride_bn

    acc = tl.zeros((BLOCK_M, BLOCK_N), dtype=tl.float32)
    for kk in range(0, tl.cdiv(K, BLOCK_K)):
        a = tl.load(a_ptrs, mask=offs_k[None, :] < K - kk * BLOCK_K, other=0.0)
        b = tl.load(b_ptrs, mask=offs_k[:, None] < K - kk * BLOCK_K, other=0.0)
        acc = tl.dot(a, b, acc)
        a_ptrs += BLOCK_K * stride_ak
        b_ptrs += BLOCK_K * stride_bk

    c = acc.to(c_ptr.dtype.element_ty)
    offs_cm = pid_m * BLOCK_M + tl.arange(0, BLOCK_M)
    offs_cn = pid_n * BLOCK_N + tl.arange(0, BLOCK_N)
    c_ptrs = c_ptr + offs_cm[:, None] * stride_cm + offs_cn[None, :] * stride_cn
    mask = (offs_cm[:, None] < M) & (offs_cn[None, :] < N)
    tl.store(c_ptrs, c, mask=mask)

# config = {"BLOCK_K": 32, "BLOCK_M": 256, "BLOCK_N": 128, "GROUP_M": 4, "arch": "sm_80", "dtype": "bf16", "num_ctas": 1, "num_stages": 3, "num_warps": 4}
# arch = sm_80


// ===== COMPILED SASS (sm_80) =====

	.target	sm_80

	.elftype	@"ET_EXEC"


//--------------------- .note.nv.tkinfo           --------------------------
	.section	.note.nv.tkinfo,"",@"SHT_NOTE"
	.sectionflags	@"SHF_NOTE_NV_TKINFO"
	.tkinfo
        /*0018*/ 	.word	0x00000002
        /*0030*/ 	.string	""
        /*0030*/ 	.string	"ptxas"
        /*0030*/ 	.string	"Cuda compilation tools, release 13.0, V13.0.88"
        /*0030*/ 	.string	"Build cuda_13.0.r13.0/compiler.36424714_0"
        /*0030*/ 	.string	"-v  -suppress-debug-info  -lineinfo  -arch sm_80 "



//--------------------- .note.nv.cuinfo           --------------------------
	.section	.note.nv.cuinfo,"",@"SHT_NOTE"
	.sectionflags	@"SHF_NOTE_NV_CUINFO"
        /*0018*/ 	.short	0x0002
        /*001a*/ 	.short	0x0050
        /*001c*/ 	.short	0x0082
	.zero		2


//--------------------- .nv.info                  --------------------------
	.section	.nv.info,"",@"SHT_CUDA_INFO"
	.align	4


	//----- nvinfo : EIATTR_REGCOUNT
	.align		4
        /*0000*/ 	.byte	0x04, 0x2f
        /*0002*/ 	.short	(.L_1 - .L_0)
	.align		4
.L_0:
        /*0004*/ 	.word	index@(matmul_kernel)
        /*0008*/ 	.word	0x00000020


	//----- nvinfo : EIATTR_FRAME_SIZE
	.align		4
.L_1:
        /*000c*/ 	.byte	0x04, 0x11
        /*000e*/ 	.short	(.L_3 - .L_2)
	.align		4
.L_2:
        /*0010*/ 	.word	index@(matmul_kernel)
        /*0014*/ 	.word	0x00001228


	//----- nvinfo : EIATTR_MIN_STACK_SIZE
	.align		4
.L_3:
        /*0018*/ 	.byte	0x04, 0x12
        /*001a*/ 	.short	(.L_5 - .L_4)
	.align		4
.L_4:
        /*001c*/ 	.word	index@(matmul_kernel)
        /*0020*/ 	.word	0x00001228
.L_5:


//--------------------- .nv.info.matmul_kernel    --------------------------
	.section	.nv.info.matmul_kernel,"",@"SHT_CUDA_INFO"
	.sectionflags	@""
	.align	4


	//----- nvinfo : EIATTR_CUDA_API_VERSION
	.align		4
        /*0000*/ 	.byte	0x04, 0x37
        /*0002*/ 	.short	(.L_7 - .L_6)
.L_6:
        /*0004*/ 	.word	0x00000082


	//----- nvinfo : EIATTR_SW2861232_WAR
	.align		4
.L_7:
        /*0008*/ 	.byte	0x01, 0x35
	.zero		2


	//----- nvinfo : EIATTR_PARAM_CBANK
	.align		4
        /*000c*/ 	.byte	0x04, 0x0a
        /*000e*/ 	.short	(.L_9 - .L_8)
	.align		4
.L_8:
        /*0010*/ 	.word	index@(.nv.constant0.matmul_kernel)
        /*0014*/ 	.short	0x0160
        /*0016*/ 	.short	0x0050


	//----- nvinfo : EIATTR_CBANK_PARAM_SIZE
	.align		4
.L_9:
        /*0018*/ 	.byte	0x03, 0x19
        /*001a*/ 	.short	0x0050


	//----- nvinfo : EIATTR_KPARAM_INFO
	.align		4
        /*001c*/ 	.byte	0x04, 0x17
        /*001e*/ 	.short	(.L_11 - .L_10)
.L_10:
        /*0020*/ 	.word	0x00000000
        /*0024*/ 	.short	0x000d
        /*0026*/ 	.short	0x0048
        /*0028*/ 	.byte	0x00, 0xf4, 0x21, 0x00


	//----- nvinfo : EIATTR_KPARAM_INFO
	.align		4
.L_11:
        /*002c*/ 	.byte	0x04, 0x17
        /*002e*/ 	.short	(.L_13 - .L_12)
.L_12:
        /*0030*/ 	.word	0x00000000
        /*0034*/ 	.short	0x000c
        /*0036*/ 	.short	0x0040
        /*0038*/ 	.byte	0x00, 0xf4, 0x21, 0x00


	//----- nvinfo : EIATTR_KPARAM_INFO
	.align		4
.L_13:
        /*003c*/ 	.byte	0x04, 0x17
        /*003e*/ 	.short	(.L_15 - .L_14)
.L_14:
        /*0040*/ 	.word	0x00000000
        /*0044*/ 	.short	0x000b
        /*0046*/ 	.short	0x0038
        /*0048*/ 	.byte	0x00, 0xf0, 0x11, 0x00


	//----- nvinfo : EIATTR_KPARAM_INFO
	.align		4
.L_15:
        /*004c*/ 	.byte	0x04, 0x17
        /*004e*/ 	.short	(.L_17 - .L_16)
.L_16:
        /*0050*/ 	.word	0x00000000
        /*0054*/ 	.short	0x000a
        /*0056*/ 	.short	0x0034
        /*0058*/ 	.byte	0x00, 0xf0, 0x11, 0x00


	//----- nvinfo : EIATTR_KPARAM_INFO
	.align		4
.L_17:
        /*005c*/ 	.byte	0x04, 0x17
        /*005e*/ 	.short	(.L_19 - .L_18)
.L_18:
        /*0060*/ 	.word	0x00000000
        /*0064*/ 	.short	0x0009
        /*0066*/ 	.short	0x0030
        /*0068*/ 	.byte	0x00, 0xf0, 0x11, 0x00


	//----- nvinfo : EIATTR_KPARAM_INFO
	.align		4
.L_19:
        /*006c*/ 	.byte	0x04, 0x17
        /*006e*/ 	.short	(.L_21 - .L_20)
.L_20:
        /*0070*/ 	.word	0x00000000
        /*0074*/ 	.short	0x0008
        /*0076*/ 	.short	0x002c
        /*0078*/ 	.byte	0x00, 0xf0, 0x11, 0x00


	//----- nvinfo : EIATTR_KPARAM_INFO
	.align		4
.L_21:
        /*007c*/ 	.byte	0x04, 0x17
        /*007e*/ 	.short	(.L_23 - .L_22)
.L_22:
        /*0080*/ 	.word	0x00000000
        /*0084*/ 	.short	0x0007
        /*0086*/ 	.short	0x0028
        /*0088*/ 	.byte	0x00, 0xf0, 0x11, 0x00


	//----- nvinfo : EIATTR_KPARAM_INFO
	.align		4
.L_23:
        /*008c*/ 	.byte	0x04, 0x17
        /*008e*/ 	.short	(.L_25 - .L_24)
.L_24:
        /*0090*/ 	.word	0x00000000
        /*0094*/ 	.short	0x0006
        /*0096*/ 	.short	0x0024
        /*0098*/ 	.byte	0x00, 0xf0, 0x11, 0x00


	//----- nvinfo : EIATTR_KPARAM_INFO
	.align		4
.L_25:
        /*009c*/ 	.byte	0x04, 0x17
        /*009e*/ 	.short	(.L_27 - .L_26)
.L_26:
        /*00a0*/ 	.word	0x00000000
        /*00a4*/ 	.short	0x0005
        /*00a6*/ 	.short	0x0020
        /*00a8*/ 	.byte	0x00, 0xf0, 0x11, 0x00


	//----- nvinfo : EIATTR_KPARAM_INFO
	.align		4
.L_27:
        /*00ac*/ 	.byte	0x04, 0x17
        /*00ae*/ 	.short	(.L_29 - .L_28)
.L_28:
        /*00b0*/ 	.word	0x00000000
        /*00b4*/ 	.short	0x0004
        /*00b6*/ 	.short	0x001c
        /*00b8*/ 	.byte	0x00, 0xf0, 0x11, 0x00


	//----- nvinfo : EIATTR_KPARAM_INFO
	.align		4
.L_29:
        /*00bc*/ 	.byte	0x04, 0x17
        /*00be*/ 	.short	(.L_31 - .L_30)
.L_30:
        /*00c0*/ 	.word	0x00000000
        /*00c4*/ 	.short	0x0003
        /*00c6*/ 	.short	0x0018
        /*00c8*/ 	.byte	0x00, 0xf0, 0x11, 0x00


	//----- nvinfo : EIATTR_KPARAM_INFO
	.align		4
.L_31:
        /*00cc*/ 	.byte	0x04, 0x17
        /*00ce*/ 	.short	(.L_33 - .L_32)
.L_32:
        /*00d0*/ 	.word	0x00000000
        /*00d4*/ 	.short	0x0002
        /*00d6*/ 	.short	0x0010
        /*00d8*/ 	.byte	0x00, 0xf4, 0x21, 0x00


	//----- nvinfo : EIATTR_KPARAM_INFO
	.align		4
.L_33:
        /*00dc*/ 	.byte	0x04, 0x17
        /*00de*/ 	.short	(.L_35 - .L_34)
.L_34:
        /*00e0*/ 	.word	0x00000000
        /*00e4*/ 	.short	0x0001
        /*00e6*/ 	.short	0x0008
        /*00e8*/ 	.byte	0x00, 0xf4, 0x21, 0x00


	//----- nvinfo : EIATTR_KPARAM_INFO
	.align		4
.L_35:
        /*00ec*/ 	.byte	0x04, 0x17
        /*00ee*/ 	.short	(.L_37 - .L_36)
.L_36:
        /*00f0*/ 	.word	0x00000000
        /*00f4*/ 	.short	0x0000
        /*00f6*/ 	.short	0x0000
        /*00f8*/ 	.byte	0x00, 0xf4, 0x21, 0x00


	//----- nvinfo : EIATTR_MAXREG_COUNT
	.align		4
.L_37:
        /*00fc*/ 	.byte	0x03, 0x1b
        /*00fe*/ 	.short	0x00ff


	//----- nvinfo : EIATTR_NUM_BARRIERS
	.align		4
        /*0100*/ 	.byte	0x02, 0x4c
        /*0102*/ 	.byte	0x01
	.zero		1


	//----- nvinfo : EIATTR_ANNOTATIONS
	.align		4
        /*0104*/ 	.byte	0x04, 0x55
        /*0106*/ 	.short	(.L_39 - .L_38)


	//   ....[0]....
.L_38:
        /*0108*/ 	.word	0x00000001
        /*010c*/ 	.byte	0x70, 0x00, 0x00, 0x00, 0x01, 0x00, 0x00, 0x00, 0xb0, 0x00, 0x00, 0x00, 0x01, 0x00, 0x00, 0x00
        /* <DEDUP_REMOVED lines=1642> */
        /*67bc*/ 	.byte	0x30, 0xa2, 0x01, 0x00


	//----- nvinfo : EIATTR_MERCURY_ISA_VERSION
	.align		4
.L_39:
        /*67c0*/ 	.byte	0x03, 0x5f
        /*67c2*/ 	.short	0x0000


	//----- nvinfo : EIATTR_EXIT_INSTR_OFFSETS
	.align		4
        /*67c4*/ 	.byte	0x04, 0x1c
        /*67c6*/ 	.short	(.L_41 - .L_40)


	//   ....[0]....
.L_40:
        /*67c8*/ 	.word	0x0001a370


	//   ....[1]....
        /*67cc*/ 	.word	0x0001a3a0


	//----- nvinfo : EIATTR_REQNTID
	.align		4
.L_41:
        /*67d0*/ 	.byte	0x04, 0x10
        /*67d2*/ 	.short	(.L_43 - .L_42)
.L_42:
        /*67d4*/ 	.word	0x00000080
        /*67d8*/ 	.word	0x00000001
        /*67dc*/ 	.word	0x00000001
.L_43:


//--------------------- .nv.callgraph             --------------------------
	.section	.nv.callgraph,"",@"SHT_CUDA_CALLGRAPH"
	.align	4
	.sectionentsize	8
	.align		4
        /*0000*/ 	.word	0x00000000
	.align		4
        /*0004*/ 	.word	0xffffffff
	.align		4
        /*0008*/ 	.word	0x00000000
	.align		4
        /*000c*/ 	.word	0xfffffffe
	.align		4
        /*0010*/ 	.word	0x00000000
	.align		4
        /*0014*/ 	.word	0xfffffffd
	.align		4
        /*0018*/ 	.word	0x00000000
	.align		4
        /*001c*/ 	.word	0xfffffffc


//--------------------- .nv.rel.action            --------------------------
	.section	.nv.rel.action,"",@"SHT_CUDA_RELOCINFO"
	.align	8
	.sectionentsize	8
        /*0000*/ 	.byte	0x73, 0x00, 0x00, 0x00, 0x00, 0x00, 0x00, 0x00, 0x00, 0x00, 0x00, 0x11, 0x25, 0x00, 0x05, 0x36


//--------------------- .nv.constant0.matmul_kernel --------------------------
	.section	.nv.constant0.matmul_kernel,"a",@progbits
	.sectionflags	@""
	.align	4
.nv.constant0.matmul_kernel:
	.zero		432


//--------------------- .text.matmul_kernel       --------------------------
	.section	.text.matmul_kernel,"ax",@progbits
	.sectioninfo	@"SHI_REGISTERS=32"
	.align	128
        .global         matmul_kernel
        .type           matmul_kernel,@function
        .size           matmul_kernel,(.L_x_4 - matmul_kernel)
        .other          matmul_kernel,@"STO_CUDA_ENTRY STV_DEFAULT"
matmul_kernel:
.text.matmul_kernel:
[----:B------:R-:W-:-:S04]  /*0000*/  IMAD.MOV.U32 R1, RZ, RZ, c[0x0][0x28] ;  /* 0x00000a00ff017624 */ /* 0x000fc800078e00ff */
[----:B------:R-:W-:Y:S01]  /*0010*/  IMAD.MOV.U32 R0, RZ, RZ, c[0x0][0x17c] ;  /* 0x00005f00ff007624 */ /* 0x000fe200078e00ff */
[----:B------:R-:W-:Y:S01]  /*0020*/  IADD3 R1, R1, -0x1228, RZ ;  /* 0xffffedd801017810 */ /* 0x000fe20007ffe0ff */
[----:B------:R-:W0:Y:S01]  /*0030*/  S2R R28, SR_TID.X ;  /* 0x00000000001c7919 */ /* 0x000e220000002100 */
[----:B------:R-:W-:Y:S01]  /*0040*/  ULDC.64 UR4, c[0x0][0x118] ;  /* 0x0000460000047ab9 */ /* 0x000fe20000000a00 */
[----:B------:R-:W-:Y:S01]  /*0050*/  CS2R R12, SRZ ;  /* 0x00000000000c7805 */ /* 0x000fe2000001ff00 */
[----:B------:R-:W-:Y:S01]  /*0060*/  IADD3 R0, R0, 0x7f, RZ ;  /* 0x0000007f00007810 */ /* 0x000fe20007ffe0ff */
[----:B------:R1:W-:Y:S01]  /*0070*/  STL [R1+0x20], RZ ;  /* 0x000020ff01007387 */ /* 0x0003e20000100800 */
[----:B------:R-:W-:Y:S01]  /*0080*/  CS2R R14, SRZ ;  /* 0x00000000000e7805 */ /* 0x000fe2000001ff00 */
[----:B------:R-:W-:Y:S01]  /*0090*/  CS2R R16, SRZ ;  /* 0x0000000000107805 */ /* 0x000fe2000001ff00 */
[----:B------:R-:W-:Y:S01]  /*00a0*/  SHF.R.S32.HI R3, RZ, 0x1f, R0 ;  /* 0x0000001fff037819 */ /* 0x000fe20000011400 */
[----:B------:R1:W-:Y:S01]  /*00b0*/  STL [R1+0x24], RZ ;  /* 0x000024ff01007387 */ /* 0x0003e20000100800 */
[----:B------:R-:W-:Y:S01]  /*00c0*/  CS2R R18, SRZ ;  /* 0x0000000000127805 */ /* 0x000fe2000001ff00 */
[----:B------:R-:W-:Y:S01]  /*00d0*/  CS2R R20, SRZ ;  /* 0x0000000000147805 */ /* 0x000fe2000001ff00 */
[----:B------:R-:W-:Y:S01]  /*00e0*/  LEA.HI R3, R3, R0, RZ, 0x7 ;  /* 0x0000000003037211 */ /* 0x000fe200078f38ff */
[----:B------:R1:W-:Y:S01]  /*00f0*/  STL [R1+0x28], RZ ;  /* 0x000028ff01007387 */ /* 0x0003e20000100800 */
[----:B------:R-:W-:Y:S01]  /*0100*/  CS2R R22, SRZ ;  /* 0x0000000000167805 */ /* 0x000fe2000001ff00 */
[----:B------:R-:W-:Y:S01]  /*0110*/  CS2R R24, SRZ ;  /* 0x0000000000187805 */ /* 0x000fe2000001ff00 */
[----:B------:R-:W-:Y:S01]  /*0120*/  SHF.R.S32.HI R0, RZ, 0x7, R3 ;  /* 0x00000007ff007819 */ /* 0x000fe20000011403 */
[----:B------:R1:W-:Y:S01]  /*0130*/  STL [R1+0x2c], RZ ;  /* 0x00002cff01007387 */ /* 0x0003e20000100800 */
[----:B------:R-:W-:-:S03]  /*0140*/  CS2R R26, SRZ ;  /* 0x00000000001a7805 */ /* 0x000fc6000001ff00 */
[----:B------:R-:W-:Y:S01]  /*0150*/  IMAD.SHL.U32 R0, R0, 0x4, RZ ;  /* 0x0000000400007824 */ /* 0x000fe200078e00ff */
[----:B------:R-:W2:Y:S01]  /*0160*/  S2R R3, SR_CTAID.X ;  /* 0x0000000000037919 */ /* 0x000ea20000002500 */
[----:B0-----:R-:W-:-:S03]  /*0170*/  LOP3.LUT R29, R28, 0x7f, RZ, 0xc0, !PT ;  /* 0x0000007f1c1d7812 */ /* 0x001fc600078ec0ff */
[----:B------:R1:W-:Y:S01]  /*0180*/  STL [R1+0x10], RZ ;  /* 0x000010ff01007387 */ /* 0x0003e20000100800 */
[-C--:B------:R-:W-:Y:S02]  /*0190*/  IABS R7, R0.reuse ;  /* 0x0000000000077213 */ /* 0x080fe40000000000 */
[----:B------:R-:W-:Y:S01]  /*01a0*/  IABS R10, R0 ;  /* 0x00000000000a7213 */ /* 0x000fe20000000000 */
[----:B------:R1:W-:Y:S01]  /*01b0*/  STL [R1+0x14], RZ ;  /* 0x000014ff01007387 */ /* 0x0003e20000100800 */
[----:B------:R-:W0:Y:S03]  /*01c0*/  I2F.RP R2, R7 ;  /* 0x0000000700027306 */ /* 0x000e260000209400 */
[----:B------:R1:W-:Y:S04]  /*01d0*/  STL [R1+0x18], RZ ;  /* 0x000018ff01007387 */ /* 0x0003e80000100800 */
[----:B------:R1:W-:Y:S04]  /*01e0*/  STL [R1+0x1c], RZ ;  /* 0x00001cff01007387 */ /* 0x0003e80000100800 */
[----:B------:R1:W-:Y:S01]  /*01f0*/  STL [R1], RZ ;  /* 0x000000ff01007387 */ /* 0x0003e20000100800 */
[----:B--2---:R-:W-:Y:S01]  /*0200*/  IABS R8, R3 ;  /* 0x0000000300087213 */ /* 0x004fe20000000000 */
[----:B0-----:R-:W0:Y:S02]  /*0210*/  MUFU.RCP R2, R2 ;  /* 0x0000000200027308 */ /* 0x001e240000001000 */
[----:B------:R1:W-:Y:S04]  /*0220*/  STL [R1+0x4], RZ ;  /* 0x000004ff01007387 */ /* 0x0003e80000100800 */
[----:B------:R1:W-:Y:S04]  /*0230*/  STL [R1+0x8], RZ ;  /* 0x000008ff01007387 */ /* 0x0003e80000100800 */
[----:B------:R1:W-:Y:S04]  /*0240*/  STL [R1+0xc], RZ ;  /* 0x00000cff01007387 */ /* 0x0003e80000100800 */
[----:B------:R1:W-:Y:S01]  /*0250*/  STL [R1+0x30], RZ ;  /* 0x000030ff01007387 */ /* 0x0003e20000100800 */
[----:B0-----:R-:W-:Y:S01]  /*0260*/  IADD3 R4, R2, 0xffffffe, RZ ;  /* 0x0ffffffe02047810 */ /* 0x001fe20007ffe0ff */
[----:B------:R-:W-:-:S02]  /*0270*/  IMAD.MOV R2, RZ, RZ, -R10 ;  /* 0x000000ffff027224 */ /* 0x000fc400078e0a0a */
[----:B------:R1:W-:Y:S01]  /*0280*/  STL [R1+0x34], RZ ;  /* 0x000034ff01007387 */ /* 0x0003e20000100800 */
[----:B------:R0:W2:Y:S03]  /*0290*/  F2I.FTZ.U32.TRUNC.NTZ R5, R4 ;  /* 0x0000000400057305 */ /* 0x0000a6000021f000 */
[----:B------:R1:W-:Y:S04]  /*02a0*/  STL [R1+0x38], RZ ;  /* 0x000038ff01007387 */ /* 0x0003e80000100800 */
[----:B------:R1:W-:Y:S01]  /*02b0*/  STL [R1+0x3c], RZ ;  /* 0x00003cff01007387 */ /* 0x0003e20000100800 */
[----:B0-----:R-:W-:-:S03]  /*02c0*/  IMAD.MOV.U32 R4, RZ, RZ, RZ ;  /* 0x000000ffff047224 */ /* 0x001fc600078e00ff */
[----:B------:R1:W-:Y:S04]  /*02d0*/  STL [R1+0x40], RZ ;  /* 0x000040ff01007387 */ /* 0x0003e80000100800 */
[----:B------:R1:W-:Y:S01]  /*02e0*/  STL [R1+0x44], RZ ;  /* 0x000044ff01007387 */ /* 0x0003e20000100800 */
[----:B--2---:R-:W-:-:S03]  /*02f0*/  IMAD.MOV R6, RZ, RZ, -R5 ;  /* 0x000000ffff067224 */ /* 0x004fc600078e0a05 */
[----:B------:R1:W-:Y:S01]  /*0300*/  STL [R1+0x48], RZ ;  /* 0x000048ff01007387 */ /* 0x0003e20000100800 */
[----:B------:R-:W-:Y:S02]  /*0310*/  IMAD R9, R6, R7, RZ ;  /* 0x0000000706097224 */ /* 0x000fe400078e02ff */
[----:B------:R-:W-:Y:S01]  /*0320*/  IMAD.MOV.U32 R6, RZ, RZ, R8 ;  /* 0x000000ffff067224 */ /* 0x000fe200078e0008 */
[----:B------:R1:W-:Y:S01]  /*0330*/  STL [R1+0x4c], RZ ;  /* 0x00004cff01007387 */ /* 0x0003e20000100800 */
[----:B------:R-:W-:-:S03]  /*0340*/  IMAD.HI.U32 R5, R5, R9, R4 ;  /* 0x0000000905057227 */ /* 0x000fc600078e0004 */
[----:B------:R1:W-:Y:S03]  /*0350*/  STL [R1+0x50], RZ ;  /* 0x000050ff01007387 */ /* 0x0003e60000100800 */
[----:B------:R-:W-:Y:S01]  /*0360*/  IMAD.HI.U32 R5, R5, R6, RZ ;  /* 0x0000000605057227 */ /* 0x000fe200078e00ff */
[----:B------:R1:W-:Y:S03]  /*0370*/  STL [R1+0x54], RZ ;  /* 0x000054ff01007387 */ /* 0x0003e60000100800 */
[----:B------:R-:W-:Y:S01]  /*0380*/  IMAD R2, R5, R2, R6 ;  /* 0x0000000205027224 */ /* 0x000fe200078e0206 */
[----:B------:R1:W-:Y:S04]  /*0390*/  STL [R1+0x58], RZ ;  /* 0x000058ff01007387 */ /* 0x0003e80000100800 */
[----:B------:R-:W-:Y:S01]  /*03a0*/  ISETP.GT.U32.AND P1, PT, R7, R2, PT ;  /* 0x000000020700720c */ /* 0x000fe20003f24070 */
[----:B------:R1:W-:Y:S04]  /*03b0*/  STL [R1+0x5c], RZ ;  /* 0x00005cff01007387 */ /* 0x0003e80000100800 */
[----:B------:R1:W-:Y:S04]  /*03c0*/  STL [R1+0x60], RZ ;  /* 0x000060ff01007387 */ /* 0x0003e80000100800 */
[----:B------:R1:W-:Y:S04]  /*03d0*/  STL [R1+0x64], RZ ;  /* 0x000064ff01007387 */ /* 0x0003e80000100800 */
[----:B------:R-:W-:Y:S01]  /*03e0*/  @!P1 IMAD.IADD R2, R2, 0x1, -R7 ;  /* 0x0000000102029824 */ /* 0x000fe200078e0a07 */
[----:B------:R-:W-:Y:S01]  /*03f0*/  @!P1 IADD3 R5, R5, 0x1, RZ ;  /* 0x0000000105059810 */ /* 0x000fe20007ffe0ff */
[----:B------:R1:W-:Y:S01]  /*0400*/  STL [R1+0x68], RZ ;  /* 0x000068ff01007387 */ /* 0x0003e20000100800 */
[----:B------:R-:W-:-:S02]  /*0410*/  ISETP.NE.AND P1, PT, R0, RZ, PT ;  /* 0x000000ff0000720c */ /* 0x000fc40003f25270 */
[----:B------:R-:W-:Y:S01]  /*0420*/  ISETP.GE.U32.AND P0, PT, R2, R7, PT ;  /* 0x000000070200720c */ /* 0x000fe20003f06070 */
[----:B------:R1:W-:Y:S01]  /*0430*/  STL [R1+0x6c], RZ ;  /* 0x00006cff01007387 */ /* 0x0003e20000100800 */
[----:B------:R-:W-:-:S03]  /*0440*/  LOP3.LUT R2, R3, R0, RZ, 0x3c, !PT ;  /* 0x0000000003027212 */ /* 0x000fc600078e3cff */
[----:B------:R1:W-:Y:S01]  /*0450*/  STL [R1+0x70], RZ ;  /* 0x000070ff01007387 */ /* 0x0003e20000100800 */
[----:B------:R-:W-:Y:S01]  /*0460*/  ISETP.GE.AND P2, PT, R2, RZ, PT ;  /* 0x000000ff0200720c */ /* 0x000fe20003f46270 */
[----:B------:R-:W-:Y:S02]  /*0470*/  IMAD.MOV.U32 R2, RZ, RZ, c[0x0][0x178] ;  /* 0x00005e00ff027624 */ /* 0x000fe400078e00ff */
[----:B------:R1:W-:Y:S03]  /*0480*/  STL [R1+0x74], RZ ;  /* 0x000074ff01007387 */ /* 0x0003e60000100800 */
[----:B------:R-:W-:Y:S01]  /*0490*/  IADD3 R2, R2, 0xff, RZ ;  /* 0x000000ff02027810 */ /* 0x000fe20007ffe0ff */
[----:B------:R1:W-:Y:S01]  /*04a0*/  STL [R1+0x78], RZ ;  /* 0x000078ff01007387 */ /* 0x0003e20000100800 */
[----:B------:R-:W-:-:S03]  /*04b0*/  @P0 IADD3 R5, R5, 0x1, RZ ;  /* 0x0000000105050810 */ /* 0x000fc60007ffe0ff */
[----:B------:R1:W-:Y:S02]  /*04c0*/  STL [R1+0x7c], RZ ;  /* 0x00007cff01007387 */ /* 0x0003e40000100800 */
[----:B------:R-:W-:Y:S01]  /*04d0*/  IMAD.MOV.U32 R4, RZ, RZ, R5 ;  /* 0x000000ffff047224 */ /* 0x000fe200078e0005 */
[----:B------:R-:W-:Y:S01]  /*04e0*/  SHF.R.S32.HI R5, RZ, 0x1f, R2 ;  /* 0x0000001fff057819 */ /* 0x000fe20000011402 */
[----:B------:R1:W-:Y:S02]  /*04f0*/  STL [R1+0x80], RZ ;  /* 0x000080ff01007387 */ /* 0x0003e40000100800 */
[----:B------:R-:W-:Y:S01]  /*0500*/  @!P2 IMAD.MOV R4, RZ, RZ, -R4 ;  /* 0x000000ffff04a224 */ /* 0x000fe200078e0a04 */
[----:B------:R-:W-:Y:S01]  /*0510*/  @!P1 LOP3.LUT R4, RZ, R0, RZ, 0x33, !PT ;  /* 0x00000000ff049212 */ /* 0x000fe200078e33ff */
[----:B------:R1:W-:Y:S01]  /*0520*/  STL [R1+0x84], RZ ;  /* 0x000084ff01007387 */ /* 0x0003e20000100800 */
[----:B------:R-:W-:-:S03]  /*0530*/  LEA.HI R5, R5, R2, RZ, 0x8 ;  /* 0x0000000205057211 */ /* 0x000fc600078f40ff */
[----:B------:R-:W-:Y:S01]  /*0540*/  IMAD.SHL.U32 R2, R4, 0x4, RZ ;  /* 0x0000000404027824 */ /* 0x000fe200078e00ff */
[----:B------:R1:W-:Y:S01]  /*0550*/  STL [R1+0x88], RZ ;  /* 0x000088ff01007387 */ /* 0x0003e20000100800 */
[----:B------:R-:W-:-:S03]  /*0560*/  IMAD.MOV R4, RZ, RZ, -R4 ;  /* 0x000000ffff047224 */ /* 0x000fc600078e0a04 */
[----:B------:R-:W-:Y:S01]  /*0570*/  LEA.HI.SX32 R5, R5, -R2, 0x18 ;  /* 0x8000000205057211 */ /* 0x000fe200078fc2ff */
[----:B------:R-:W-:Y:S01]  /*0580*/  IMAD R9, R0, R4, R3 ;  /* 0x0000000400097224 */ /* 0x000fe200078e0203 */
[----:B------:R1:W-:Y:S01]  /*0590*/  STL [R1+0x8c], RZ ;  /* 0x00008cff01007387 */ /* 0x0003e20000100800 */
[----:B------:R-:W-:Y:S01]  /*05a0*/  IMAD.MOV.U32 R4, RZ, RZ, RZ ;  /* 0x000000ffff047224 */ /* 0x000fe200078e00ff */
[----:B------:R-:W-:Y:S02]  /*05b0*/  IMNMX R10, R5, 0x4, PT ;  /* 0x00000004050a7817 */ /* 0x000fe40003800200 */
[----:B------:R1:W-:Y:S02]  /*05c0*/  STL [R1+0xb0], RZ ;  /* 0x0000b0ff01007387 */ /* 0x0003e40000100800 */
[-C--:B------:R-:W-:Y:S02]  /*05d0*/  IABS R8, R10.reuse ;  /* 0x0000000a00087213 */ /* 0x080fe40000000000 */
[----:B------:R-:W-:Y:S01]  /*05e0*/  IABS R0, R10 ;  /* 0x0000000a00007213 */ /* 0x000fe20000000000 */
[----:B------:R1:W-:Y:S01]  /*05f0*/  STL [R1+0xb4], RZ ;  /* 0x0000b4ff01007387 */ /* 0x0003e20000100800 */
[----:B------:R-:W0:Y:S03]  /*0600*/  I2F.RP R6, R8 ;  /* 0x0000000800067306 */ /* 0x000e260000209400 */
[----:B------:R1:W-:Y:S04]  /*0610*/  STL [R1+0xb8], RZ ;  /* 0x0000b8ff01007387 */ /* 0x0003e80000100800 */
[----:B------:R1:W-:Y:S04]  /*0620*/  STL [R1+0xbc], RZ ;  /* 0x0000bcff01007387 */ /* 0x0003e80000100800 */
[----:B------:R1:W-:Y:S04]  /*0630*/  STL [R1+0xe0], RZ ;  /* 0x0000e0ff01007387 */ /* 0x0003e80000100800 */
[----:B------:R1:W-:Y:S01]  /*0640*/  STL [R1+0xe4], RZ ;  /* 0x0000e4ff01007387 */ /* 0x0003e20000100800 */
[----:B0-----:R-:W0:Y:S03]  /*0650*/  MUFU.RCP R6, R6 ;  /* 0x0000000600067308 */ /* 0x001e260000001000 */
[----:B------:R1:W-:Y:S04]  /*0660*/  STL [R1+0xe8], RZ ;  /* 0x0000e8ff01007387 */ /* 0x0003e80000100800 */
[----:B------:R1:W-:Y:S04]  /*0670*/  STL [R1+0xec], RZ ;  /* 0x0000ecff01007387 */ /* 0x0003e80000100800 */
[----:B------:R1:W-:Y:S04]  /*0680*/  STL [R1+0xf0], RZ ;  /* 0x0000f0ff01007387 */ /* 0x0003e80000100800 */
[----:B------:R1:W-:Y:S01]  /*0690*/  STL [R1+0xf4], RZ ;  /* 0x0000f4ff01007387 */ /* 0x0003e20000100800 */
[----:B0-----:R-:W-:-:S03]  /*06a0*/  IADD3 R5, R6, 0xffffffe, RZ ;  /* 0x0ffffffe06057810 */ /* 0x001fc60007ffe0ff */
[----:B------:R1:W-:Y:S03]  /*06b0*/  STL [R1+0xf8], RZ ;  /* 0x0000f8ff01007387 */ /* 0x0003e60000100800 */
[----:B------:R-:W0:Y:S01]  /*06c0*/  F2I.FTZ.U32.TRUNC.NTZ R5, R5 ;  /* 0x0000000500057305 */ /* 0x000e22000021f000 */
[----:B------:R1:W-:Y:S04]  /*06d0*/  STL [R1+0xfc], RZ ;  /* 0x0000fcff01007387 */ /* 0x0003e80000100800 */
[----:B------:R1:W-:Y:S04]  /*06e0*/  STL [R1+0x180], RZ ;  /* 0x000180ff01007387 */ /* 0x0003e80000100800 */
[----:B------:R1:W-:Y:S04]  /*06f0*/  STL [R1+0x184], RZ ;  /* 0x000184ff01007387 */ /* 0x0003e80000100800 */
[----:B------:R1:W-:Y:S01]  /*0700*/  STL [R1+0x188], RZ ;  /* 0x000188ff01007387 */ /* 0x0003e20000100800 */
[----:B0-----:R-:W-:-:S03]  /*0710*/  IMAD.MOV R7, RZ, RZ, -R5 ;  /* 0x000000ffff077224 */ /* 0x001fc600078e0a05 */
[----:B------:R1:W-:Y:S01]  /*0720*/  STL [R1+0x18c], RZ ;  /* 0x00018cff01007387 */ /* 0x0003e20000100800 */
[----:B------:R-:W-:Y:S01]  /*0730*/  IMAD.MOV.U32 R3, RZ, RZ, R7 ;  /* 0x000000ffff037224 */ /* 0x000fe200078e0007 */
[----:B------:R-:W-:Y:S02]  /*0740*/  IABS R7, R9 ;  /* 0x0000000900077213 */ /* 0x000fe40000000000 */
[----:B------:R1:W-:Y:S01]  /*0750*/  STL [R1+0x1e0], RZ ;  /* 0x0001e0ff01007387 */ /* 0x0003e20000100800 */
[----:B------:R-:W-:-:S03]  /*0760*/  IMAD R3, R3, R8, RZ ;  /* 0x0000000803037224 */ /* 0x000fc600078e02ff */
[----:B------:R1:W-:Y:S01]  /*0770*/  STL [R1+0x1e4], RZ ;  /* 0x0001e4ff01007387 */ /* 0x0003e20000100800 */
[----:B------:R-:W-:-:S03]  /*0780*/  IMAD.HI.U32 R4, R5, R3, R4 ;  /* 0x0000000305047227 */ /* 0x000fc600078e0004 */
[----:B------:R1:W-:Y:S01]  /*0790*/  STL [R1+0x1e8], RZ ;  /* 0x0001e8ff01007387 */ /* 0x0003e20000100800 */
[----:B------:R-:W-:Y:S02]  /*07a0*/  IMAD.MOV R3, RZ, RZ, -R0 ;  /* 0x000000ffff037224 */ /* 0x000fe400078e0a00 */
[----:B------:R-:W-:Y:S01]  /*07b0*/  IMAD.HI.U32 R0, R4, R7, RZ ;  /* 0x0000000704007227 */ /* 0x000fe200078e00ff */
[----:B------:R1:W-:Y:S03]  /*07c0*/  STL [R1+0x1ec], RZ ;  /* 0x0001ecff01007387 */ /* 0x0003e60000100800 */
[----:B------:R-:W-:Y:S01]  /*07d0*/  IMAD R3, R0, R3, R7 ;  /* 0x0000000300037224 */ /* 0x000fe200078e0207 */
[----:B------:R1:W-:Y:S01]  /*07e0*/  STL [R1+0x1f0], RZ ;  /* 0x0001f0ff01007387 */ /* 0x0003e20000100800 */
[----:B------:R-:W-:-:S03]  /*07f0*/  CS2R R6, SRZ ;  /* 0x0000000000067805 */ /* 0x000fc6000001ff00 */
[----:B------:R-:W-:Y:S01]  /*0800*/  ISETP.GT.U32.AND P1, PT, R8, R3, PT ;  /* 0x000000030800720c */ /* 0x000fe20003f24070 */
[----:B------:R1:W-:Y:S04]  /*0810*/  STL [R1+0x1f4], RZ ;  /* 0x0001f4ff01007387 */ /* 0x0003e80000100800 */
[----:B------:R1:W-:Y:S04]  /*0820*/  STL [R1+0x1f8], RZ ;  /* 0x0001f8ff01007387 */ /* 0x0003e80000100800 */
[----:B------:R1:W-:Y:S04]  /*0830*/  STL [R1+0x1fc], RZ ;  /* 0x0001fcff01007387 */ /* 0x0003e80000100800 */
[----:B------:R-:W-:Y:S01]  /*0840*/  @!P1 IMAD.IADD R3, R3, 0x1, -R8 ;  /* 0x0000000103039824 */ /* 0x000fe200078e0a08 */
[----:B------:R1:W-:Y:S01]  /*0850*/  STL [R1+0x200], RZ ;  /* 0x000200ff01007387 */ /* 0x0003e20000100800 */
[----:B------:R-:W-:-:S02]  /*0860*/  @!P1 IADD3 R0, R0, 0x1, RZ ;  /* 0x0000000100009810 */ /* 0x000fc40007ffe0ff */
[----:B------:R-:W-:Y:S01]  /*0870*/  ISETP.NE.AND P1, PT, R10, RZ, PT ;  /* 0x000000ff0a00720c */ /* 0x000fe20003f25270 */
[----:B------:R1:W-:Y:S01]  /*0880*/  STL [R1+0x204], RZ ;  /* 0x000204ff01007387 */ /* 0x0003e20000100800 */
[----:B------:R-:W-:Y:S02]  /*0890*/  ISETP.GE.U32.AND P0, PT, R3, R8, PT ;  /* 0x000000080300720c */ /* 0x000fe40003f06070 */
[----:B------:R-:W-:Y:S01]  /*08a0*/  LOP3.LUT R3, R9, R10, RZ, 0x3c, !PT ;  /* 0x0000000a09037212 */ /* 0x000fe200078e3cff */
[----:B------:R1:W-:Y:S03]  /*08b0*/  STL [R1+0x208], RZ ;  /* 0x000208ff01007387 */ /* 0x0003e60000100800 */
[----:B------:R-:W-:Y:S01]  /*08c0*/  ISETP.GE.AND P2, PT, R3, RZ, PT ;  /* 0x000000ff0300720c */ /* 0x000fe20003f46270 */
[----:B------:R1:W-:Y:S01]  /*08d0*/  STL [R1+0x20c], RZ ;  /* 0x00020cff01007387 */ /* 0x0003e20000100800 */
[----:B------:R-:W-:-:S03]  /*08e0*/  IMAD.MOV.U32 R3, RZ, RZ, c[0x0][0x180] ;  /* 0x00006000ff037624 */ /* 0x000fc600078e00ff */
[----:B------:R1:W-:Y:S02]  /*08f0*/  STL [R1+0x2c0], RZ ;  /* 0x0002c0ff01007387 */ /* 0x0003e40000100800 */
[----:B------:R-:W-:Y:S02]  /*0900*/  @P0 IADD3 R0, R0, 0x1, RZ ;  /* 0x0000000100000810 */ /* 0x000fe40007ffe0ff */
[----:B------:R1:W-:Y:S01]  /*0910*/  STL [R1+0x2c4], RZ ;  /* 0x0002c4ff01007387 */ /* 0x0003e20000100800 */
[----:B------:R-:W-:-:S03]  /*0920*/  IADD3 R3, R3, 0x1f, RZ ;  /* 0x0000001f03037810 */ /* 0x000fc60007ffe0ff */
[----:B------:R1:W-:Y:S01]  /*0930*/  STL [R1+0x2c8], RZ ;  /* 0x0002c8ff01007387 */ /* 0x0003e20000100800 */
[----:B------:R-:W-:Y:S01]  /*0940*/  @!P2 IMAD.MOV R0, RZ, RZ, -R0 ;  /* 0x000000ffff00a224 */ /* 0x000fe200078e0a00 */
[----:B------:R-:W-:Y:S02]  /*0950*/  @!P1 LOP3.LUT R0, RZ, R10, RZ, 0x33, !PT ;  /* 0x0000000aff009212 */ /* 0x000fe400078e33ff */
[----:B------:R1:W-:Y:S01]  /*0960*/  STL [R1+0x2cc], RZ ;  /* 0x0002ccff01007387 */ /* 0x0003e20000100800 */
[----:B------:R-:W-:Y:S02]  /*0970*/  ISETP.GE.AND P0, PT, R3, 0x20, PT ;  /* 0x000000200300780c */ /* 0x000fe40003f06270 */
[----:B------:R-:W-:Y:S01]  /*0980*/  IMAD.MOV R5, RZ, RZ, -R0 ;  /* 0x000000ffff057224 */ /* 0x000fe200078e0a00 */
[----:B------:R1:W-:Y:S01]  /*0990*/  STL [R1+0x2d0], RZ ;  /* 0x0002d0ff01007387 */ /* 0x0003e20000100800 */
[----:B------:R-:W-:Y:S02]  /*09a0*/  IMAD.SHL.U32 R0, R0, 0x80, RZ ;  /* 0x0000008000007824 */ /* 0x000fe400078e00ff */
[----:B------:R-:W-:Y:S01]  /*09b0*/  IMAD R5, R10, R5, R9 ;  /* 0x000000050a057224 */ /* 0x000fe200078e0209 */
[----:B------:R1:W-:Y:S01]  /*09c0*/  STL [R1+0x2d4], RZ ;  /* 0x0002d4ff01007387 */ /* 0x0003e20000100800 */
[----:B------:R-:W-:Y:S01]  /*09d0*/  CS2R R8, SRZ ;  /* 0x0000000000087805 */ /* 0x000fe2000001ff00 */
[----:B------:R-:W-:Y:S01]  /*09e0*/  CS2R R10, SRZ ;  /* 0x00000000000a7805 */ /* 0x000fe2000001ff00 */
[----:B------:R-:W-:Y:S01]  /*09f0*/  IMAD.IADD R2, R2, 0x1, R5 ;  /* 0x0000000102027824 */ /* 0x000fe200078e0205 */
[----:B------:R1:W-:Y:S01]  /*0a00*/  STL [R1+0x2d8], RZ ;  /* 0x0002d8ff01007387 */ /* 0x0003e20000100800 */
[----:B------:R-:W-:-:S02]  /*0a10*/  CS2R R4, SRZ ;  /* 0x0000000000047805 */ /* 0x000fc4000001ff00 */
[----:B------:R-:W-:Y:S01]  /*0a20*/  IMAD R29, R2, 0x100, R29 ;  /* 0x00000100021d7824 */ /* 0x000fe200078e021d */
[----:B------:R1:W-:Y:S04]  /*0a30*/  STL [R1+0x2dc], RZ ;  /* 0x0002dcff01007387 */ /* 0x0003e80000100800 */
[----:B------:R1:W-:Y:S01]  /*0a40*/  STL [R1+0x2e0], RZ ;  /* 0x0002e0ff01007387 */ /* 0x0003e20000100800 */
[----:B------:R-:W-:-:S03]  /*0a50*/  IADD3 R2, R29, 0x80, RZ ;  /* 0x000000801d027810 */ /* 0x000fc60007ffe0ff */
[----:B------:R1:W-:Y:S04]  /*0a60*/  STL [R1+0x2e4], RZ ;  /* 0x0002e4ff01007387 */ /* 0x0003e80000100800 */
        /* <DEDUP_REMOVED lines=30> */
[----:B------:R1:W-:Y:S04]  /*0c50*/  STL [R1+0x47c], R29 ;  /* 0x00047c1d01007387 */ /* 0x0003e80000100800 */
[----:B------:R1:W-:Y:S04]  /*0c60*/  STL [R1+0x478], R0 ;  /* 0x0004780001007387 */ /* 0x0003e80000100800 */
[----:B------:R1:W-:Y:S01]  /*0c70*/  STL [R1+0x588], R2 ;  /* 0x0005880201007387 */ /* 0x0003e20000100800 */
[----:B------:R-:W-:Y:S05]  /*0c80*/  @!P0 BRA `(.L_x_0) ;  /* 0x000129a000008947 */ /* 0x000fea0003800000 */
[----:B------:R-:W-:Y:S01]  /*0c90*/  IMAD.MOV.U32 R26, RZ, RZ, R0 ;  /* 0x000000ffff1a7224 */ /* 0x000fe200078e0000 */
[----:B-1----:R-:W-:Y:S01]  /*0ca0*/  IABS R0, c[0x0][0x178] ;  /* 0x00005e0000007a13 */ /* 0x002fe20000000000 */
[----:B------:R-:W-:Y:S01]  /*0cb0*/  IMAD.MOV.U32 R27, RZ, RZ, R2 ;  /* 0x000000ffff1b7224 */ /* 0x000fe200078e0002 */
[----:B------:R-:W-:-:S02]  /*0cc0*/  IABS R7, c[0x0][0x17c] ;  /* 0x00005f0000077a13 */ /* 0x000fc40000000000 */
[----:B------:R-:W0:Y:S01]  /*0cd0*/  I2F.RP R5, R0 ;  /* 0x0000000000057306 */ /* 0x000e220000209400 */
[C---:B------:R-:W-:Y:S02]  /*0ce0*/  LEA.HI R4, R28.reuse, R26, RZ, 0x1b ;  /* 0x0000001a1c047211 */ /* 0x040fe400078fd8ff */
[----:B------:R-:W-:-:S05]  /*0cf0*/  LOP3.LUT R18, R28, 0x40, RZ, 0xc0, !PT ;  /* 0x000000401c127812 */ /* 0x000fca00078ec0ff */
[----:B------:R-:W1:Y:S08]  /*0d00*/  I2F.RP R2, R7 ;  /* 0x0000000700027306 */ /* 0x000e700000209400 */
[----:B0-----:R-:W0:Y:S08]  /*0d10*/  MUFU.RCP R5, R5 ;  /* 0x0000000500057308 */ /* 0x001e300000001000 */
[----:B-1----:R-:W1:Y:S01]  /*0d20*/  MUFU.RCP R2, R2 ;  /* 0x0000000200027308 */ /* 0x002e620000001000 */
[----:B0-----:R-:W-:-:S02]  /*0d30*/  IADD3 R8, R5, 0xffffffe, RZ ;  /* 0x0ffffffe05087810 */ /* 0x001fc40007ffe0ff */
[----:B------:R-:W-:-:S05]  /*0d40*/  IADD3 R5, R4, 0x7c, RZ ;  /* 0x0000007c04057810 */ /* 0x000fca0007ffe0ff */
[----:B------:R0:W2:Y:S01]  /*0d50*/  F2I.FTZ.U32.TRUNC.NTZ R9, R8 ;  /* 0x0000000800097305 */ /* 0x0000a2000021f000 */
[----:B------:R-:W-:Y:S02]  /*0d60*/  IABS R20, R5 ;  /* 0x0000000500147213 */ /* 0x000fe40000000000 */
[----:B-1----:R-:W-:Y:S02]  /*0d70*/  IADD3 R10, R2, 0xffffffe, RZ ;  /* 0x0ffffffe020a7810 */ /* 0x002fe40007ffe0ff */
[----:B------:R-:W-:-:S03]  /*0d80*/  ISETP.GE.AND P4, PT, R5, RZ, PT ;  /* 0x000000ff0500720c */ /* 0x000fc60003f86270 */
[----:B------:R1:W3:Y:S01]  /*0d90*/  F2I.FTZ.U32.TRUNC.NTZ R11, R10 ;  /* 0x0000000a000b7305 */ /* 0x0002e2000021f000 */
[----:B0-----:R-:W-:Y:S02]  /*0da0*/  IMAD.MOV.U32 R8, RZ, RZ, RZ ;  /* 0x000000ffff087224 */ /* 0x001fe400078e00ff */
[----:B--2---:R-:W-:Y:S02]  /*0db0*/  IMAD.MOV R15, RZ, RZ, -R9 ;  /* 0x000000ffff0f7224 */ /* 0x004fe400078e0a09 */
[----:B-1----:R-:W-:Y:S02]  /*0dc0*/  IMAD.MOV.U32 R10, RZ, RZ, RZ ;  /* 0x000000ffff0a7224 */ /* 0x002fe400078e00ff */
[----:B------:R-:W-:Y:S02]  /*0dd0*/  IMAD R15, R15, R0, RZ ;  /* 0x000000000f0f7224 */ /* 0x000fe400078e02ff */
[----:B---3--:R-:W-:Y:S02]  /*0de0*/  IMAD.MOV R6, RZ, RZ, -R11 ;  /* 0x000000ffff067224 */ /* 0x008fe400078e0a0b */
[----:B------:R-:W-:-:S04]  /*0df0*/  IMAD.HI.U32 R8, R9, R15, R8 ;  /* 0x0000000f09087227 */ /* 0x000fc800078e0008 */
[----:B------:R-:W-:Y:S01]  /*0e00*/  IMAD R13, R6, R7, RZ ;  /* 0x00000007060d7224 */ /* 0x000fe200078e02ff */
[----:B------:R-:W-:Y:S01]  /*0e10*/  SHF.R.S32.HI R6, RZ, 0x1f, R3 ;  /* 0x0000001fff067819 */ /* 0x000fe20000011403 */
[----:B------:R-:W-:Y:S02]  /*0e20*/  IMAD.SHL.U32 R9, R28, 0x2, RZ ;  /* 0x000000021c097824 */ /* 0x000fe400078e00ff */
[----:B------:R-:W-:Y:S01]  /*0e30*/  IMAD.HI.U32 R2, R11, R13, R10 ;  /* 0x0000000d0b027227 */ /* 0x000fe200078e000a */
[----:B------:R-:W-:Y:S02]  /*0e40*/  IABS R11, R27 ;  /* 0x0000001b000b7213 */ /* 0x000fe40000000000 */
[----:B------:R-:W-:Y:S02]  /*0e50*/  LEA.HI R3, R6, R3, RZ, 0x5 ;  /* 0x0000000306037211 */ /* 0x000fe400078f28ff */
[----:B------:R-:W-:Y:S01]  /*0e60*/  IABS R13, R29 ;  /* 0x0000001d000d7213 */ /* 0x000fe20000000000 */
[----:B------:R-:W-:Y:S01]  /*0e70*/  IMAD.HI.U32 R6, R8, R11, RZ ;  /* 0x0000000b08067227 */ /* 0x000fe200078e00ff */
[----:B------:R-:W-:Y:S01]  /*0e80*/  LOP3.LUT R9, R9, 0x10, RZ, 0xc0, !PT ;  /* 0x0000001009097812 */ /* 0x000fe200078ec0ff */
[----:B------:R0:W-:Y:S02]  /*0e90*/  STL [R1+0x4c], R3 ;  /* 0x00004c0301007387 */ /* 0x0001e40000100800 */
[----:B------:R-:W-:Y:S01]  /*0ea0*/  IMAD.MOV R6, RZ, RZ, -R6 ;  /* 0x000000ffff067224 */ /* 0x000fe200078e0a06 */
[----:B------:R-:W-:Y:S01]  /*0eb0*/  LEA.HI R18, R18, R9, RZ, 0x1f ;  /* 0x0000000912127211 */ /* 0x000fe200078ff8ff */
[----:B------:R-:W-:-:S04]  /*0ec0*/  IMAD.HI.U32 R8, R8, R13, RZ ;  /* 0x0000000d08087227 */ /* 0x000fc800078e00ff */
[----:B------:R-:W-:Y:S01]  /*0ed0*/  IMAD R11, R0, R6, R11 ;  /* 0x00000006000b7224 */ /* 0x000fe200078e020b */
[----:B------:R-:W-:Y:S01]  /*0ee0*/  IADD3 R6, R4, 0x5c, RZ ;  /* 0x0000005c04067810 */ /* 0x000fe20007ffe0ff */
[----:B------:R-:W-:Y:S02]  /*0ef0*/  IMAD.MOV R8, RZ, RZ, -R8 ;  /* 0x000000ffff087224 */ /* 0x000fe400078e0a08 */
[----:B0-----:R-:W-:Y:S01]  /*0f00*/  IMAD.HI.U32 R3, R2, R20, RZ ;  /* 0x0000001402037227 */ /* 0x001fe200078e00ff */
[----:B------:R-:W-:Y:S02]  /*0f10*/  ISETP.GT.U32.AND P2, PT, R0, R11, PT ;  /* 0x0000000b0000720c */ /* 0x000fe40003f44070 */
[----:B------:R-:W-:Y:S01]  /*0f20*/  ISETP.GE.AND P5, PT, R6, RZ, PT ;  /* 0x000000ff0600720c */ /* 0x000fe20003fa6270 */
[----:B------:R-:W-:Y:S01]  /*0f30*/  IMAD R5, R0, R8, R13 ;  /* 0x0000000800057224 */ /* 0x000fe200078e020d */
[----:B------:R-:W-:Y:S01]  /*0f40*/  IADD3 R8, R4, 0x3c, RZ ;  /* 0x0000003c04087810 */ /* 0x000fe20007ffe0ff */
[----:B------:R-:W-:Y:S01]  /*0f50*/  IMAD.MOV R3, RZ, RZ, -R3 ;  /* 0x000000ffff037224 */ /* 0x000fe200078e0a03 */
[----:B------:R-:W-:-:S02]  /*0f60*/  IABS R6, R6 ;  /* 0x0000000600067213 */ /* 0x000fc40000000000 */
[----:B------:R-:W-:Y:S01]  /*0f70*/  ISETP.GT.U32.AND P3, PT, R0, R5, PT ;  /* 0x000000050000720c */ /* 0x000fe20003f64070 */
[----:B------:R-:W-:Y:S01]  /*0f80*/  IMAD R20, R7, R3, R20 ;  /* 0x0000000307147224 */ /* 0x000fe200078e0214 */
[----:B------:R-:W-:Y:S02]  /*0f90*/  SHF.R.U32.HI R3, RZ, 0x5, R28 ;  /* 0x00000005ff037819 */ /* 0x000fe4000001161c */
[----:B------:R-:W-:Y:S01]  /*0fa0*/  IADD3 R4, R4, 0x1c, RZ ;  /* 0x0000001c04047810 */ /* 0x000fe20007ffe0ff */
[----:B------:R-:W-:Y:S01]  /*0fb0*/  @!P2 IMAD.IADD R11, R11, 0x1, -R0 ;  /* 0x000000010b0ba824 */ /* 0x000fe200078e0a00 */
[----:B------:R-:W-:Y:S02]  /*0fc0*/  ISETP.GE.AND P1, PT, R8, RZ, PT ;  /* 0x000000ff0800720c */ /* 0x000fe40003f26270 */
[----:B------:R-:W-:Y:S01]  /*0fd0*/  IABS R9, R8 ;  /* 0x0000000800097213 */ /* 0x000fe20000000000 */
[----:B------:R-:W-:Y:S01]  /*0fe0*/  IMAD.MOV.U32 R8, RZ, RZ, R6 ;  /* 0x000000ffff087224 */ /* 0x000fe200078e0006 */
[----:B------:R-:W-:-:S02]  /*0ff0*/  ISETP.GT.U32.AND P2, PT, R0, R11, PT ;  /* 0x0000000b0000720c */ /* 0x000fc40003f44070 */
[----:B------:R-:W-:Y:S01]  /*1000*/  SGXT.U32 R3, R3, 0x2 ;  /* 0x000000020303781a */ /* 0x000fe20000000000 */
[--C-:B------:R-:W-:Y:S01]  /*1010*/  @!P3 IMAD.IADD R5, R5, 0x1, -R0.reuse ;  /* 0x000000010505b824 */ /* 0x100fe200078e0a00 */
[----:B------:R-:W-:Y:S01]  /*1020*/  ISETP.GE.AND P0, PT, R4, RZ, PT ;  /* 0x000000ff0400720c */ /* 0x000fe20003f06270 */
[----:B------:R-:W-:Y:S01]  /*1030*/  IMAD.HI.U32 R6, R2, R9, RZ ;  /* 0x0000000902067227 */ /* 0x000fe200078e00ff */
[----:B------:R-:W-:Y:S02]  /*1040*/  IABS R10, R4 ;  /* 0x00000004000a7213 */ /* 0x000fe40000000000 */
[----:B------:R-:W-:Y:S01]  /*1050*/  ISETP.GT.U32.AND P6, PT, R0, R5, PT ;  /* 0x000000050000720c */ /* 0x000fe20003fc4070 */
[----:B------:R-:W-:Y:S01]  /*1060*/  IMAD.HI.U32 R4, R2, R8, RZ ;  /* 0x0000000802047227 */ /* 0x000fe200078e00ff */
[----:B------:R-:W-:Y:S02]  /*1070*/  ISETP.GE.AND P3, PT, R27, RZ, PT ;  /* 0x000000ff1b00720c */ /* 0x000fe40003f66270 */
[----:B------:R-:W-:Y:S01]  /*1080*/  LOP3.LUT R3, R26, R3, RZ, 0xfc, !PT ;  /* 0x000000031a037212 */ /* 0x000fe200078efcff */
[----:B------:R-:W-:Y:S01]  /*1090*/  @!P2 IMAD.IADD R11, R11, 0x1, -R0 ;  /* 0x000000010b0ba824 */ /* 0x000fe200078e0a00 */
[----:B------:R-:W-:Y:S01]  /*10a0*/  ISETP.GT.U32.AND P2, PT, R7, R20, PT ;  /* 0x000000140700720c */ /* 0x000fe20003f44070 */
[----:B------:R-:W-:Y:S01]  /*10b0*/  IMAD.MOV R13, RZ, RZ, -R4 ;  /* 0x000000ffff0d7224 */ /* 0x000fe200078e0a04 */
[----:B------:R-:W-:Y:S01]  /*10c0*/  LOP3.LUT R16, R3, 0x78, RZ, 0xfc, !PT ;  /* 0x0000007803107812 */ /* 0x000fe200078efcff */
[----:B------:R-:W-:Y:S01]  /*10d0*/  IMAD.MOV.U32 R22, RZ, RZ, R11 ;  /* 0x000000ffff167224 */ /* 0x000fe200078e000b */
[----:B------:R-:W-:Y:S01]  /*10e0*/  LOP3.LUT R11, RZ, c[0x0][0x178], RZ, 0x33, !PT ;  /* 0x00005e00ff0b7a12 */ /* 0x000fe200078e33ff */
[----:B------:R-:W-:Y:S01]  /*10f0*/  IMAD R8, R7, R13, R8 ;  /* 0x0000000d07087224 */ /* 0x000fe200078e0208 */
[----:B------:R-:W-:Y:S01]  /*1100*/  IABS R14, R16 ;  /* 0x00000010000e7213 */ /* 0x000fe20000000000 */
[----:B------:R-:W-:Y:S01]  /*1110*/  @!P6 IMAD.IADD R5, R5, 0x1, -R0 ;  /* 0x000000010505e824 */ /* 0x000fe200078e0a00 */
[----:B------:R-:W-:Y:S01]  /*1120*/  ISETP.GE.AND P6, PT, R29, RZ, PT ;  /* 0x000000ff1d00720c */ /* 0x000fe20003fc6270 */
[----:B------:R-:W-:Y:S01]  /*1130*/  IMAD.HI.U32 R12, R2, R10, RZ ;  /* 0x0000000a020c7227 */ /* 0x000fe200078e00ff */
[----:B------:R-:W-:-:S02]  /*1140*/  LOP3.LUT R17, R3, 0x74, RZ, 0xfc, !PT ;  /* 0x0000007403117812 */ /* 0x000fc400078efcff */
[C---:B------:R-:W-:Y:S01]  /*1150*/  LOP3.LUT R13, R3.reuse, 0x70, RZ, 0xfc, !PT ;  /* 0x00000070030d7812 */ /* 0x040fe200078efcff */
[----:B------:R-:W-:Y:S01]  /*1160*/  @!P2 IMAD.IADD R20, R20, 0x1, -R7 ;  /* 0x000000011414a824 */ /* 0x000fe200078e0a07 */
[----:B------:R-:W-:Y:S01]  /*1170*/  LOP3.LUT R25, R3, 0x30, RZ, 0xfc, !PT ;  /* 0x0000003003197812 */ /* 0x000fe200078efcff */
[----:B------:R-:W-:Y:S01]  /*1180*/  IMAD.MOV.U32 R24, RZ, RZ, R5 ;  /* 0x000000ffff187224 */ /* 0x000fe200078e0005 */
[----:B------:R-:W-:Y:S01]  /*1190*/  IABS R0, R13 ;  /* 0x0000000d00007213 */ /* 0x000fe20000000000 */
[----:B------:R-:W-:Y:S01]  /*11a0*/  IMAD.MOV R6, RZ, RZ, -R6 ;  /* 0x000000ffff067224 */ /* 0x000fe200078e0a06 */
[C---:B------:R-:W-:Y:S01]  /*11b0*/  ISETP.GT.U32.AND P2, PT, R7.reuse, R20, PT ;  /* 0x000000140700720c */ /* 0x040fe20003f44070 */
[----:B------:R-:W-:Y:S01]  /*11c0*/  @!P3 IMAD.MOV R22, RZ, RZ, -R22 ;  /* 0x000000ffff16b224 */ /* 0x000fe200078e0a16 */
[----:B------:R-:W-:Y:S01]  /*11d0*/  ISETP.NE.AND P3, PT, RZ, c[0x0][0x178], PT ;  /* 0x00005e00ff007a0c */ /* 0x000fe20003f65270 */
[----:B------:R-:W-:Y:S01]  /*11e0*/  @!P6 IMAD.MOV R24, RZ, RZ, -R24 ;  /* 0x000000ffff18e224 */ /* 0x000fe200078e0a18 */
[----:B------:R-:W-:Y:S01]  /*11f0*/  ISETP.GT.U32.AND P6, PT, R7, R8, PT ;  /* 0x000000080700720c */ /* 0x000fe20003fc4070 */
[----:B------:R-:W-:Y:S01]  /*1200*/  IMAD.HI.U32 R4, R2, R14, RZ ;  /* 0x0000000e02047227 */ /* 0x000fe200078e00ff */
[----:B------:R-:W-:-:S02]  /*1210*/  SEL R15, R11, R22, !P3 ;  /* 0x000000160b0f7207 */ /* 0x000fc40005800000 */
[----:B------:R-:W-:Y:S01]  /*1220*/  SEL R19, R11, R24, !P3 ;  /* 0x000000180b137207 */ /* 0x000fe20005800000 */
[----:B------:R-:W-:Y:S01]  /*1230*/  IMAD.MOV R12, RZ, RZ, -R12 ;  /* 0x000000ffff0c7224 */ /* 0x000fe200078e0a0c */
[----:B------:R-:W-:Y:S01]  /*1240*/  LOP3.LUT R24, R3, 0x38, RZ, 0xfc, !PT ;  /* 0x0000003803187812 */ /* 0x000fe200078efcff */
[----:B------:R-:W-:Y:S01]  /*1250*/  IMAD R9, R7, R6, R9 ;  /* 0x0000000607097224 */ /* 0x000fe200078e0209 */
[----:B------:R0:W-:Y:S01]  /*1260*/  STL [R1+0x54], R15 ;  /* 0x0000540f01007387 */ /* 0x0001e20000100800 */
[----:B------:R-:W-:Y:S01]  /*1270*/  IMAD.MOV R4, RZ, RZ, -R4 ;  /* 0x000000ffff047224 */ /* 0x000fe200078e0a04 */
[----:B------:R-:W-:Y:S01]  /*1280*/  LOP3.LUT R29, R3, 0x28, RZ, 0xfc, !PT ;  /* 0x00000028031d7812 */ /* 0x000fe200078efcff */
[C---:B------:R-:W-:Y:S01]  /*1290*/  IMAD R10, R7.reuse, R12, R10 ;  /* 0x0000000c070a7224 */ /* 0x040fe200078e020a */
[C---:B------:R-:W-:Y:S01]  /*12a0*/  ISETP.GT.U32.AND P3, PT, R7.reuse, R9, PT ;  /* 0x000000090700720c */ /* 0x040fe20003f64070 */
[C---:B------:R-:W-:Y:S01]  /*12b0*/  IMAD R14, R7.reuse, R4, R14 ;  /* 0x00000004070e7224 */ /* 0x040fe200078e020e */
[----:B------:R-:W-:Y:S01]  /*12c0*/  IABS R4, R17 ;  /* 0x0000001100047213 */ /* 0x000fe20000000000 */
[--C-:B------:R-:W-:Y:S01]  /*12d0*/  @!P2 IMAD.IADD R20, R20, 0x1, -R7.reuse ;  /* 0x000000011414a824 */ /* 0x100fe200078e0a07 */
[C---:B------:R-:W-:Y:S01]  /*12e0*/  ISETP.GT.U32.AND P2, PT, R7.reuse, R10, PT ;  /* 0x0000000a0700720c */ /* 0x040fe20003f44070 */
[----:B------:R-:W-:Y:S01]  /*12f0*/  @!P6 IMAD.IADD R8, R8, 0x1, -R7 ;  /* 0x000000010808e824 */ /* 0x000fe200078e0a07 */
[----:B------:R-:W-:Y:S01]  /*1300*/  ISETP.GT.U32.AND P6, PT, R7, R14, PT ;  /* 0x0000000e0700720c */ /* 0x000fe20003fc4070 */
[C---:B------:R-:W-:Y:S01]  /*1310*/  IMAD.HI.U32 R5, R2.reuse, R4, RZ ;  /* 0x0000000402057227 */ /* 0x040fe200078e00ff */
[----:B------:R-:W-:Y:S01]  /*1320*/  LOP3.LUT R12, R3, 0x6c, RZ, 0xfc, !PT ;  /* 0x0000006c030c7812 */ /* 0x000fe200078efcff */
[----:B------:R1:W-:Y:S02]  /*1330*/  STL [R1+0x50], R19 ;  /* 0x0000501301007387 */ /* 0x0003e40000100800 */
[----:B------:R-:W-:Y:S01]  /*1340*/  IMAD.HI.U32 R11, R2, R0, RZ ;  /* 0x00000000020b7227 */ /* 0x000fe200078e00ff */
[----:B------:R-:W-:-:S03]  /*1350*/  IABS R6, R12 ;  /* 0x0000000c00067213 */ /* 0x000fc60000000000 */
[--C-:B------:R-:W-:Y:S01]  /*1360*/  @!P3 IMAD.IADD R9, R9, 0x1, -R7.reuse ;  /* 0x000000010909b824 */ /* 0x100fe200078e0a07 */
[C---:B------:R-:W-:Y:S01]  /*1370*/  ISETP.GT.U32.AND P3, PT, R7.reuse, R8, PT ;  /* 0x000000080700720c */ /* 0x040fe20003f64070 */
[----:B------:R-:W-:Y:S02]  /*1380*/  @!P2 IMAD.IADD R10, R10, 0x1, -R7 ;  /* 0x000000010a0aa824 */ /* 0x000fe400078e0a07 */
[----:B0-----:R-:W-:Y:S01]  /*1390*/  IMAD.MOV R15, RZ, RZ, -R5 ;  /* 0x000000ffff0f7224 */ /* 0x001fe200078e0a05 */
[----:B------:R-:W-:Y:S01]  /*13a0*/  ISETP.GT.U32.AND P2, PT, R7, R9, PT ;  /* 0x000000090700720c */ /* 0x000fe20003f44070 */
[----:B------:R-:W-:Y:S01]  /*13b0*/  IMAD.HI.U32 R5, R2, R6, RZ ;  /* 0x0000000602057227 */ /* 0x000fe200078e00ff */
[----:B-1----:R-:W-:-:S03]  /*13c0*/  LOP3.LUT R19, R28, 0x7, RZ, 0xc0, !PT ;  /* 0x000000071c137812 */ /* 0x002fc600078ec0ff */
[----:B------:R-:W-:Y:S01]  /*13d0*/  @!P6 IMAD.IADD R14, R14, 0x1, -R7 ;  /* 0x000000010e0ee824 */ /* 0x000fe200078e0a07 */
[C---:B------:R-:W-:Y:S01]  /*13e0*/  ISETP.GT.U32.AND P6, PT, R7.reuse, R10, PT ;  /* 0x0000000a0700720c */ /* 0x040fe20003fc4070 */
[----:B------:R-:W-:Y:S02]  /*13f0*/  IMAD.MOV R11, RZ, RZ, -R11 ;  /* 0x000000ffff0b7224 */ /* 0x000fe400078e0a0b */
[----:B------:R-:W-:Y:S02]  /*1400*/  IMAD R4, R7, R15, R4 ;  /* 0x0000000f07047224 */ /* 0x000fe400078e0204 */
[----:B------:R-:W-:Y:S02]  /*1410*/  IMAD.MOV R15, RZ, RZ, -R5 ;  /* 0x000000ffff0f7224 */ /* 0x000fe400078e0a05 */
[----:B------:R-:W-:Y:S01]  /*1420*/  IMAD.SHL.U32 R5, R28, 0x8, RZ ;  /* 0x000000081c057824 */ /* 0x000fe200078e00ff */
[----:B------:R-:W-:Y:S01]  /*1430*/  LOP3.LUT R28, R3, 0x2c, RZ, 0xfc, !PT ;  /* 0x0000002c031c7812 */ /* 0x000fe200078efcff */
[----:B------:R-:W-:-:S02]  /*1440*/  IMAD R0, R7, R11, R0 ;  /* 0x0000000b07007224 */ /* 0x000fc400078e0200 */
[----:B------:R-:W-:Y:S01]  /*1450*/  IMAD.MOV.U32 R11, RZ, RZ, R20 ;  /* 0x000000ffff0b7224 */ /* 0x000fe200078e0014 */
[----:B------:R-:W-:Y:S01]  /*1460*/  LOP3.LUT R22, R5, 0x30, RZ, 0xc0, !PT ;  /* 0x0000003005167812 */ /* 0x000fe200078ec0ff */
[----:B------:R-:W-:Y:S01]  /*1470*/  IMAD R6, R7, R15, R6 ;  /* 0x0000000f07067224 */ /* 0x000fe200078e0206 */
[----:B------:R-:W-:Y:S01]  /*1480*/  LOP3.LUT R5, R3, 0x68, RZ, 0xfc, !PT ;  /* 0x0000006803057812 */ /* 0x000fe200078efcff */
[----:B------:R-:W-:Y:S01]  /*1490*/  @!P2 IMAD.IADD R9, R9, 0x1, -R7 ;  /* 0x000000010909a824 */ /* 0x000fe200078e0a07 */
[C---:B------:R-:W-:Y:S01]  /*14a0*/  ISETP.GT.U32.AND P2, PT, R7.reuse, R0, PT ;  /* 0x000000000700720c */ /* 0x040fe20003f44070 */
[----:B------:R-:W-:Y:S01]  /*14b0*/  @!P4 IMAD.MOV R11, RZ, RZ, -R11 ;  /* 0x000000ffff0bc224 */ /* 0x000fe200078e0a0b */
[C---:B------:R-:W-:Y:S01]  /*14c0*/  ISETP.GT.U32.AND P4, PT, R7.reuse, R14, PT ;  /* 0x0000000e0700720c */ /* 0x040fe20003f84070 */
[--C-:B------:R-:W-:Y:S01]  /*14d0*/  @!P3 IMAD.IADD R8, R8, 0x1, -R7.reuse ;  /* 0x000000010808b824 */ /* 0x100fe200078e0a07 */
[----:B------:R-:W-:Y:S01]  /*14e0*/  ISETP.GT.U32.AND P3, PT, R7, R4, PT ;  /* 0x000000040700720c */ /* 0x000fe20003f64070 */
[----:B------:R-:W-:Y:S01]  /*14f0*/  IMAD R15, R19, 0x40, R22 ;  /* 0x00000040130f7824 */ /* 0x000fe200078e0216 */
[----:B------:R-:W-:Y:S01]  /*1500*/  IABS R21, R28 ;  /* 0x0000001c00157213 */ /* 0x000fe20000000000 */
[--C-:B------:R-:W-:Y:S01]  /*1510*/  @!P6 IMAD.IADD R10, R10, 0x1, -R7.reuse ;  /* 0x000000010a0ae824 */ /* 0x100fe200078e0a07 */
[----:B------:R-:W-:Y:S01]  /*1520*/  ISETP.GT.U32.AND P6, PT, R7, R6, PT ;  /* 0x000000060700720c */ /* 0x000fe20003fc4070 */
[----:B------:R-:W-:Y:S01]  /*1530*/  IMAD R19, R19, 0x210, RZ ;  /* 0x0000021013137824 */ /* 0x000fe200078e02ff */
[----:B------:R0:W-:Y:S01]  /*1540*/  STL [R1+0x44], R15 ;  /* 0x0000440f01007387 */ /* 0x0001e20000100800 */
[----:B------:R-:W-:Y:S01]  /*1550*/  @!P5 IMAD.MOV R8, RZ, RZ, -R8 ;  /* 0x000000ffff08d224 */ /* 0x000fe200078e0a08 */
[----:B------:R-:W-:Y:S01]  /*1560*/  IABS R22, R29 ;  /* 0x0000001d00167213 */ /* 0x000fe20000000000 */
[--C-:B------:R-:W-:Y:S01]  /*1570*/  @!P2 IMAD.IADD R0, R0, 0x1, -R7.reuse ;  /* 0x000000010000a824 */ /* 0x100fe200078e0a07 */
[----:B------:R1:W-:Y:S01]  /*1580*/  STL [R1+0x24], R11 ;  /* 0x0000240b01007387 */ /* 0x0003e20000100800 */
[--C-:B------:R-:W-:Y:S01]  /*1590*/  @!P4 IMAD.IADD R14, R14, 0x1, -R7.reuse ;  /* 0x000000010e0ec824 */ /* 0x100fe200078e0a07 */
[----:B------:R-:W-:Y:S01]  /*15a0*/  LOP3.LUT R19, R19, R18, RZ, 0x3c, !PT ;  /* 0x0000001213137212 */ /* 0x000fe200078e3cff */
[--C-:B------:R-:W-:Y:S01]  /*15b0*/  @!P3 IMAD.IADD R4, R4, 0x1, -R7.reuse ;  /* 0x000000010404b824 */ /* 0x100fe200078e0a07 */
[----:B------:R-:W-:Y:S01]  /*15c0*/  ISETP.GE.AND P4, PT, R16, RZ, PT ;  /* 0x000000ff1000720c */ /* 0x000fe20003f86270 */
[----:B------:R-:W-:Y:S01]  /*15d0*/  IMAD.MOV.U32 R20, RZ, RZ, R14 ;  /* 0x000000ffff147224 */ /* 0x000fe200078e000e */
[----:B0-----:R-:W-:Y:S01]  /*15e0*/  IABS R15, R5 ;  /* 0x00000005000f7213 */ /* 0x001fe20000000000 */
[----:B------:R-:W-:Y:S01]  /*15f0*/  @!P6 IMAD.IADD R6, R6, 0x1, -R7 ;  /* 0x000000010606e824 */ /* 0x000fe200078e0a07 */
[----:B------:R-:W-:Y:S01]  /*1600*/  ISETP.GT.U32.AND P6, PT, R7, R0, PT ;  /* 0x000000000700720c */ /* 0x000fe20003fc4070 */
[----:B------:R-:W-:Y:S01]  /*1610*/  @!P1 IMAD.MOV R9, RZ, RZ, -R9 ;  /* 0x000000ffff099224 */ /* 0x000fe200078e0a09 */
[----:B-1----:R-:W-:Y:S01]  /*1620*/  LOP3.LUT R11, R3, 0x64, RZ, 0xfc, !PT ;  /* 0x00000064030b7812 */ /* 0x002fe200078efcff */
[C---:B------:R-:W-:Y:S01]  /*1630*/  IMAD.HI.U32 R18, R2.reuse, R15, RZ ;  /* 0x0000000f02127227 */ /* 0x040fe200078e00ff */
[----:B------:R-:W-:Y:S01]  /*1640*/  ISETP.GT.U32.AND P5, PT, R7, R4, PT ;  /* 0x000000040700720c */ /* 0x000fe20003fa4070 */
[----:B------:R-:W-:Y:S01]  /*1650*/  STL [R1+0x48], R19 ;  /* 0x0000481301007387 */ /* 0x000fe20000100800 */
[----:B------:R-:W-:Y:S01]  /*1660*/  IABS R27, R11 ;  /* 0x0000000b001b7213 */ /* 0x000fe20000000000 */
[----:B------:R-:W-:Y:S01]  /*1670*/  IMAD.MOV R18, RZ, RZ, -R18 ;  /* 0x000000ffff127224 */ /* 0x000fe200078e0a12 */
[----:B------:R-:W-:Y:S01]  /*1680*/  ISETP.GE.AND P2, PT, R13, RZ, PT ;  /* 0x000000ff0d00720c */ /* 0x000fe20003f46270 */
[----:B------:R-:W-:Y:S01]  /*1690*/  @!P4 IMAD.MOV R20, RZ, RZ, -R20 ;  /* 0x000000ffff14c224 */ /* 0x000fe200078e0a14 */
[----:B------:R-:W-:Y:S01]  /*16a0*/  ISETP.GE.AND P3, PT, R17, RZ, PT ;  /* 0x000000ff1100720c */ /* 0x000fe20003f66270 */
[----:B------:R-:W-:Y:S01]  /*16b0*/  IMAD.HI.U32 R16, R2, R27, RZ ;  /* 0x0000001b02107227 */ /* 0x000fe200078e00ff */
[----:B------:R-:W-:Y:S01]  /*16c0*/  ISETP.GT.U32.AND P1, PT, R7, R6, PT ;  /* 0x000000060700720c */ /* 0x000fe20003f24070 */
[----:B------:R0:W-:Y:S02]  /*16d0*/  STL [R1+0x8e0], R8 ;  /* 0x0008e00801007387 */ /* 0x0001e40000100800 */
[----:B------:R-:W-:-:S02]  /*16e0*/  IMAD.MOV R13, RZ, RZ, -R16 ;  /* 0x000000ffff0d7224 */ /* 0x000fc400078e0a10 */
[C---:B------:R-:W-:Y:S01]  /*16f0*/  IMAD R15, R7.reuse, R18, R15 ;  /* 0x00000012070f7224 */ /* 0x040fe200078e020f */
[----:B------:R-:W-:Y:S01]  /*1700*/  STL [R1+0x8e4], R9 ;  /* 0x0008e40901007387 */ /* 0x000fe20000100800 */
[C---:B------:R-:W-:Y:S01]  /*1710*/  IMAD R27, R7.reuse, R13, R27 ;  /* 0x0000000d071b7224 */ /* 0x040fe200078e021b */
[----:B------:R-:W-:Y:S01]  /*1720*/  IABS R18, R24 ;  /* 0x0000001800127213 */ /* 0x000fe20000000000 */
[--C-:B------:R-:W-:Y:S01]  /*1730*/  @!P6 IMAD.IADD R0, R0, 0x1, -R7.reuse ;  /* 0x000000010000e824 */ /* 0x100fe200078e0a07 */
[C---:B------:R-:W-:Y:S01]  /*1740*/  ISETP.GT.U32.AND P4, PT, R7.reuse, R15, PT ;  /* 0x0000000f0700720c */ /* 0x040fe20003f84070 */
[--C-:B------:R-:W-:Y:S01]  /*1750*/  @!P5 IMAD.IADD R4, R4, 0x1, -R7.reuse ;  /* 0x000000010404d824 */ /* 0x100fe200078e0a07 */
[----:B------:R-:W-:Y:S01]  /*1760*/  ISETP.GT.U32.AND P6, PT, R7, R27, PT ;  /* 0x0000001b0700720c */ /* 0x000fe20003fc4070 */
[----:B------:R-:W-:Y:S01]  /*1770*/  @!P0 IMAD.MOV R10, RZ, RZ, -R10 ;  /* 0x000000ffff0a8224 */ /* 0x000fe200078e0a0a */
[----:B------:R-:W-:Y:S01]  /*1780*/  ISETP.GE.AND P5, PT, R5, RZ, PT ;  /* 0x000000ff0500720c */ /* 0x000fe20003fa6270 */
[----:B0-----:R-:W-:Y:S01]  /*1790*/  IMAD.MOV.U32 R8, RZ, RZ, R4 ;  /* 0x000000ffff087224 */ /* 0x001fe200078e0004 */
[----:B------:R-:W-:Y:S01]  /*17a0*/  LOP3.LUT R5, R3, 0x58, RZ, 0xfc, !PT ;  /* 0x0000005803057812 */ /* 0x000fe200078efcff */
[----:B------:R-:W-:Y:S01]  /*17b0*/  @!P2 IMAD.MOV R0, RZ, RZ, -R0 ;  /* 0x000000ffff00a224 */ /* 0x000fe200078e0a00 */
[----:B------:R-:W-:Y:S01]  /*17c0*/  STL [R1+0x8e8], R10 ;  /* 0x0008e80a01007387 */ /* 0x000fe20000100800 */
[----:B------:R-:W-:Y:S01]  /*17d0*/  @!P3 IMAD.MOV R8, RZ, RZ, -R8 ;  /* 0x000000ffff08b224 */ /* 0x000fe200078e0a08 */
[----:B------:R-:W-:Y:S01]  /*17e0*/  ISETP.GE.AND P0, PT, R12, RZ, PT ;  /* 0x000000ff0c00720c */ /* 0x000fe20003f06270 */
[--C-:B------:R-:W-:Y:S01]  /*17f0*/  @!P1 IMAD.IADD R6, R6, 0x1, -R7.reuse ;  /* 0x0000000106069824 */ /* 0x100fe200078e0a07 */
[----:B------:R-:W-:Y:S01]  /*1800*/  STL [R1+0x20], R20 ;  /* 0x0000201401007387 */ /* 0x000fe20000100800 */
[--C-:B------:R-:W-:Y:S01]  /*1810*/  @!P4 IMAD.IADD R15, R15, 0x1, -R7.reuse ;  /* 0x000000010f0fc824 */ /* 0x100fe200078e0a07 */
[----:B------:R-:W-:Y:S01]  /*1820*/  ISETP.GE.AND P1, PT, R11, RZ, PT ;  /* 0x000000ff0b00720c */ /* 0x000fe20003f26270 */
[----:B------:R-:W-:Y:S01]  /*1830*/  @!P6 IMAD.IADD R27, R27, 0x1, -R7 ;  /* 0x000000011b1be824 */ /* 0x000fe200078e0a07 */
[----:B------:R0:W-:Y:S01]  /*1840*/  STL [R1+0x1c], R8 ;  /* 0x00001c0801007387 */ /* 0x0001e20000100800 */
[----:B------:R-:W-:-:S02]  /*1850*/  LOP3.LUT R12, R3, 0x60, RZ, 0xfc, !PT ;  /* 0x00000060030c7812 */ /* 0x000fc400078efcff */
[----:B------:R-:W-:Y:S01]  /*1860*/  IABS R11, R5 ;  /* 0x00000005000b7213 */ /* 0x000fe20000000000 */
[----:B------:R1:W-:Y:S01]  /*1870*/  STL [R1+0x14], R0 ;  /* 0x0000140001007387 */ /* 0x0003e20000100800 */
[C---:B------:R-:W-:Y:S02]  /*1880*/  ISETP.GT.U32.AND P4, PT, R7.reuse, R15, PT ;  /* 0x0000000f0700720c */ /* 0x040fe40003f84070 */
[----:B------:R-:W-:Y:S01]  /*1890*/  IABS R26, R12 ;  /* 0x0000000c001a7213 */ /* 0x000fe20000000000 */
[----:B------:R-:W-:Y:S01]  /*18a0*/  IMAD.HI.U32 R14, R2, R11, RZ ;  /* 0x0000000b020e7227 */ /* 0x000fe200078e00ff */
[----:B------:R-:W-:Y:S02]  /*18b0*/  ISETP.GE.AND P3, PT, R12, RZ, PT ;  /* 0x000000ff0c00720c */ /* 0x000fe40003f66270 */
[----:B------:R-:W-:Y:S01]  /*18c0*/  ISETP.GT.U32.AND P2, PT, R7, R27, PT ;  /* 0x0000001b0700720c */ /* 0x000fe20003f44070 */
[----:B0-----:R-:W-:Y:S01]  /*18d0*/  IMAD.MOV.U32 R8, RZ, RZ, R6 ;  /* 0x000000ffff087224 */ /* 0x001fe200078e0006 */
[----:B------:R-:W-:Y:S01]  /*18e0*/  ISETP.GE.AND P6, PT, R5, RZ, PT ;  /* 0x000000ff0500720c */ /* 0x000fe20003fc6270 */
[----:B------:R-:W-:Y:S01]  /*18f0*/  IMAD.HI.U32 R4, R2, R26, RZ ;  /* 0x0000001a02047227 */ /* 0x000fe200078e00ff */
[----:B-1----:R-:W-:-:S02]  /*1900*/  LOP3.LUT R0, R3, 0x54, RZ, 0xfc, !PT ;  /* 0x0000005403007812 */ /* 0x002fc400078efcff */
[C---:B------:R-:W-:Y:S01]  /*1910*/  LOP3.LUT R5, R3.reuse, 0x4c, RZ, 0xfc, !PT ;  /* 0x0000004c03057812 */ /* 0x040fe200078efcff */
[----:B------:R-:W-:Y:S01]  /*1920*/  IMAD.MOV R14, RZ, RZ, -R14 ;  /* 0x000000ffff0e7224 */ /* 0x000fe200078e0a0e */
[----:B------:R-:W-:Y:S01]  /*1930*/  IABS R12, R0 ;  /* 0x00000000000c7213 */ /* 0x000fe20000000000 */
[----:B------:R-:W-:Y:S01]  /*1940*/  @!P0 IMAD.MOV R8, RZ, RZ, -R8 ;  /* 0x000000ffff088224 */ /* 0x000fe200078e0a08 */
[C---:B------:R-:W-:Y:S01]  /*1950*/  LOP3.LUT R9, R3.reuse, 0x24, RZ, 0xfc, !PT ;  /* 0x0000002403097812 */ /* 0x040fe200078efcff */
[----:B------:R-:W-:Y:S01]  /*1960*/  IMAD.MOV R4, RZ, RZ, -R4 ;  /* 0x000000ffff047224 */ /* 0x000fe200078e0a04 */
[----:B------:R-:W-:Y:S01]  /*1970*/  LOP3.LUT R10, R3, 0x18, RZ, 0xfc, !PT ;  /* 0x00000018030a7812 */ /* 0x000fe200078efcff */
[----:B------:R-:W-:Y:S01]  /*1980*/  IMAD.HI.U32 R16, R2, R12, RZ ;  /* 0x0000000c02107227 */ /* 0x000fe200078e00ff */
[----:B------:R0:W-:Y:S01]  /*1990*/  STL [R1+0x4], R8 ;  /* 0x0000040801007387 */ /* 0x0001e20000100800 */
[----:B------:R-:W-:Y:S02]  /*19a0*/  IABS R23, R9 ;  /* 0x0000000900177213 */ /* 0x000fe40000000000 */
[----:B------:R-:W-:Y:S01]  /*19b0*/  IMAD R11, R7, R14, R11 ;  /* 0x0000000e070b7224 */ /* 0x000fe200078e020b */
[----:B------:R-:W-:Y:S01]  /*19c0*/  IABS R14, R5 ;  /* 0x00000005000e7213 */ /* 0x000fe20000000000 */
[----:B------:R-:W-:-:S02]  /*19d0*/  @!P4 IMAD.IADD R15, R15, 0x1, -R7 ;  /* 0x000000010f0fc824 */ /* 0x000fc400078e0a07 */
[----:B------:R-:W-:Y:S02]  /*19e0*/  IMAD.MOV R16, RZ, RZ, -R16 ;  /* 0x000000ffff107224 */ /* 0x000fe400078e0a10 */
[----:B------:R-:W-:Y:S01]  /*19f0*/  IMAD R26, R7, R4, R26 ;  /* 0x00000004071a7224 */ /* 0x000fe200078e021a */
[----:B------:R-:W-:Y:S01]  /*1a00*/  LOP3.LUT R4, R3, 0x50, RZ, 0xfc, !PT ;  /* 0x0000005003047812 */ /* 0x000fe200078efcff */
[----:B------:R-:W-:Y:S01]  /*1a10*/  @!P2 IMAD.IADD R27, R27, 0x1, -R7 ;  /* 0x000000011b1ba824 */ /* 0x000fe200078e0a07 */
[C---:B------:R-:W-:Y:S01]  /*1a20*/  ISETP.GT.U32.AND P2, PT, R7.reuse, R11, PT ;  /* 0x0000000b0700720c */ /* 0x040fe20003f44070 */
[C---:B------:R-:W-:Y:S01]  /*1a30*/  IMAD R12, R7.reuse, R16, R12 ;  /* 0x00000010070c7224 */ /* 0x040fe200078e020c */
[C---:B------:R-:W-:Y:S01]  /*1a40*/  ISETP.GT.U32.AND P4, PT, R7.reuse, R26, PT ;  /* 0x0000001a0700720c */ /* 0x040fe20003f84070 */
[----:B0-----:R-:W-:Y:S01]  /*1a50*/  IMAD.MOV.U32 R8, RZ, RZ, R15 ;  /* 0x000000ffff087224 */ /* 0x001fe200078e000f */
[----:B------:R-:W-:Y:S01]  /*1a60*/  IABS R13, R4 ;  /* 0x00000004000d7213 */ /* 0x000fe20000000000 */
[----:B------:R-:W-:Y:S01]  /*1a70*/  @!P1 IMAD.MOV R27, RZ, RZ, -R27 ;  /* 0x000000ffff1b9224 */ /* 0x000fe200078e0a1b */
[----:B------:R-:W-:Y:S01]  /*1a80*/  ISETP.GE.AND P1, PT, R4, RZ, PT ;  /* 0x000000ff0400720c */ /* 0x000fe20003f26270 */
[----:B------:R-:W-:Y:S01]  /*1a90*/  @!P5 IMAD.MOV R8, RZ, RZ, -R8 ;  /* 0x000000ffff08d224 */ /* 0x000fe200078e0a08 */
[----:B------:R-:W-:Y:S01]  /*1aa0*/  ISETP.GT.U32.AND P5, PT, R7, R12, PT ;  /* 0x0000000c0700720c */ /* 0x000fe20003fa4070 */
[----:B------:R-:W-:Y:S01]  /*1ab0*/  IMAD.HI.U32 R6, R2, R13, RZ ;  /* 0x0000000d02067227 */ /* 0x000fe200078e00ff */
[C---:B------:R-:W-:Y:S01]  /*1ac0*/  LOP3.LUT R4, R3.reuse, 0x40, RZ, 0xfc, !PT ;  /* 0x0000004003047812 */ /* 0x040fe200078efcff */
[----:B------:R0:W-:Y:S01]  /*1ad0*/  STL [R1+0x8dc], R27 ;  /* 0x0008dc1b01007387 */ /* 0x0001e20000100800 */
[----:B------:R-:W-:Y:S01]  /*1ae0*/  LOP3.LUT R16, R3, 0x44, RZ, 0xfc, !PT ;  /* 0x0000004403107812 */ /* 0x000fe200078efcff */
[--C-:B------:R-:W-:Y:S01]  /*1af0*/  @!P2 IMAD.IADD R11, R11, 0x1, -R7.reuse ;  /* 0x000000010b0ba824 */ /* 0x100fe200078e0a07 */
[----:B------:R-:W-:Y:S01]  /*1b00*/  IABS R17, R4 ;  /* 0x0000000400117213 */ /* 0x000fe20000000000 */
[--C-:B------:R-:W-:Y:S01]  /*1b10*/  @!P4 IMAD.IADD R26, R26, 0x1, -R7.reuse ;  /* 0x000000011a1ac824 */ /* 0x100fe200078e0a07 */
[----:B------:R-:W-:Y:S01]  /*1b20*/  ISETP.GE.AND P4, PT, R0, RZ, PT ;  /* 0x000000ff0000720c */ /* 0x000fe20003f86270 */
[----:B------:R-:W-:Y:S01]  /*1b30*/  IMAD.HI.U32 R0, R2, R14, RZ ;  /* 0x0000000e02007227 */ /* 0x000fe200078e00ff */
[C---:B------:R-:W-:Y:S01]  /*1b40*/  ISETP.GT.U32.AND P2, PT, R7.reuse, R11, PT ;  /* 0x0000000b0700720c */ /* 0x040fe20003f44070 */
[----:B------:R1:W-:Y:S01]  /*1b50*/  STL [R1], R8 ;  /* 0x0000000801007387 */ /* 0x0003e20000100800 */
[----:B------:R-:W-:Y:S01]  /*1b60*/  ISETP.GT.U32.AND P0, PT, R7, R26, PT ;  /* 0x0000001a0700720c */ /* 0x000fe20003f04070 */
[----:B------:R-:W-:Y:S01]  /*1b70*/  @!P5 IMAD.IADD R12, R12, 0x1, -R7 ;  /* 0x000000010c0cd824 */ /* 0x000fe200078e0a07 */
[----:B0-----:R-:W-:Y:S01]  /*1b80*/  LOP3.LUT R27, R3, 0x34, RZ, 0xfc, !PT ;  /* 0x00000034031b7812 */ /* 0x001fe200078efcff */
[----:B------:R-:W-:-:S02]  /*1b90*/  IMAD.MOV R0, RZ, RZ, -R0 ;  /* 0x000000ffff007224 */ /* 0x000fc400078e0a00 */
[----:B------:R-:W-:Y:S01]  /*1ba0*/  IMAD.MOV R6, RZ, RZ, -R6 ;  /* 0x000000ffff067224 */ /* 0x000fe200078e0a06 */
[C---:B------:R-:W-:Y:S01]  /*1bb0*/  ISETP.GT.U32.AND P5, PT, R7.reuse, R12, PT ;  /* 0x0000000c0700720c */ /* 0x040fe20003fa4070 */
[----:B------:R-:W-:Y:S01]  /*1bc0*/  IMAD R14, R7, R0, R14 ;  /* 0x00000000070e7224 */ /* 0x000fe200078e020e */
[----:B------:R-:W-:Y:S01]  /*1bd0*/  LOP3.LUT R0, R3, 0x48, RZ, 0xfc, !PT ;  /* 0x0000004803007812 */ /* 0x000fe200078efcff */
[----:B------:R-:W-:Y:S01]  /*1be0*/  IMAD R13, R7, R6, R13 ;  /* 0x00000006070d7224 */ /* 0x000fe200078e020d */
[----:B------:R-:W-:Y:S01]  /*1bf0*/  IABS R19, R27 ;  /* 0x0000001b00137213 */ /* 0x000fe20000000000 */
[--C-:B------:R-:W-:Y:S01]  /*1c00*/  @!P2 IMAD.IADD R11, R11, 0x1, -R7.reuse ;  /* 0x000000010b0ba824 */ /* 0x100fe200078e0a07 */
[----:B------:R-:W-:Y:S01]  /*1c10*/  IABS R15, R0 ;  /* 0x00000000000f7213 */ /* 0x000fe20000000000 */
[----:B------:R-:W-:Y:S01]  /*1c20*/  @!P0 IMAD.IADD R26, R26, 0x1, -R7 ;  /* 0x000000011a1a8824 */ /* 0x000fe200078e0a07 */
[----:B------:R-:W-:Y:S01]  /*1c30*/  ISETP.GE.AND P2, PT, R0, RZ, PT ;  /* 0x000000ff0000720c */ /* 0x000fe20003f46270 */
[----:B------:R-:W-:Y:S01]  /*1c40*/  @!P6 IMAD.MOV R11, RZ, RZ, -R11 ;  /* 0x000000ffff0be224 */ /* 0x000fe200078e0a0b */
[----:B------:R-:W-:Y:S01]  /*1c50*/  ISETP.GT.U32.AND P6, PT, R7, R13, PT ;  /* 0x0000000d0700720c */ /* 0x000fe20003fc4070 */
[----:B------:R-:W-:Y:S01]  /*1c60*/  IMAD.HI.U32 R0, R2, R15, RZ ;  /* 0x0000000f02007227 */ /* 0x000fe200078e00ff */
[----:B------:R-:W-:-:S02]  /*1c70*/  ISETP.GE.AND P0, PT, R5, RZ, PT ;  /* 0x000000ff0500720c */ /* 0x000fc40003f06270 */
[----:B-1----:R-:W-:Y:S01]  /*1c80*/  LOP3.LUT R8, R3, 0x20, RZ, 0xfc, !PT ;  /* 0x0000002003087812 */ /* 0x002fe200078efcff */
[----:B------:R-:W-:Y:S01]  /*1c90*/  @!P5 IMAD.IADD R12, R12, 0x1, -R7 ;  /* 0x000000010c0cd824 */ /* 0x000fe200078e0a07 */
[C---:B------:R-:W-:Y:S01]  /*1ca0*/  ISETP.GT.U32.AND P5, PT, R7.reuse, R14, PT ;  /* 0x0000000e0700720c */ /* 0x040fe20003fa4070 */
[----:B------:R-:W-:Y:S02]  /*1cb0*/  IMAD.MOV R0, RZ, RZ, -R0 ;  /* 0x000000ffff007224 */ /* 0x000fe400078e0a00 */
[----:B------:R-:W-:Y:S01]  /*1cc0*/  @!P3 IMAD.MOV R26, RZ, RZ, -R26 ;  /* 0x000000ffff1ab224 */ /* 0x000fe200078e0a1a */
[----:B------:R-:W-:Y:S01]  /*1cd0*/  ISETP.GE.AND P3, PT, R16, RZ, PT ;  /* 0x000000ff1000720c */ /* 0x000fe20003f66270 */
[----:B------:R-:W-:Y:S01]  /*1ce0*/  IMAD R15, R7, R0, R15 ;  /* 0x00000000070f7224 */ /* 0x000fe200078e020f */
[----:B------:R-:W-:Y:S01]  /*1cf0*/  IABS R16, R16 ;  /* 0x0000001000107213 */ /* 0x000fe20000000000 */
[----:B------:R-:W-:Y:S01]  /*1d00*/  @!P6 IMAD.IADD R13, R13, 0x1, -R7 ;  /* 0x000000010d0de824 */ /* 0x000fe200078e0a07 */
[----:B------:R-:W-:Y:S01]  /*1d10*/  STL [R1+0x8ec], R26 ;  /* 0x0008ec1a01007387 */ /* 0x000fe20000100800 */
[----:B------:R-:W-:Y:S01]  /*1d20*/  IMAD.HI.U32 R6, R2, R17, RZ ;  /* 0x0000001102067227 */ /* 0x000fe200078e00ff */
[----:B------:R-:W-:-:S02]  /*1d30*/  ISETP.GT.U32.AND P6, PT, R7, R15, PT ;  /* 0x0000000f0700720c */ /* 0x000fc40003fc4070 */
[----:B------:R0:W-:Y:S01]  /*1d40*/  STL [R1+0x8f0], R11 ;  /* 0x0008f00b01007387 */ /* 0x0001e20000100800 */
[--C-:B------:R-:W-:Y:S02]  /*1d50*/  @!P5 IMAD.IADD R14, R14, 0x1, -R7.reuse ;  /* 0x000000010e0ed824 */ /* 0x100fe400078e0a07 */
[----:B------:R-:W-:Y:S01]  /*1d60*/  @!P4 IMAD.MOV R12, RZ, RZ, -R12 ;  /* 0x000000ffff0cc224 */ /* 0x000fe200078e0a0c */
[C---:B------:R-:W-:Y:S01]  /*1d70*/  ISETP.GT.U32.AND P4, PT, R7.reuse, R13, PT ;  /* 0x0000000d0700720c */ /* 0x040fe20003f84070 */
[----:B------:R-:W-:Y:S01]  /*1d80*/  IMAD.HI.U32 R20, R2, R16, RZ ;  /* 0x0000001002147227 */ /* 0x000fe200078e00ff */
[----:B------:R-:W-:Y:S02]  /*1d90*/  ISETP.GT.U32.AND P5, PT, R7, R14, PT ;  /* 0x0000000e0700720c */ /* 0x000fe40003fa4070 */
[----:B------:R-:W-:Y:S01]  /*1da0*/  STL [R1+0x8f4], R12 ;  /* 0x0008f40c01007387 */ /* 0x000fe20000100800 */
[----:B------:R-:W-:Y:S01]  /*1db0*/  IMAD.MOV R6, RZ, RZ, -R6 ;  /* 0x000000ffff067224 */ /* 0x000fe200078e0a06 */
[C---:B0-----:R-:W-:Y:S01]  /*1dc0*/  LOP3.LUT R11, R3.reuse, 0x10, RZ, 0xfc, !PT ;  /* 0x00000010030b7812 */ /* 0x041fe200078efcff */
[----:B------:R-:W-:Y:S01]  /*1dd0*/  IMAD.MOV R20, RZ, RZ, -R20 ;  /* 0x000000ffff147224 */ /* 0x000fe200078e0a14 */
[----:B------:R-:W-:Y:S01]  /*1de0*/  LOP3.LUT R26, R3, 0x4, RZ, 0xfc, !PT ;  /* 0x00000004031a7812 */ /* 0x000fe200078efcff */
[----:B------:R-:W-:-:S02]  /*1df0*/  @!P6 IMAD.IADD R15, R15, 0x1, -R7 ;  /* 0x000000010f0fe824 */ /* 0x000fc400078e0a07 */
[C---:B------:R-:W-:Y:S02]  /*1e00*/  IMAD R17, R7.reuse, R6, R17 ;  /* 0x0000000607117224 */ /* 0x040fe400078e0211 */
[C---:B------:R-:W-:Y:S01]  /*1e10*/  IMAD R16, R7.reuse, R20, R16 ;  /* 0x0000001407107224 */ /* 0x040fe200078e0210 */
[C---:B------:R-:W-:Y:S01]  /*1e20*/  ISETP.GT.U32.AND P6, PT, R7.reuse, R15, PT ;  /* 0x0000000f0700720c */ /* 0x040fe20003fc4070 */
[----:B------:R-:W-:Y:S01]  /*1e30*/  @!P5 IMAD.IADD R14, R14, 0x1, -R7 ;  /* 0x000000010e0ed824 */ /* 0x000fe200078e0a07 */
[----:B------:R-:W-:Y:S01]  /*1e40*/  ISETP.GT.U32.AND P5, PT, R7, R17, PT ;  /* 0x000000110700720c */ /* 0x000fe20003fa4070 */
[----:B------:R-:W-:Y:S01]  /*1e50*/  IMAD.HI.U32 R5, R2, R18, RZ ;  /* 0x0000001202057227 */ /* 0x000fe200078e00ff */
[----:B------:R-:W-:-:S03]  /*1e60*/  IABS R20, R25 ;  /* 0x0000001900147213 */ /* 0x000fc60000000000 */
[----:B------:R-:W-:Y:S01]  /*1e70*/  @!P4 IMAD.IADD R13, R13, 0x1, -R7 ;  /* 0x000000010d0dc824 */ /* 0x000fe200078e0a07 */
[----:B------:R-:W-:Y:S01]  /*1e80*/  ISETP.GT.U32.AND P4, PT, R7, R16, PT ;  /* 0x000000100700720c */ /* 0x000fe20003f84070 */
[----:B------:R-:W-:-:S04]  /*1e90*/  IMAD.HI.U32 R0, R2, R19, RZ ;  /* 0x0000001302007227 */ /* 0x000fc800078e00ff */
[----:B------:R-:W-:Y:S02]  /*1ea0*/  IMAD.MOV R5, RZ, RZ, -R5 ;  /* 0x000000ffff057224 */ /* 0x000fe400078e0a05 */
[----:B------:R-:W-:Y:S02]  /*1eb0*/  IMAD.MOV R0, RZ, RZ, -R0 ;  /* 0x000000ffff007224 */ /* 0x000fe400078e0a00 */
[C---:B------:R-:W-:Y:S02]  /*1ec0*/  IMAD R18, R7.reuse, R5, R18 ;  /* 0x0000000507127224 */ /* 0x040fe400078e0212 */
[----:B------:R-:W-:Y:S02]  /*1ed0*/  IMAD R19, R7, R0, R19 ;  /* 0x0000000007137224 */ /* 0x000fe400078e0213 */
[--C-:B------:R-:W-:Y:S01]  /*1ee0*/  @!P6 IMAD.IADD R15, R15, 0x1, -R7.reuse ;  /* 0x000000010f0fe824 */ /* 0x100fe200078e0a07 */
[----:B------:R-:W-:Y:S01]  /*1ef0*/  ISETP.GT.U32.AND P6, PT, R7, R18, PT ;  /* 0x000000120700720c */ /* 0x000fe20003fc4070 */
[--C-:B------:R-:W-:Y:S01]  /*1f00*/  @!P5 IMAD.IADD R17, R17, 0x1, -R7.reuse ;  /* 0x000000011111d824 */ /* 0x100fe200078e0a07 */
[----:B------:R-:W-:Y:S01]  /*1f10*/  ISETP.GE.AND P5, PT, R4, RZ, PT ;  /* 0x000000ff0400720c */ /* 0x000fe20003fa6270 */
[----:B------:R-:W-:Y:S01]  /*1f20*/  @!P4 IMAD.IADD R16, R16, 0x1, -R7 ;  /* 0x000000011010c824 */ /* 0x000fe200078e0a07 */
[C---:B------:R-:W-:Y:S01]  /*1f30*/  ISETP.GT.U32.AND P4, PT, R7.reuse, R19, PT ;  /* 0x000000130700720c */ /* 0x040fe20003f84070 */
[----:B------:R-:W-:Y:S01]  /*1f40*/  @!P1 IMAD.MOV R13, RZ, RZ, -R13 ;  /* 0x000000ffff0d9224 */ /* 0x000fe200078e0a0d */
[----:B------:R-:W-:Y:S01]  /*1f50*/  ISETP.GT.U32.AND P1, PT, R7, R17, PT ;  /* 0x000000110700720c */ /* 0x000fe20003f24070 */
[----:B------:R-:W-:-:S03]  /*1f60*/  IMAD.HI.U32 R5, R2, R21, RZ ;  /* 0x0000001502057227 */ /* 0x000fc600078e00ff */
[----:B------:R-:W-:Y:S01]  /*1f70*/  STL [R1+0x8f8], R13 ;  /* 0x0008f80d01007387 */ /* 0x000fe20000100800 */
[----:B------:R-:W-:Y:S02]  /*1f80*/  IMAD.MOV R5, RZ, RZ, -R5 ;  /* 0x000000ffff057224 */ /* 0x000fe400078e0a05 */
[----:B------:R-:W-:Y:S01]  /*1f90*/  @!P6 IMAD.IADD R18, R18, 0x1, -R7 ;  /* 0x000000011212e824 */ /* 0x000fe200078e0a07 */
[C---:B------:R-:W-:Y:S01]  /*1fa0*/  ISETP.GT.U32.AND P6, PT, R7.reuse, R16, PT ;  /* 0x000000100700720c */ /* 0x040fe20003fc4070 */
[----:B------:R-:W-:Y:S02]  /*1fb0*/  IMAD R21, R7, R5, R21 ;  /* 0x0000000507157224 */ /* 0x000fe400078e0215 */
[----:B------:R-:W-:-:S04]  /*1fc0*/  IMAD.HI.U32 R0, R2, R20, RZ ;  /* 0x0000001402007227 */ /* 0x000fc800078e00ff */
[--C-:B------:R-:W-:Y:S01]  /*1fd0*/  @!P4 IMAD.IADD R19, R19, 0x1, -R7.reuse ;  /* 0x000000011313c824 */ /* 0x100fe200078e0a07 */
[----:B------:R-:W-:Y:S01]  /*1fe0*/  ISETP.GT.U32.AND P4, PT, R7, R18, PT ;  /* 0x000000120700720c */ /* 0x000fe20003f84070 */
[----:B------:R-:W-:Y:S01]  /*1ff0*/  @!P1 IMAD.IADD R17, R17, 0x1, -R7 ;  /* 0x0000000111119824 */ /* 0x000fe200078e0a07 */
[C---:B------:R-:W-:Y:S01]  /*2000*/  ISETP.GT.U32.AND P1, PT, R7.reuse, R21, PT ;  /* 0x000000150700720c */ /* 0x040fe20003f24070 */
[----:B------:R-:W-:Y:S02]  /*2010*/  IMAD.MOV R0, RZ, RZ, -R0 ;  /* 0x000000ffff007224 */ /* 0x000fe400078e0a00 */
[----:B------:R-:W-:Y:S01]  /*2020*/  @!P0 IMAD.MOV R14, RZ, RZ, -R14 ;  /* 0x000000ffff0e8224 */ /* 0x000fe200078e0a0e */
[----:B------:R-:W-:Y:S01]  /*2030*/  ISETP.GT.U32.AND P0, PT, R7, R19, PT ;  /* 0x000000130700720c */ /* 0x000fe20003f04070 */
[----:B------:R-:W-:-:S03]  /*2040*/  IMAD.HI.U32 R4, R2, R22, RZ ;  /* 0x0000001602047227 */ /* 0x000fc600078e00ff */
[----:B------:R-:W-:Y:S01]  /*2050*/  STL [R1+0x8fc], R14 ;  /* 0x0008fc0e01007387 */ /* 0x000fe20000100800 */
[C---:B------:R-:W-:Y:S02]  /*2060*/  IMAD R20, R7.reuse, R0, R20 ;  /* 0x0000000007147224 */ /* 0x040fe400078e0214 */
[----:B------:R-:W-:Y:S01]  /*2070*/  IMAD.MOV R4, RZ, RZ, -R4 ;  /* 0x000000ffff047224 */ /* 0x000fe200078e0a04 */
[----:B------:R0:W-:Y:S01]  /*2080*/  STL [R1+0x3c], R8 ;  /* 0x00003c0801007387 */ /* 0x0001e20000100800 */
[--C-:B------:R-:W-:Y:S01]  /*2090*/  @!P6 IMAD.IADD R16, R16, 0x1, -R7.reuse ;  /* 0x000000011010e824 */ /* 0x100fe200078e0a07 */
[C---:B------:R-:W-:Y:S01]  /*20a0*/  ISETP.GT.U32.AND P6, PT, R7.reuse, R20, PT ;  /* 0x000000140700720c */ /* 0x040fe20003fc4070 */
[----:B------:R-:W-:Y:S01]  /*20b0*/  IMAD.HI.U32 R0, R2, R23, RZ ;  /* 0x0000001702007227 */ /* 0x000fe200078e00ff */
[----:B------:R1:W-:Y:S03]  /*20c0*/  STL [R1+0x38], R10 ;  /* 0x0000380a01007387 */ /* 0x0003e60000100800 */
[--C-:B------:R-:W-:Y:S01]  /*20d0*/  @!P4 IMAD.IADD R18, R18, 0x1, -R7.reuse ;  /* 0x000000011212c824 */ /* 0x100fe200078e0a07 */
[----:B------:R-:W-:Y:S01]  /*20e0*/  ISETP.GE.AND P4, PT, R24, RZ, PT ;  /* 0x000000ff1800720c */ /* 0x000fe20003f86270 */
[----:B------:R-:W-:Y:S01]  /*20f0*/  IMAD R22, R7, R4, R22 ;  /* 0x0000000407167224 */ /* 0x000fe200078e0216 */
[----:B------:R-:W-:Y:S01]  /*2100*/  IABS R24, R8 ;  /* 0x0000000800187213 */ /* 0x000fe20000000000 */
[--C-:B------:R-:W-:Y:S01]  /*2110*/  @!P1 IMAD.IADD R21, R21, 0x1, -R7.reuse ;  /* 0x0000000115159824 */ /* 0x100fe200078e0a07 */
[----:B0-----:R-:W-:Y:S01]  /*2120*/  LOP3.LUT R8, R3, 0x14, RZ, 0xfc, !PT ;  /* 0x0000001403087812 */ /* 0x001fe200078efcff */
[----:B------:R-:W-:Y:S01]  /*2130*/  IMAD.MOV R0, RZ, RZ, -R0 ;  /* 0x000000ffff007224 */ /* 0x000fe200078e0a00 */
[----:B------:R-:W-:Y:S01]  /*2140*/  ISETP.GE.AND P1, PT, R27, RZ, PT ;  /* 0x000000ff1b00720c */ /* 0x000fe20003f26270 */
[----:B------:R-:W-:Y:S01]  /*2150*/  @!P0 IMAD.IADD R19, R19, 0x1, -R7 ;  /* 0x0000000113138824 */ /* 0x000fe200078e0a07 */
[C---:B------:R-:W-:Y:S01]  /*2160*/  ISETP.GT.U32.AND P0, PT, R7.reuse, R22, PT ;  /* 0x000000160700720c */ /* 0x040fe20003f04070 */
[----:B------:R-:W-:Y:S01]  /*2170*/  @!P3 IMAD.MOV R16, RZ, RZ, -R16 ;  /* 0x000000ffff10b224 */ /* 0x000fe200078e0a10 */
[C---:B------:R-:W-:Y:S01]  /*2180*/  ISETP.GT.U32.AND P3, PT, R7.reuse, R21, PT ;  /* 0x000000150700720c */ /* 0x040fe20003f64070 */
[----:B------:R-:W-:Y:S01]  /*2190*/  IMAD R23, R7, R0, R23 ;  /* 0x0000000007177224 */ /* 0x000fe200078e0217 */
[----:B------:R-:W-:Y:S01]  /*21a0*/  IABS R0, R10 ;  /* 0x0000000a00007213 */ /* 0x000fe20000000000 */
[----:B------:R-:W-:Y:S01]  /*21b0*/  IMAD.HI.U32 R4, R2, R24, RZ ;  /* 0x0000001802047227 */ /* 0x000fe200078e00ff */
[----:B------:R-:W-:-:S02]  /*21c0*/  IABS R6, R8 ;  /* 0x0000000800067213 */ /* 0x000fc40000000000 */
[----:B------:R-:W-:Y:S01]  /*21d0*/  LOP3.LUT R27, R3, 0xc, RZ, 0xfc, !PT ;  /* 0x0000000c031b7812 */ /* 0x000fe200078efcff */
[--C-:B------:R-:W-:Y:S01]  /*21e0*/  @!P6 IMAD.IADD R20, R20, 0x1, -R7.reuse ;  /* 0x000000011414e824 */ /* 0x100fe200078e0a07 */
[----:B------:R-:W-:Y:S01]  /*21f0*/  ISETP.GT.U32.AND P6, PT, R7, R23, PT ;  /* 0x000000170700720c */ /* 0x000fe20003fc4070 */
[----:B------:R-:W-:Y:S01]  /*2200*/  IMAD.MOV R4, RZ, RZ, -R4 ;  /* 0x000000ffff047224 */ /* 0x000fe200078e0a04 */
[----:B-1----:R-:W-:Y:S01]  /*2210*/  LOP3.LUT R10, R3, 0x8, RZ, 0xfc, !PT ;  /* 0x00000008030a7812 */ /* 0x002fe200078efcff */
[--C-:B------:R-:W-:Y:S01]  /*2220*/  @!P0 IMAD.IADD R22, R22, 0x1, -R7.reuse ;  /* 0x0000000116168824 */ /* 0x100fe200078e0a07 */
[----:B------:R-:W-:Y:S01]  /*2230*/  ISETP.GE.AND P0, PT, R25, RZ, PT ;  /* 0x000000ff1900720c */ /* 0x000fe20003f06270 */
[----:B------:R-:W-:Y:S02]  /*2240*/  IMAD R24, R7, R4, R24 ;  /* 0x0000000407187224 */ /* 0x000fe400078e0218 */
[----:B------:R-:W-:Y:S02]  /*2250*/  @!P3 IMAD.IADD R21, R21, 0x1, -R7 ;  /* 0x000000011515b824 */ /* 0x000fe400078e0a07 */
[----:B------:R-:W-:Y:S01]  /*2260*/  IMAD.HI.U32 R25, R2, R0, RZ ;  /* 0x0000000002197227 */ /* 0x000fe200078e00ff */
[----:B------:R-:W-:-:S03]  /*2270*/  ISETP.GT.U32.AND P3, PT, R7, R24, PT ;  /* 0x000000180700720c */ /* 0x000fc60003f64070 */
[----:B------:R-:W-:Y:S02]  /*2280*/  @!P6 IMAD.IADD R23, R23, 0x1, -R7 ;  /* 0x000000011717e824 */ /* 0x000fe400078e0a07 */
[----:B------:R-:W-:Y:S02]  /*2290*/  IMAD.MOV R25, RZ, RZ, -R25 ;  /* 0x000000ffff197224 */ /* 0x000fe400078e0a19 */
[----:B------:R-:W-:Y:S01]  /*22a0*/  @!P2 IMAD.MOV R15, RZ, RZ, -R15 ;  /* 0x000000ffff0fa224 */ /* 0x000fe200078e0a0f */
[C---:B------:R-:W-:Y:S01]  /*22b0*/  ISETP.GT.U32.AND P6, PT, R7.reuse, R23, PT ;  /* 0x000000170700720c */ /* 0x040fe20003fc4070 */
[C---:B------:R-:W-:Y:S01]  /*22c0*/  IMAD R25, R7.reuse, R25, R0 ;  /* 0x0000001907197224 */ /* 0x040fe200078e0200 */
[----:B------:R-:W-:Y:S01]  /*22d0*/  ISETP.GT.U32.AND P2, PT, R7, R20, PT ;  /* 0x000000140700720c */ /* 0x000fe20003f44070 */
[----:B------:R-:W-:-:S04]  /*22e0*/  IMAD.HI.U32 R5, R2, R6, RZ ;  /* 0x0000000602057227 */ /* 0x000fc800078e00ff */
[----:B------:R-:W-:Y:S01]  /*22f0*/  @!P3 IMAD.IADD R24, R24, 0x1, -R7 ;  /* 0x000000011818b824 */ /* 0x000fe200078e0a07 */
[C---:B------:R-:W-:Y:S01]  /*2300*/  ISETP.GT.U32.AND P3, PT, R7.reuse, R25, PT ;  /* 0x000000190700720c */ /* 0x040fe20003f64070 */
[----:B------:R-:W-:Y:S01]  /*2310*/  @!P5 IMAD.MOV R17, RZ, RZ, -R17 ;  /* 0x000000ffff11d224 */ /* 0x000fe200078e0a11 */
[C---:B------:R-:W-:Y:S01]  /*2320*/  ISETP.GT.U32.AND P5, PT, R7.reuse, R22, PT ;  /* 0x000000160700720c */ /* 0x040fe20003fa4070 */
[----:B------:R-:W-:Y:S01]  /*2330*/  IMAD.MOV R4, RZ, RZ, -R5 ;  /* 0x000000ffff047224 */ /* 0x000fe200078e0a05 */
[----:B------:R-:W-:Y:S01]  /*2340*/  IABS R5, R10 ;  /* 0x0000000a00057213 */ /* 0x000fe20000000000 */
[----:B------:R-:W-:Y:S01]  /*2350*/  @!P4 IMAD.MOV R18, RZ, RZ, -R18 ;  /* 0x000000ffff12c224 */ /* 0x000fe200078e0a12 */
[----:B------:R-:W-:Y:S01]  /*2360*/  ISETP.GE.AND P4, PT, R28, RZ, PT ;  /* 0x000000ff1c00720c */ /* 0x000fe20003f86270 */
[----:B------:R-:W-:Y:S01]  /*2370*/  IMAD R0, R7, R4, R6 ;  /* 0x0000000407007224 */ /* 0x000fe200078e0206 */
[----:B------:R-:W-:Y:S01]  /*2380*/  IABS R28, R3 ;  /* 0x00000003001c7213 */ /* 0x000fe20000000000 */
[--C-:B------:R-:W-:Y:S01]  /*2390*/  @!P6 IMAD.IADD R23, R23, 0x1, -R7.reuse ;  /* 0x000000011717e824 */ /* 0x100fe200078e0a07 */
[----:B------:R-:W-:Y:S01]  /*23a0*/  ISETP.GE.AND P6, PT, R3, RZ, PT ;  /* 0x000000ff0300720c */ /* 0x000fe20003fc6270 */
[--C-:B------:R-:W-:Y:S01]  /*23b0*/  @!P2 IMAD.IADD R20, R20, 0x1, -R7.reuse ;  /* 0x000000011414a824 */ /* 0x100fe200078e0a07 */
[----:B------:R-:W-:Y:S01]  /*23c0*/  IABS R3, R11 ;  /* 0x0000000b00037213 */ /* 0x000fe20000000000 */
[----:B------:R-:W-:Y:S01]  /*23d0*/  @!P3 IMAD.IADD R25, R25, 0x1, -R7 ;  /* 0x000000011919b824 */ /* 0x000fe200078e0a07 */
[----:B------:R-:W-:Y:S01]  /*23e0*/  IABS R4, R27 ;  /* 0x0000001b00047213 */ /* 0x000fe20000000000 */
[----:B------:R-:W-:Y:S01]  /*23f0*/  IMAD.MOV.U32 R12, RZ, RZ, R28 ;  /* 0x000000ffff0c7224 */ /* 0x000fe200078e001c */
[----:B------:R-:W-:Y:S01]  /*2400*/  IABS R6, R26 ;  /* 0x0000001a00067213 */ /* 0x000fe20000000000 */
[----:B------:R-:W-:Y:S01]  /*2410*/  IMAD.HI.U32 R28, R2, R3, RZ ;  /* 0x00000003021c7227 */ /* 0x000fe200078e00ff */
[----:B------:R-:W-:-:S02]  /*2420*/  ISETP.GT.U32.AND P3, PT, R7, R0, PT ;  /* 0x000000000700720c */ /* 0x000fc40003f64070 */
[----:B------:R-:W-:Y:S01]  /*2430*/  ISETP.GE.AND P2, PT, R29, RZ, PT ;  /* 0x000000ff1d00720c */ /* 0x000fe20003f46270 */
[----:B------:R-:W-:Y:S01]  /*2440*/  @!P5 IMAD.IADD R22, R22, 0x1, -R7 ;  /* 0x000000011616d824 */ /* 0x000fe200078e0a07 */
[----:B------:R-:W-:Y:S01]  /*2450*/  ISETP.GE.AND P5, PT, R9, RZ, PT ;  /* 0x000000ff0900720c */ /* 0x000fe20003fa6270 */
[----:B------:R-:W-:-:S04]  /*2460*/  IMAD.HI.U32 R29, R2, R4, RZ ;  /* 0x00000004021d7227 */ /* 0x000fc800078e00ff */
[----:B------:R-:W-:Y:S01]  /*2470*/  @!P1 IMAD.MOV R19, RZ, RZ, -R19 ;  /* 0x000000ffff139224 */ /* 0x000fe200078e0a13 */
[----:B------:R-:W-:Y:S01]  /*2480*/  ISETP.GT.U32.AND P1, PT, R7, R24, PT ;  /* 0x000000180700720c */ /* 0x000fe20003f24070 */
[----:B------:R-:W-:-:S04]  /*2490*/  IMAD.HI.U32 R14, R2, R5, RZ ;  /* 0x00000005020e7227 */ /* 0x000fc800078e00ff */
[----:B------:R-:W-:Y:S01]  /*24a0*/  @!P0 IMAD.MOV R20, RZ, RZ, -R20 ;  /* 0x000000ffff148224 */ /* 0x000fe200078e0a14 */
[----:B------:R-:W-:Y:S01]  /*24b0*/  ISETP.GT.U32.AND P0, PT, R7, R25, PT ;  /* 0x000000190700720c */ /* 0x000fe20003f04070 */
[----:B------:R-:W-:-:S04]  /*24c0*/  IMAD.HI.U32 R13, R2, R6, RZ ;  /* 0x00000006020d7227 */ /* 0x000fc800078e00ff */
[----:B------:R-:W-:-:S04]  /*24d0*/  IMAD.HI.U32 R9, R2, R12, RZ ;  /* 0x0000000c02097227 */ /* 0x000fc800078e00ff */
[----:B------:R-:W-:Y:S02]  /*24e0*/  IMAD.MOV R2, RZ, RZ, -R28 ;  /* 0x000000ffff027224 */ /* 0x000fe400078e0a1c */
[----:B------:R-:W-:Y:S02]  /*24f0*/  IMAD.MOV R28, RZ, RZ, -R29 ;  /* 0x000000ffff1c7224 */ /* 0x000fe400078e0a1d */
[----:B------:R-:W-:Y:S02]  /*2500*/  IMAD.MOV R29, RZ, RZ, -R14 ;  /* 0x000000ffff1d7224 */ /* 0x000fe400078e0a0e */
[----:B------:R-:W-:Y:S01]  /*2510*/  IMAD.MOV R13, RZ, RZ, -R13 ;  /* 0x000000ffff0d7224 */ /* 0x000fe200078e0a0d */
[----:B------:R-:W2:Y:S01]  /*2520*/  LDL.LU R14, [R1+0x8fc] ;  /* 0x0008fc00010e7983 */ /* 0x000ea20000300800 */
[C---:B------:R-:W-:Y:S02]  /*2530*/  IMAD R2, R7.reuse, R2, R3 ;  /* 0x0000000207027224 */ /* 0x040fe400078e0203 */
[----:B------:R-:W-:-:S02]  /*2540*/  IMAD R3, R7, R28, R4 ;  /* 0x0000001c07037224 */ /* 0x000fc400078e0204 */
[----:B------:R-:W-:Y:S02]  /*2550*/  IMAD.MOV R9, RZ, RZ, -R9 ;  /* 0x000000ffff097224 */ /* 0x000fe400078e0a09 */
[C---:B------:R-:W-:Y:S02]  /*2560*/  IMAD R4, R7.reuse, R29, R5 ;  /* 0x0000001d07047224 */ /* 0x040fe400078e0205 */
[C---:B------:R-:W-:Y:S01]  /*2570*/  IMAD R5, R7.reuse, R13, R6 ;  /* 0x0000000d07057224 */ /* 0x040fe200078e0206 */
[----:B------:R-:W0:Y:S01]  /*2580*/  S2R R29, SR_TID.X ;  /* 0x00000000001d7919 */ /* 0x000e220000002100 */
[----:B------:R-:W-:Y:S02]  /*2590*/  @!P3 IMAD.IADD R0, R0, 0x1, -R7 ;  /* 0x000000010000b824 */ /* 0x000fe400078e0a07 */
[C---:B------:R-:W-:Y:S01]  /*25a0*/  IMAD R6, R7.reuse, R9, R12 ;  /* 0x0000000907067224 */ /* 0x040fe200078e020c */
[----:B------:R-:W3:Y:S01]  /*25b0*/  LDL.LU R13, [R1+0x8f8] ;  /* 0x0008f800010d7983 */ /* 0x000ee20000300800 */
[----:B------:R-:W-:Y:S01]  /*25c0*/  @!P4 IMAD.MOV R21, RZ, RZ, -R21 ;  /* 0x000000ffff15c224 */ /* 0x000fe200078e0a15 */
[C---:B------:R-:W-:Y:S01]  /*25d0*/  ISETP.GT.U32.AND P4, PT, R7.reuse, R0, PT ;  /* 0x000000000700720c */ /* 0x040fe20003f84070 */
[----:B------:R-:W-:Y:S01]  /*25e0*/  @!P2 IMAD.MOV R22, RZ, RZ, -R22 ;  /* 0x000000ffff16a224 */ /* 0x000fe200078e0a16 */
[----:B------:R-:W4:Y:S01]  /*25f0*/  LDL.LU R12, [R1+0x8f4] ;  /* 0x0008f400010c7983 */ /* 0x000f220000300800 */
[----:B------:R-:W-:Y:S01]  /*2600*/  @!P5 IMAD.MOV R23, RZ, RZ, -R23 ;  /* 0x000000ffff17d224 */ /* 0x000fe200078e0a17 */
[C---:B------:R-:W-:Y:S01]  /*2610*/  ISETP.GT.U32.AND P3, PT, R7.reuse, R2, PT ;  /* 0x000000020700720c */ /* 0x040fe20003f64070 */
[--C-:B------:R-:W-:Y:S01]  /*2620*/  @!P1 IMAD.IADD R24, R24, 0x1, -R7.reuse ;  /* 0x0000000118189824 */ /* 0x100fe200078e0a07 */
[----:B------:R-:W2:Y:S01]  /*2630*/  LDL.LU R9, [R1+0x44] ;  /* 0x0000440001097983 */ /* 0x000ea20000300800 */
[----:B------:R-:W-:Y:S01]  /*2640*/  ISETP.GT.U32.AND P2, PT, R7, R3, PT ;  /* 0x000000030700720c */ /* 0x000fe20003f44070 */
[----:B------:R-:W-:Y:S01]  /*2650*/  @!P0 IMAD.IADD R25, R25, 0x1, -R7 ;  /* 0x0000000119198824 */ /* 0x000fe200078e0a07 */
[----:B------:R-:W-:-:S02]  /*2660*/  ISETP.GT.U32.AND P5, PT, R7, R4, PT ;  /* 0x000000040700720c */ /* 0x000fc40003fa4070 */
[----:B------:R-:W-:Y:S02]  /*2670*/  ISETP.GT.U32.AND P1, PT, R7, R5, PT ;  /* 0x000000050700720c */ /* 0x000fe40003f24070 */
[----:B------:R-:W2:Y:S01]  /*2680*/  LDL.LU R7, [R1+0x3c] ;  /* 0x00003c0001077983 */ /* 0x000ea20000300800 */
[----:B0-----:R-:W-:Y:S02]  /*2690*/  SHF.R.S32.HI R28, RZ, 0x6, R29 ;  /* 0x00000006ff1c7819 */ /* 0x001fe4000001141d */
[----:B--2---:R-:W-:Y:S02]  /*26a0*/  ISETP.GE.AND P0, PT, R7, RZ, PT ;  /* 0x000000ff0700720c */ /* 0x004fe40003f06270 */
[----:B------:R-:W-:-:S05]  /*26b0*/  IABS R7, c[0x0][0x17c] ;  /* 0x00005f0000077a13 */ /* 0x000fca0000000000 */
[--C-:B------:R-:W-:Y:S01]  /*26c0*/  @!P4 IMAD.IADD R0, R0, 0x1, -R7.reuse ;  /* 0x000000010000c824 */ /* 0x100fe200078e0a07 */
[----:B------:R-:W-:Y:S01]  /*26d0*/  ISETP.GT.U32.AND P4, PT, R7, R6, PT ;  /* 0x000000060700720c */ /* 0x000fe20003f84070 */
[----:B------:R-:W-:Y:S02]  /*26e0*/  @!P3 IMAD.IADD R2, R2, 0x1, -R7 ;  /* 0x000000010202b824 */ /* 0x000fe400078e0a07 */
[----:B------:R-:W2:Y:S01]  /*26f0*/  LDL.LU R7, [R1+0x38] ;  /* 0x0000380001077983 */ /* 0x000ea20000300800 */
[----:B------:R-:W-:Y:S01]  /*2700*/  SGXT R28, R28, 0x1 ;  /* 0x000000011c1c781a */ /* 0x000fe20000000200 */
[----:B------:R-:W-:-:S03]  /*2710*/  IMAD.SHL.U32 R29, R29, 0x2, RZ ;  /* 0x000000021d1d7824 */ /* 0x000fc600078e00ff */
[----:B------:R-:W-:-:S04]  /*2720*/  LOP3.LUT R28, R28, 0x90, RZ, 0xc0, !PT ;  /* 0x000000901c1c7812 */ /* 0x000fc800078ec0ff */
[--C-:B------:R-:W-:Y:S02]  /*2730*/  LOP3.LUT R28, R28, 0x7e, R29.reuse, 0x78, !PT ;  /* 0x0000007e1c1c7812 */ /* 0x100fe400078e781d */
[----:B------:R-:W-:-:S03]  /*2740*/  LOP3.LUT R9, R9, 0x30, R29, 0x78, !PT ;  /* 0x0000003009097812 */ /* 0x000fc600078e781d */
[----:B------:R0:W-:Y:S01]  /*2750*/  STL [R1+0x8d4], R28 ;  /* 0x0008d41c01007387 */ /* 0x0001e20000100800 */
[----:B--2---:R-:W-:Y:S02]  /*2760*/  ISETP.GE.AND P3, PT, R7, RZ, PT ;  /* 0x000000ff0700720c */ /* 0x004fe40003f66270 */
[----:B------:R-:W-:-:S05]  /*2770*/  IABS R7, c[0x0][0x17c] ;  /* 0x00005f0000077a13 */ /* 0x000fca0000000000 */
[--C-:B------:R-:W-:Y:S01]  /*2780*/  @!P2 IMAD.IADD R3, R3, 0x1, -R7.reuse ;  /* 0x000000010303a824 */ /* 0x100fe200078e0a07 */
[----:B------:R-:W-:Y:S01]  /*2790*/  ISETP.GT.U32.AND P2, PT, R7, R2, PT ;  /* 0x000000020700720c */ /* 0x000fe20003f44070 */
[----:B------:R-:W-:-:S03]  /*27a0*/  @!P5 IMAD.IADD R4, R4, 0x1, -R7 ;  /* 0x000000010404d824 */ /* 0x000fc600078e0a07 */
[----:B------:R-:W-:Y:S01]  /*27b0*/  ISETP.GT.U32.AND P5, PT, R7, R3, PT ;  /* 0x000000030700720c */ /* 0x000fe20003fa4070 */
[----:B------:R-:W-:Y:S01]  /*27c0*/  @!P3 IMAD.MOV R25, RZ, RZ, -R25 ;  /* 0x000000ffff19b224 */ /* 0x000fe200078e0a19 */
[----:B------:R-:W-:Y:S02]  /*27d0*/  ISETP.GE.AND P3, PT, R8, RZ, PT ;  /* 0x000000ff0800720c */ /* 0x000fe40003f66270 */
[----:B------:R-:W2:Y:S05]  /*27e0*/  LDL.LU R8, [R1+0x24] ;  /* 0x0000240001087983 */ /* 0x000eaa0000300800 */
[----:B------:R-:W-:Y:S01]  /*27f0*/  @!P2 IMAD.IADD R2, R2, 0x1, -R7 ;  /* 0x000000010202a824 */ /* 0x000fe200078e0a07 */
[----:B------:R-:W-:-:S02]  /*2800*/  ISETP.GE.AND P2, PT, R11, RZ, PT ;  /* 0x000000ff0b00720c */ /* 0x000fc40003f46270 */
[----:B------:R-:W2:Y:S01]  /*2810*/  LDL.LU R11, [R1+0x8f0] ;  /* 0x0008f000010b7983 */ /* 0x000ea20000300800 */
[--C-:B------:R-:W-:Y:S01]  /*2820*/  @!P5 IMAD.IADD R3, R3, 0x1, -R7.reuse ;  /* 0x000000010303d824 */ /* 0x100fe200078e0a07 */
[----:B------:R-:W-:Y:S02]  /*2830*/  ISETP.GE.AND P5, PT, R27, RZ, PT ;  /* 0x000000ff1b00720c */ /* 0x000fe40003fa6270 */
[----:B------:R-:W2:Y:S04]  /*2840*/  LDL.LU R27, [R1+0x20] ;  /* 0x00002000011b7983 */ /* 0x000ea80000300800 */
[----:B------:R-:W2:Y:S04]  /*2850*/  LDL.LU R29, [R1+0x48] ;  /* 0x00004800011d7983 */ /* 0x000ea80000300800 */
[----:B0-----:R-:W0:Y:S01]  /*2860*/  S2R R28, SR_TID.X ;  /* 0x00000000001c7919 */ /* 0x001e220000002100 */
[----:B------:R-:W-:Y:S01]  /*2870*/  @!P1 IMAD.IADD R5, R5, 0x1, -R7 ;  /* 0x0000000105059824 */ /* 0x000fe200078e0a07 */
[----:B------:R-:W-:Y:S01]  /*2880*/  ISETP.GT.U32.AND P1, PT, R7, R4, PT ;  /* 0x000000040700720c */ /* 0x000fe20003f24070 */
[----:B------:R-:W-:-:S03]  /*2890*/  @!P0 IMAD.MOV R24, RZ, RZ, -R24 ;  /* 0x000000ffff188224 */ /* 0x000fc600078e0a18 */
[----:B------:R-:W-:Y:S01]  /*28a0*/  ISETP.GT.U32.AND P0, PT, R7, R5, PT ;  /* 0x000000050700720c */ /* 0x000fe20003f04070 */
[----:B------:R-:W-:-:S05]  /*28b0*/  @!P4 IMAD.IADD R6, R6, 0x1, -R7 ;  /* 0x000000010606c824 */ /* 0x000fca00078e0a07 */
[----:B------:R-:W-:-:S03]  /*28c0*/  ISETP.GT.U32.AND P4, PT, R7, R6, PT ;  /* 0x000000060700720c */ /* 0x000fc60003f84070 */
[----:B------:R-:W-:Y:S01]  /*28d0*/  @!P1 IMAD.IADD R4, R4, 0x1, -R7 ;  /* 0x0000000104049824 */ /* 0x000fe200078e0a07 */
[----:B------:R-:W-:-:S03]  /*28e0*/  ISETP.GE.AND P1, PT, R10, RZ, PT ;  /* 0x000000ff0a00720c */ /* 0x000fc60003f26270 */
[----:B------:R-:W-:Y:S02]  /*28f0*/  @!P0 IMAD.IADD R5, R5, 0x1, -R7 ;  /* 0x0000000105058824 */ /* 0x000fe400078e0a07 */
[C---:B0-----:R-:W-:Y:S02]  /*2900*/  IMAD.SHL.U32 R7, R28.reuse, 0x10, RZ ;  /* 0x000000101c077824 */ /* 0x041fe400078e00ff */
[----:B------:R-:W-:-:S03]  /*2910*/  IMAD.SHL.U32 R10, R28, 0x100, RZ ;  /* 0x000001001c0a7824 */ /* 0x000fc600078e00ff */
[----:B------:R-:W-:Y:S02]  /*2920*/  LOP3.LUT R7, R7, 0x200, RZ, 0xc0, !PT ;  /* 0x0000020007077812 */ /* 0x000fe400078ec0ff */
[----:B------:R-:W-:Y:S02]  /*2930*/  ISETP.GE.AND P0, PT, R26, RZ, PT ;  /* 0x000000ff1a00720c */ /* 0x000fe40003f06270 */
[----:B------:R-:W3:Y:S01]  /*2940*/  LDL.LU R26, [R1+0x8ec] ;  /* 0x0008ec00011a7983 */ /* 0x000ee20000300800 */
[----:B------:R-:W-:Y:S01]  /*2950*/  IMAD.IADD R7, R7, 0x1, R9 ;  /* 0x0000000107077824 */ /* 0x000fe200078e0209 */
[----:B--2---:R-:W-:Y:S02]  /*2960*/  LOP3.LUT R29, R29, 0x1000, R10, 0xf8, !PT ;  /* 0x000010001d1d7812 */ /* 0x004fe400078ef80a */
[----:B------:R-:W2:Y:S04]  /*2970*/  LDL.LU R10, [R1+0x8e8] ;  /* 0x0008e800010a7983 */ /* 0x000ea80000300800 */
[----:B------:R0:W-:Y:S04]  /*2980*/  STL [R1+0x8d8], R29 ;  /* 0x0008d81d01007387 */ /* 0x0001e80000100800 */
[----:B0-----:R-:W3:Y:S04]  /*2990*/  LDL.LU R29, [R1] ;  /* 0x00000000011d7983 */ /* 0x001ee80000300800 */
[----:B------:R-:W3:Y:S04]  /*29a0*/  LDL.LU R9, [R1+0x8e4] ;  /* 0x0008e40001097983 */ /* 0x000ee80000300800 */
[----:B------:R0:W-:Y:S02]  /*29b0*/  STL [R1+0x474], R7 ;  /* 0x0004740701007387 */ /* 0x0001e40000100800 */
[----:B0-----:R-:W-:-:S05]  /*29c0*/  IABS R7, c[0x0][0x17c] ;  /* 0x00005f0000077a13 */ /* 0x001fca0000000000 */
[----:B------:R-:W-:Y:S01]  /*29d0*/  @!P4 IMAD.IADD R6, R6, 0x1, -R7 ;  /* 0x000000010606c824 */ /* 0x000fe200078e0a07 */
[----:B------:R-:W-:Y:S02]  /*29e0*/  ISETP.NE.AND P4, PT, RZ, c[0x0][0x17c], PT ;  /* 0x00005f00ff007a0c */ /* 0x000fe40003f85270 */
[----:B------:R-:W-:-:S04]  /*29f0*/  LOP3.LUT R7, RZ, c[0x0][0x17c], RZ, 0x33, !PT ;  /* 0x00005f00ff077a12 */ /* 0x000fc800078e33ff */
[----:B------:R-:W-:-:S05]  /*2a00*/  SEL R8, R7, R8, !P4 ;  /* 0x0000000807087207 */ /* 0x000fca0006000000 */
[----:B------:R0:W-:Y:S04]  /*2a10*/  STL [R1+0x48], R8 ;  /* 0x0000480801007387 */ /* 0x0001e80000100800 */
[----:B0-----:R-:W4:Y:S01]  /*2a20*/  LDL.LU R8, [R1+0x8e0] ;  /* 0x0008e00001087983 */ /* 0x001f220000300800 */
[C---:B------:R-:W-:Y:S02]  /*2a30*/  SEL R27, R7.reuse, R27, !P4 ;  /* 0x0000001b071b7207 */ /* 0x040fe40006000000 */
[C---:B--2---:R-:W-:Y:S02]  /*2a40*/  SEL R10, R7.reuse, R10, !P4 ;  /* 0x0000000a070a7207 */ /* 0x044fe40006000000 */
[C---:B---3--:R-:W-:Y:S02]  /*2a50*/  SEL R9, R7.reuse, R9, !P4 ;  /* 0x0000000907097207 */ /* 0x048fe40006000000 */
[----:B----4-:R-:W-:-:S05]  /*2a60*/  SEL R8, R7, R8, !P4 ;  /* 0x0000000807087207 */ /* 0x010fca0006000000 */
[----:B------:R0:W-:Y:S04]  /*2a70*/  STL [R1+0x44], R8 ;  /* 0x0000440801007387 */ /* 0x0001e80000100800 */
[----:B0-----:R-:W2:Y:S04]  /*2a80*/  LDL.LU R8, [R1+0x4] ;  /* 0x0000040001087983 */ /* 0x001ea80000300800 */
[----:B------:R0:W-:Y:S04]  /*2a90*/  STL [R1+0x40], R9 ;  /* 0x0000400901007387 */ /* 0x0001e80000100800 */
[----:B0-----:R-:W3:Y:S04]  /*2aa0*/  LDL.LU R9, [R1+0x14] ;  /* 0x0000140001097983 */ /* 0x001ee80000300800 */
[----:B------:R0:W-:Y:S04]  /*2ab0*/  STL [R1+0x3c], R10 ;  /* 0x00003c0a01007387 */ /* 0x0001e80000100800 */
[----:B0-----:R-:W4:Y:S04]  /*2ac0*/  LDL.LU R10, [R1+0x1c] ;  /* 0x00001c00010a7983 */ /* 0x001f280000300800 */
[----:B------:R0:W-:Y:S04]  /*2ad0*/  STL [R1+0x38], R27 ;  /* 0x0000381b01007387 */ /* 0x0001e80000100800 */
[----:B0-----:R-:W2:Y:S01]  /*2ae0*/  LDL.LU R27, [R1+0x8dc] ;  /* 0x0008dc00011b7983 */ /* 0x001ea20000300800 */
[C---:B------:R-:W-:Y:S01]  /*2af0*/  SEL R15, R7.reuse, R15, !P4 ;  /* 0x0000000f070f7207 */ /* 0x040fe20006000000 */
[----:B------:R-:W-:Y:S01]  /*2b00*/  @!P3 IMAD.MOV R0, RZ, RZ, -R0 ;  /* 0x000000ffff00b224 */ /* 0x000fe200078e0a00 */
[----:B------:R-:W-:-:S02]  /*2b10*/  SEL R16, R7, R16, !P4 ;  /* 0x0000001007107207 */ /* 0x000fc40006000000 */
[----:B------:R-:W-:Y:S02]  /*2b20*/  LOP3.LUT R28, R28, 0x7f, RZ, 0xc0, !PT ;  /* 0x0000007f1c1c7812 */ /* 0x000fe400078ec0ff */
[----:B----4-:R-:W-:-:S05]  /*2b30*/  SEL R10, R7, R10, !P4 ;  /* 0x0000000a070a7207 */ /* 0x010fca0006000000 */
[----:B------:R3:W-:Y:S02]  /*2b40*/  STL [R1+0x34], R10 ;  /* 0x0000340a01007387 */ /* 0x0007e40000100800 */
[C---:B---3--:R-:W-:Y:S02]  /*2b50*/  SEL R10, R7.reuse, R9, !P4 ;  /* 0x00000009070a7207 */ /* 0x048fe40006000000 */
[C---:B--2---:R-:W-:Y:S02]  /*2b60*/  SEL R9, R7.reuse, R8, !P4 ;  /* 0x0000000807097207 */ /* 0x044fe40006000000 */
[C---:B------:R-:W-:Y:S01]  /*2b70*/  SEL R8, R7.reuse, R29, !P4 ;  /* 0x0000001d07087207 */ /* 0x040fe20006000000 */
[----:B------:R0:W-:Y:S04]  /*2b80*/  STL [R1+0x30], R10 ;  /* 0x0000300a01007387 */ /* 0x0001e80000100800 */
[----:B------:R1:W-:Y:S04]  /*2b90*/  STL [R1+0x2c], R9 ;  /* 0x00002c0901007387 */ /* 0x0003e80000100800 */
[----:B------:R2:W-:Y:S01]  /*2ba0*/  STL [R1+0x28], R8 ;  /* 0x0000280801007387 */ /* 0x0005e20000100800 */
[----:B0-----:R-:W-:-:S02]  /*2bb0*/  SEL R10, R7, R27, !P4 ;  /* 0x0000001b070a7207 */ /* 0x001fc40006000000 */
[----:B-1----:R-:W-:-:S03]  /*2bc0*/  SEL R9, R7, R26, !P4 ;  /* 0x0000001a07097207 */ /* 0x002fc60006000000 */
[----:B------:R0:W-:Y:S01]  /*2bd0*/  STL [R1+0x24], R10 ;  /* 0x0000240a01007387 */ /* 0x0001e20000100800 */
[----:B--2---:R-:W-:-:S03]  /*2be0*/  SEL R8, R7, R11, !P4 ;  /* 0x0000000b07087207 */ /* 0x004fc60006000000 */
[----:B------:R1:W-:Y:S04]  /*2bf0*/  STL [R1+0x20], R9 ;  /* 0x0000200901007387 */ /* 0x0003e80000100800 */
[----:B------:R2:W-:Y:S01]  /*2c00*/  STL [R1+0x1c], R8 ;  /* 0x00001c0801007387 */ /* 0x0005e20000100800 */
[C---:B0-----:R-:W-:Y:S02]  /*2c10*/  SEL R10, R7.reuse, R12, !P4 ;  /* 0x0000000c070a7207 */ /* 0x041fe40006000000 */
[----:B-1----:R-:W-:-:S03]  /*2c20*/  SEL R9, R7, R13, !P4 ;  /* 0x0000000d07097207 */ /* 0x002fc60006000000 */
[----:B------:R-:W-:Y:S01]  /*2c30*/  STL [R1+0x18], R10 ;  /* 0x0000180a01007387 */ /* 0x000fe20000100800 */
[----:B--2---:R-:W-:-:S03]  /*2c40*/  SEL R8, R7, R14, !P4 ;  /* 0x0000000e07087207 */ /* 0x004fc60006000000 */
[----:B------:R-:W-:Y:S04]  /*2c50*/  STL [R1+0x14], R9 ;  /* 0x0000140901007387 */ /* 0x000fe80000100800 */
[----:B------:R-:W-:Y:S04]  /*2c60*/  STL [R1+0x8cc], R15 ;  /* 0x0008cc0f01007387 */ /* 0x000fe80000100800 */
[----:B------:R0:W-:Y:S04]  /*2c70*/  STL [R1+0x10], R8 ;  /* 0x0000100801007387 */ /* 0x0001e80000100800 */
[----:B------:R1:W-:Y:S01]  /*2c80*/  STL [R1+0x8d0], R16 ;  /* 0x0008d01001007387 */ /* 0x0003e20000100800 */
[----:B0-----:R-:W-:Y:S01]  /*2c90*/  SEL R8, R7, R0, !P4 ;  /* 0x0000000007087207 */ /* 0x001fe20006000000 */
[----:B------:R-:W-:-:S05]  /*2ca0*/  IMAD.MOV.U32 R0, RZ, RZ, c[0x0][0x180] ;  /* 0x00006000ff007624 */ /* 0x000fca00078e00ff */
[----:B------:R-:W-:Y:S04]  /*2cb0*/  STL [R1+0x888], R0 ;  /* 0x0008880001007387 */ /* 0x000fe80000100800 */
[----:B------:R-:W-:Y:S04]  /*2cc0*/  STL [R1+0x1d0], RZ ;  /* 0x0001d0ff01007387 */ /* 0x000fe80000100800 */
        /* <DEDUP_REMOVED lines=213> */
[----:B------:R-:W-:Y:S01]  /*3a20*/  STL [R1+0x2d8], RZ ;  /* 0x0002d8ff01007387 */ /* 0x000fe20000100800 */
[----:B------:R-:W-:-:S03]  /*3a30*/  SEL R14, R7, R20, !P4 ;  /* 0x00000014070e7207 */ /* 0x000fc60006000000 */
[----:B------:R-:W-:Y:S01]  /*3a40*/  STL [R1+0x2dc], RZ ;  /* 0x0002dcff01007387 */ /* 0x000fe20000100800 */
[----:B------:R-:W-:-:S03]  /*3a50*/  SEL R13, R7, R21, !P4 ;  /* 0x00000015070d7207 */ /* 0x000fc60006000000 */
[----:B------:R-:W-:Y:S01]  /*3a60*/  STL [R1+0x2c0], RZ ;  /* 0x0002c0ff01007387 */ /* 0x000fe20000100800 */
[----:B------:R-:W-:-:S03]  /*3a70*/  CS2R R20, SRZ ;  /* 0x0000000000147805 */ /* 0x000fc6000001ff00 */
[----:B------:R-:W-:Y:S01]  /*3a80*/  STL [R1+0x2c4], RZ ;  /* 0x0002c4ff01007387 */ /* 0x000fe20000100800 */
[----:B------:R-:W-:-:S03]  /*3a90*/  SEL R12, R7, R22, !P4 ;  /* 0x00000016070c7207 */ /* 0x000fc60006000000 */
[----:B------:R-:W-:Y:S01]  /*3aa0*/  STL [R1+0x2c8], RZ ;  /* 0x0002c8ff01007387 */ /* 0x000fe20000100800 */
[----:B------:R-:W-:-:S03]  /*3ab0*/  SEL R11, R7, R23, !P4 ;  /* 0x00000017070b7207 */ /* 0x000fc60006000000 */
[----:B------:R-:W-:Y:S01]  /*3ac0*/  STL [R1+0x2cc], RZ ;  /* 0x0002ccff01007387 */ /* 0x000fe20000100800 */
[----:B------:R-:W-:-:S03]  /*3ad0*/  CS2R R22, SRZ ;  /* 0x0000000000167805 */ /* 0x000fc6000001ff00 */
[----:B------:R-:W-:Y:S04]  /*3ae0*/  STL [R1+0x1e0], RZ ;  /* 0x0001e0ff01007387 */ /* 0x000fe80000100800 */
[----:B------:R-:W-:Y:S04]  /*3af0*/  STL [R1+0x1e4], RZ ;  /* 0x0001e4ff01007387 */ /* 0x000fe80000100800 */
[----:B------:R-:W-:Y:S04]  /*3b00*/  STL [R1+0x1e8], RZ ;  /* 0x0001e8ff01007387 */ /* 0x000fe80000100800 */
[----:B------:R-:W-:Y:S04]  /*3b10*/  STL [R1+0x1ec], RZ ;  /* 0x0001ecff01007387 */ /* 0x000fe80000100800 */
[----:B------:R0:W-:Y:S04]  /*3b20*/  STL [R1+0x88c], R20 ;  /* 0x00088c1401007387 */ /* 0x0001e80000100800 */
[----:B------:R-:W-:Y:S04]  /*3b30*/  STL [R1+0x890], R21 ;  /* 0x0008901501007387 */ /* 0x000fe80000100800 */
[----:B------:R-:W-:Y:S04]  /*3b40*/  STL [R1+0x894], R22 ;  /* 0x0008941601007387 */ /* 0x000fe80000100800 */
[----:B------:R2:W-:Y:S04]  /*3b50*/  STL [R1+0x898], R23 ;  /* 0x0008981701007387 */ /* 0x0005e80000100800 */
        /* <DEDUP_REMOVED lines=21> */
[----:B------:R-:W-:-:S03]  /*3cb0*/  CS2R R26, SRZ ;  /* 0x00000000001a7805 */ /* 0x000fc6000001ff00 */
[----:B------:R-:W-:Y:S04]  /*3cc0*/  STL [R1+0xb8], RZ ;  /* 0x0000b8ff01007387 */ /* 0x000fe80000100800 */
[----:B------:R-:W-:Y:S01]  /*3cd0*/  STL [R1+0xbc], RZ ;  /* 0x0000bcff01007387 */ /* 0x000fe20000100800 */
[----:B------:R-:W-:-:S03]  /*3ce0*/  @!P2 IMAD.MOV R2, RZ, RZ, -R2 ;  /* 0x000000ffff02a224 */ /* 0x000fc600078e0a02 */
[----:B------:R-:W-:Y:S01]  /*3cf0*/  STL [R1], RZ ;  /* 0x000000ff01007387 */ /* 0x000fe20000100800 */
[----:B------:R-:W-:-:S03]  /*3d00*/  @!P5 IMAD.MOV R3, RZ, RZ, -R3 ;  /* 0x000000ffff03d224 */ /* 0x000fc600078e0a03 */
[----:B------:R-:W-:Y:S01]  /*3d10*/  STL [R1+0x4], RZ ;  /* 0x000004ff01007387 */ /* 0x000fe20000100800 */
[----:B------:R-:W-:Y:S02]  /*3d20*/  @!P1 IMAD.MOV R4, RZ, RZ, -R4 ;  /* 0x000000ffff049224 */ /* 0x000fe400078e0a04 */
[----:B------:R-:W-:Y:S01]  /*3d30*/  @!P0 IMAD.MOV R5, RZ, RZ, -R5 ;  /* 0x000000ffff058224 */ /* 0x000fe200078e0a05 */
[----:B------:R-:W-:Y:S01]  /*3d40*/  STL [R1+0x8], RZ ;  /* 0x000008ff01007387 */ /* 0x000fe20000100800 */
[----:B------:R-:W-:Y:S02]  /*3d50*/  @!P6 IMAD.MOV R6, RZ, RZ, -R6 ;  /* 0x000000ffff06e224 */ /* 0x000fe400078e0a06 */
[----:B------:R-:W-:Y:S01]  /*3d60*/  IMAD.SHL.U32 R28, R28, 0x2, RZ ;  /* 0x000000021c1c7824 */ /* 0x000fe200078e00ff */
[----:B------:R-:W-:Y:S04]  /*3d70*/  STL [R1+0xc], RZ ;  /* 0x00000cff01007387 */ /* 0x000fe80000100800 */
[----:B------:R3:W-:Y:S01]  /*3d80*/  STL [R1+0x89c], R24 ;  /* 0x00089c1801007387 */ /* 0x0007e20000100800 */
[----:B------:R-:W-:-:S03]  /*3d90*/  SEL R17, R7, R17, !P4 ;  /* 0x0000001107117207 */ /* 0x000fc60006000000 */
[----:B------:R-:W-:Y:S01]  /*3da0*/  STL [R1+0x8a0], R25 ;  /* 0x0008a01901007387 */ /* 0x000fe20000100800 */
[----:B------:R-:W-:-:S03]  /*3db0*/  SEL R18, R7, R18, !P4 ;  /* 0x0000001207127207 */ /* 0x000fc60006000000 */
[----:B------:R-:W-:Y:S01]  /*3dc0*/  STL [R1+0x8a4], R26 ;  /* 0x0008a41a01007387 */ /* 0x000fe20000100800 */
[C---:B------:R-:W-:Y:S02]  /*3dd0*/  SEL R19, R7.reuse, R19, !P4 ;  /* 0x0000001307137207 */ /* 0x040fe40006000000 */
[C---:B------:R-:W-:Y:S01]  /*3de0*/  SEL R2, R7.reuse, R2, !P4 ;  /* 0x0000000207027207 */ /* 0x040fe20006000000 */
[----:B------:R2:W-:Y:S01]  /*3df0*/  STL [R1+0x8a8], R27 ;  /* 0x0008a81b01007387 */ /* 0x0005e20000100800 */
[C---:B------:R-:W-:Y:S02]  /*3e00*/  SEL R3, R7.reuse, R3, !P4 ;  /* 0x0000000307037207 */ /* 0x040fe40006000000 */
[C---:B------:R-:W-:Y:S01]  /*3e10*/  SEL R4, R7.reuse, R4, !P4 ;  /* 0x0000000407047207 */ /* 0x040fe20006000000 */
[----:B-1----:R-:W4:Y:S01]  /*3e20*/  LDL.LU R16, [R1+0x4c] ;  /* 0x00004c0001107983 */ /* 0x002f220000300800 */
[C---:B------:R-:W-:Y:S02]  /*3e30*/  SEL R5, R7.reuse, R5, !P4 ;  /* 0x0000000507057207 */ /* 0x040fe40006000000 */
[----:B------:R-:W-:Y:S01]  /*3e40*/  SEL R6, R7, R6, !P4 ;  /* 0x0000000607067207 */ /* 0x000fe20006000000 */
[----:B0-----:R-:W4:Y:S01]  /*3e50*/  LDL.LU R20, [R1+0x54] ;  /* 0x0000540001147983 */ /* 0x001f220000300800 */
[----:B------:R-:W-:-:S02]  /*3e60*/  LOP3.LUT R7, R28, 0x20, RZ, 0x3c, !PT ;  /* 0x000000201c077812 */ /* 0x000fc400078e3cff */
[C---:B--2---:R-:W-:Y:S01]  /*3e70*/  LOP3.LUT R23, R28.reuse, 0x10, RZ, 0x3c, !PT ;  /* 0x000000101c177812 */ /* 0x044fe200078e3cff */
[----:B------:R-:W2:Y:S01]  /*3e80*/  LDL.LU R0, [R1+0x50] ;  /* 0x0000500001007983 */ /* 0x000ea20000300800 */
[C---:B------:R-:W-:Y:S02]  /*3e90*/  LOP3.LUT R23, R28.reuse, 0x30, RZ, 0x3c, !PT ;  /* 0x000000301c177812 */ /* 0x040fe400078e3cff */
[C---:B---3--:R-:W-:Y:S01]  /*3ea0*/  LOP3.LUT R24, R28.reuse, 0x40, RZ, 0x3c, !PT ;  /* 0x000000401c187812 */ /* 0x048fe200078e3cff */
[----:B------:R-:W3:Y:S01]  /*3eb0*/  LDL.LU R15, [R1+0x48] ;  /* 0x00004800010f7983 */ /* 0x000ee20000300800 */
[----:B------:R-:W-:-:S03]  /*3ec0*/  LOP3.LUT R23, R28, 0x50, RZ, 0x3c, !PT ;  /* 0x000000501c177812 */ /* 0x000fc600078e3cff */
[----:B------:R-:W3:Y:S01]  /*3ed0*/  LDL.LU R27, [R1+0x44] ;  /* 0x00004400011b7983 */ /* 0x000ee20000300800 */
[----:B------:R-:W-:-:S03]  /*3ee0*/  LOP3.LUT R29, R28, 0x60, RZ, 0x3c, !PT ;  /* 0x000000601c1d7812 */ /* 0x000fc600078e3cff */
[----:B------:R-:W3:Y:S01]  /*3ef0*/  LDL.LU R22, [R1+0x40] ;  /* 0x0000400001167983 */ /* 0x000ee20000300800 */
[----:B------:R-:W-:-:S03]  /*3f00*/  LOP3.LUT R28, R28, 0x70, RZ, 0x3c, !PT ;  /* 0x000000701c1c7812 */ /* 0x000fc600078e3cff */
[----:B------:R-:W3:Y:S04]  /*3f10*/  LDL.LU R21, [R1+0x3c] ;  /* 0x00003c0001157983 */ /* 0x000ee80000300800 */
[----:B------:R-:W3:Y:S04]  /*3f20*/  LDL.LU R7, [R1+0x38] ;  /* 0x0000380001077983 */ /* 0x000ee80000300800 */
[----:B------:R-:W3:Y:S04]  /*3f30*/  LDL.LU R26, [R1+0x1c] ;  /* 0x00001c00011a7983 */ /* 0x000ee80000300800 */
[----:B------:R-:W3:Y:S04]  /*3f40*/  LDL.LU R25, [R1+0x18] ;  /* 0x0000180001197983 */ /* 0x000ee80000300800 */
[----:B------:R-:W3:Y:S04]  /*3f50*/  LDL.LU R24, [R1+0x14] ;  /* 0x0000140001187983 */ /* 0x000ee80000300800 */
[----:B------:R-:W3:Y:S04]  /*3f60*/  LDL.LU R23, [R1+0x10] ;  /* 0x0000100001177983 */ /* 0x000ee80000300800 */
[----:B------:R-:W3:Y:S04]  /*3f70*/  LDL.LU R29, [R1+0x8d8] ;  /* 0x0008d800011d7983 */ /* 0x000ee80000300800 */
[----:B------:R-:W3:Y:S01]  /*3f80*/  LDL.LU R28, [R1+0x8d4] ;  /* 0x0008d400011c7983 */ /* 0x000ee20000300800 */
[----:B----4-:R-:W-:-:S05]  /*3f90*/  SHF.R.S32.HI R16, RZ, 0x5, R16 ;  /* 0x00000005ff107819 */ /* 0x010fca0000011410 */
[----:B------:R0:W-:Y:S01]  /*3fa0*/  STL [R1+0x7f4], R16 ;  /* 0x0007f41001007387 */ /* 0x0001e20000100800 */
[----:B------:R-:W-:Y:S02]  /*3fb0*/  IMAD R20, R20, c[0x0][0x184], RZ ;  /* 0x0000610014147a24 */ /* 0x000fe400078e02ff */
[----:B--2---:R-:W-:Y:S02]  /*3fc0*/  IMAD R0, R0, c[0x0][0x184], RZ ;  /* 0x0000610000007a24 */ /* 0x004fe400078e02ff */
[----:B---3--:R-:W-:Y:S02]  /*3fd0*/  IMAD R15, R15, c[0x0][0x190], RZ ;  /* 0x000064000f0f7a24 */ /* 0x008fe400078e02ff */
[----:B------:R-:W-:Y:S02]  /*3fe0*/  IMAD R27, R27, c[0x0][0x190], RZ ;  /* 0x000064001b1b7a24 */ /* 0x000fe400078e02ff */
[----:B------:R-:W-:Y:S02]  /*3ff0*/  IMAD R22, R22, c[0x0][0x190], RZ ;  /* 0x0000640016167a24 */ /* 0x000fe400078e02ff */
[----:B------:R-:W-:Y:S01]  /*4000*/  IMAD R21, R21, c[0x0][0x190], RZ ;  /* 0x0000640015157a24 */ /* 0x000fe200078e02ff */
[----:B0-----:R-:W-:-:S02]  /*4010*/  LOP3.LUT R16, R28, 0x20, RZ, 0x3c, !PT ;  /* 0x000000201c107812 */ /* 0x001fc400078e3cff */
[----:B------:R-:W-:Y:S01]  /*4020*/  LOP3.LUT R16, R29, 0x40, RZ, 0x3c, !PT ;  /* 0x000000401d107812 */ /* 0x000fe200078e3cff */
[----:B------:R0:W-:Y:S04]  /*4030*/  STL [R1+0x8ac], R28 ;  /* 0x0008ac1c01007387 */ /* 0x0001e80000100800 */
[----:B0-----:R-:W2:Y:S04]  /*4040*/  LDL.LU R28, [R1+0x20] ;  /* 0x00002000011c7983 */ /* 0x001ea80000300800 */
[----:B------:R-:W3:Y:S04]  /*4050*/  LDL.LU R16, [R1+0x8d0] ;  /* 0x0008d00001107983 */ /* 0x000ee80000300800 */
[----:B------:R0:W-:Y:S04]  /*4060*/  STL [R1+0x8b0], R29 ;  /* 0x0008b01d01007387 */ /* 0x0001e80000100800 */
[----:B0-----:R-:W4:Y:S04]  /*4070*/  LDL.LU R29, [R1+0x24] ;  /* 0x00002400011d7983 */ /* 0x001f280000300800 */
[----:B------:R0:W-:Y:S04]  /*4080*/  STL [R1+0x8b4], R20 ;  /* 0x0008b41401007387 */ /* 0x0001e80000100800 */
[----:B0-----:R-:W3:Y:S04]  /*4090*/  LDL.LU R20, [R1+0x28] ;  /* 0x0000280001147983 */ /* 0x001ee80000300800 */
        /* <DEDUP_REMOVED lines=9> */
[----:B0-----:R-:W3:Y:S01]  /*4130*/  LDL.LU R21, [R1+0x34] ;  /* 0x0000340001157983 */ /* 0x001ee20000300800 */
[----:B------:R-:W-:-:S02]  /*4140*/  IMAD R7, R7, c[0x0][0x190], RZ ;  /* 0x0000640007077a24 */ /* 0x000fc400078e02ff */
[----:B--2---:R-:W-:-:S05]  /*4150*/  IMAD R28, R28, c[0x0][0x190], RZ ;  /* 0x000064001c1c7a24 */ /* 0x004fca00078e02ff */
[----:B------:R0:W-:Y:S01]  /*4160*/  STL [R1+0x8c8], R28 ;  /* 0x0008c81c01007387 */ /* 0x0001e20000100800 */
[----:B----4-:R-:W-:Y:S02]  /*4170*/  IMAD R29, R29, c[0x0][0x190], RZ ;  /* 0x000064001d1d7a24 */ /* 0x010fe400078e02ff */
[----:B---3--:R-:W-:Y:S02]  /*4180*/  IMAD R20, R20, c[0x0][0x190], RZ ;  /* 0x0000640014147a24 */ /* 0x008fe400078e02ff */
[----:B------:R-:W-:Y:S01]  /*4190*/  IMAD R0, R0, c[0x0][0x190], RZ ;  /* 0x0000640000007a24 */ /* 0x000fe200078e02ff */
[----:B0-----:R-:W-:-:S05]  /*41a0*/  LEA R28, P4, R27, c[0x0][0x168], 0x1 ;  /* 0x00005a001b1c7a11 */ /* 0x001fca00078808ff */
[----:B------:R0:W-:Y:S02]  /*41b0*/  STL [R1+0x85c], R28 ;  /* 0x00085c1c01007387 */ /* 0x0001e40000100800 */
[----:B0-----:R-:W-:Y:S01]  /*41c0*/  LEA R28, P3, R7, c[0x0][0x168], 0x1 ;  /* 0x00005a00071c7a11 */ /* 0x001fe200078608ff */
[----:B------:R-:W-:-:S04]  /*41d0*/  IMAD R22, R22, c[0x0][0x190], RZ ;  /* 0x0000640016167a24 */ /* 0x000fc800078e02ff */
[----:B------:R0:W-:Y:S01]  /*41e0*/  STL [R1+0x854], R28 ;  /* 0x0008541c01007387 */ /* 0x0001e20000100800 */
[----:B------:R-:W-:-:S05]  /*41f0*/  IMAD R21, R21, c[0x0][0x190], RZ ;  /* 0x0000640015157a24 */ /* 0x000fca00078e02ff */
[----:B0-----:R-:W-:-:S05]  /*4200*/  LEA R28, P2, R21, c[0x0][0x168], 0x1 ;  /* 0x00005a00151c7a11 */ /* 0x001fca00078408ff */
[----:B------:R0:W-:Y:S02]  /*4210*/  STL [R1+0x84c], R28 ;  /* 0x00084c1c01007387 */ /* 0x0001e40000100800 */
[----:B0-----:R-:W-:-:S05]  /*4220*/  LEA R28, P1, R22, c[0x0][0x168], 0x1 ;  /* 0x00005a00161c7a11 */ /* 0x001fca00078208ff */
[----:B------:R0:W-:Y:S02]  /*4230*/  STL [R1+0x844], R28 ;  /* 0x0008441c01007387 */ /* 0x0001e40000100800 */
[----:B0-----:R-:W-:-:S05]  /*4240*/  LEA R28, P0, R0, c[0x0][0x168], 0x1 ;  /* 0x00005a00001c7a11 */ /* 0x001fca00078008ff */
[----:B------:R0:W-:Y:S02]  /*4250*/  STL [R1+0x83c], R28 ;  /* 0x00083c1c01007387 */ /* 0x0001e40000100800 */
[----:B0-----:R-:W-:-:S05]  /*4260*/  LEA R28, P6, R20, c[0x0][0x168], 0x1 ;  /* 0x00005a00141c7a11 */ /* 0x001fca00078c08ff */
[----:B------:R0:W-:Y:S02]  /*4270*/  STL [R1+0x834], R28 ;  /* 0x0008341c01007387 */ /* 0x0001e40000100800 */
[----:B0-----:R-:W-:-:S05]  /*4280*/  LEA R28, P5, R29, c[0x0][0x168], 0x1 ;  /* 0x00005a001d1c7a11 */ /* 0x001fca00078a08ff */
[----:B------:R0:W-:Y:S04]  /*4290*/  STL [R1+0x82c], R28 ;  /* 0x00082c1c01007387 */ /* 0x0001e80000100800 */
[----:B0-----:R-:W2:Y:S01]  /*42a0*/  LDL.LU R28, [R1+0x8c8] ;  /* 0x0008c800011c7983 */ /* 0x001ea20000300800 */
[----:B------:R-:W-:-:S05]  /*42b0*/  LEA.HI.X.SX32 R27, R27, c[0x0][0x16c], 0x1, P4 ;  /* 0x00005b001b1b7a11 */ /* 0x000fca00020f0eff */
[----:B------:R2:W-:Y:S02]  /*42c0*/  STL [R1+0x858], R27 ;  /* 0x0008581b01007387 */ /* 0x0005e40000100800 */
[----:B--2---:R-:W-:-:S05]  /*42d0*/  LEA R27, P4, R28, c[0x0][0x168], 0x1 ;  /* 0x00005a001c1b7a11 */ /* 0x004fca00078808ff */
[----:B------:R0:W-:Y:S04]  /*42e0*/  STL [R1+0x824], R27 ;  /* 0x0008241b01007387 */ /* 0x0001e80000100800 */
[----:B0-----:R-:W2:Y:S01]  /*42f0*/  LDL.LU R27, [R1+0x8c4] ;  /* 0x0008c400011b7983 */ /* 0x001ea20000300800 */
[----:B------:R-:W-:-:S05]  /*4300*/  LEA.HI.X.SX32 R7, R7, c[0x0][0x16c], 0x1, P3 ;  /* 0x00005b0007077a11 */ /* 0x000fca00018f0eff */
[----:B------:R2:W-:Y:S01]  /*4310*/  STL [R1+0x850], R7 ;  /* 0x0008500701007387 */ /* 0x0005e20000100800 */
[----:B------:R-:W-:Y:S02]  /*4320*/  IMAD R26, R26, c[0x0][0x190], RZ ;  /* 0x000064001a1a7a24 */ /* 0x000fe400078e02ff */
[----:B------:R-:W-:Y:S02]  /*4330*/  IMAD R25, R25, c[0x0][0x190], RZ ;  /* 0x0000640019197a24 */ /* 0x000fe400078e02ff */
[----:B------:R-:W-:Y:S02]  /*4340*/  IMAD R24, R24, c[0x0][0x190], RZ ;  /* 0x0000640018187a24 */ /* 0x000fe400078e02ff */
[----:B------:R-:W-:Y:S02]  /*4350*/  IMAD R23, R23, c[0x0][0x190], RZ ;  /* 0x0000640017177a24 */ /* 0x000fe400078e02ff */
[----:B------:R-:W-:Y:S01]  /*4360*/  IMAD R15, R15, c[0x0][0x190], RZ ;  /* 0x000064000f0f7a24 */ /* 0x000fe200078e02ff */
[----:B--2---:R-:W-:-:S05]  /*4370*/  LEA R7, P3, R27, c[0x0][0x168], 0x1 ;  /* 0x00005a001b077a11 */ /* 0x004fca00078608ff */
[----:B------:R0:W-:Y:S02]  /*4380*/  STL [R1+0x81c], R7 ;  /* 0x00081c0701007387 */ /* 0x0001e40000100800 */
[----:B0-----:R-:W-:Y:S02]  /*4390*/  LEA.HI.X.SX32 R7, R21, c[0x0][0x16c], 0x1, P2 ;  /* 0x00005b0015077a11 */ /* 0x001fe400010f0eff */
[----:B------:R-:W2:Y:S04]  /*43a0*/  LDL.LU R21, [R1+0x8c0] ;  /* 0x0008c00001157983 */ /* 0x000ea80000300800 */
[----:B------:R0:W-:Y:S02]  /*43b0*/  STL [R1+0x848], R7 ;  /* 0x0008480701007387 */ /* 0x0001e40000100800 */
[----:B0-----:R-:W-:-:S05]  /*43c0*/  LEA R7, P2, R26, c[0x0][0x168], 0x1 ;  /* 0x00005a001a077a11 */ /* 0x001fca00078408ff */
[----:B------:R0:W-:Y:S02]  /*43d0*/  STL [R1+0x814], R7 ;  /* 0x0008140701007387 */ /* 0x0001e40000100800 */
[----:B0-----:R-:W-:Y:S02]  /*43e0*/  LEA.HI.X.SX32 R7, R22, c[0x0][0x16c], 0x1, P1 ;  /* 0x00005b0016077a11 */ /* 0x001fe400008f0eff */
[----:B------:R-:W3:Y:S04]  /*43f0*/  LDL.LU R22, [R1+0x8bc] ;  /* 0x0008bc0001167983 */ /* 0x000ee80000300800 */
[----:B------:R0:W-:Y:S02]  /*4400*/  STL [R1+0x840], R7 ;  /* 0x0008400701007387 */ /* 0x0001e40000100800 */
[----:B0-----:R-:W-:-:S05]  /*4410*/  LEA R7, P1, R25, c[0x0][0x168], 0x1 ;  /* 0x00005a0019077a11 */ /* 0x001fca00078208ff */
[----:B------:R0:W-:Y:S02]  /*4420*/  STL [R1+0x80c], R7 ;  /* 0x00080c0701007387 */ /* 0x0001e40000100800 */
[----:B0-----:R-:W-:Y:S02]  /*4430*/  LEA.HI.X.SX32 R7, R0, c[0x0][0x16c], 0x1, P0 ;  /* 0x00005b0000077a11 */ /* 0x001fe400000f0eff */
[----:B------:R-:W4:Y:S04]  /*4440*/  LDL.LU R0, [R1+0x8b8] ;  /* 0x0008b80001007983 */ /* 0x000f280000300800 */
[----:B------:R0:W-:Y:S02]  /*4450*/  STL [R1+0x838], R7 ;  /* 0x0008380701007387 */ /* 0x0001e40000100800 */
[----:B0-----:R-:W-:-:S05]  /*4460*/  LEA R7, P0, R24, c[0x0][0x168], 0x1 ;  /* 0x00005a0018077a11 */ /* 0x001fca00078008ff */
[----:B------:R0:W-:Y:S02]  /*4470*/  STL [R1+0x804], R7 ;  /* 0x0008040701007387 */ /* 0x0001e40000100800 */
[----:B0-----:R-:W-:Y:S02]  /*4480*/  LEA.HI.X.SX32 R7, R20, c[0x0][0x16c], 0x1, P6 ;  /* 0x00005b0014077a11 */ /* 0x001fe400030f0eff */
[----:B------:R-:W2:Y:S04]  /*4490*/  LDL.LU R20, [R1+0x8b4] ;  /* 0x0008b40001147983 */ /* 0x000ea80000300800 */
[----:B------:R0:W-:Y:S02]  /*44a0*/  STL [R1+0x830], R7 ;  /* 0x0008300701007387 */ /* 0x0001e40000100800 */
[----:B0-----:R-:W-:-:S05]  /*44b0*/  LEA R7, P6, R23, c[0x0][0x168], 0x1 ;  /* 0x00005a0017077a11 */ /* 0x001fca00078c08ff */
[----:B------:R0:W-:Y:S02]  /*44c0*/  STL [R1+0x7fc], R7 ;  /* 0x0007fc0701007387 */ /* 0x0001e40000100800 */
[----:B0-----:R-:W-:Y:S02]  /*44d0*/  LEA.HI.X.SX32 R7, R29, c[0x0][0x16c], 0x1, P5 ;  /* 0x00005b001d077a11 */ /* 0x001fe400028f0eff */
[----:B------:R0:W5:Y:S04]  /*44e0*/  LDL.LU R29, [R1+0x8b0] ;  /* 0x0008b000011d7983 */ /* 0x0001680000300800 */
[----:B------:R1:W-:Y:S01]  /*44f0*/  STL [R1+0x828], R7 ;  /* 0x0008280701007387 */ /* 0x0003e20000100800 */
[----:B------:R-:W-:Y:S01]  /*4500*/  IMAD R16, R16, c[0x0][0x190], RZ ;  /* 0x0000640010107a24 */ /* 0x000fe200078e02ff */
[----:B-1----:R-:W-:-:S05]  /*4510*/  LEA R7, P5, R15, c[0x0][0x168], 0x1 ;  /* 0x00005a000f077a11 */ /* 0x002fca00078a08ff */
[----:B------:R1:W-:Y:S02]  /*4520*/  STL [R1+0x7f0], R7 ;  /* 0x0007f00701007387 */ /* 0x0003e40000100800 */
[----:B-1----:R-:W-:Y:S02]  /*4530*/  LEA.HI.X.SX32 R7, R28, c[0x0][0x16c], 0x1, P4 ;  /* 0x00005b001c077a11 */ /* 0x002fe400020f0eff */
[----:B------:R0:W5:Y:S04]  /*4540*/  LDL.LU R28, [R1+0x8ac] ;  /* 0x0008ac00011c7983 */ /* 0x0001680000300800 */
[----:B------:R1:W-:Y:S01]  /*4550*/  STL [R1+0x820], R7 ;  /* 0x0008200701007387 */ /* 0x0003e20000100800 */
[----:B------:R-:W-:Y:S01]  /*4560*/  IMAD R17, R17, c[0x0][0x190], RZ ;  /* 0x0000640011117a24 */ /* 0x000fe200078e02ff */
[----:B-1----:R-:W-:-:S05]  /*4570*/  LEA R7, P4, R16, c[0x0][0x168], 0x1 ;  /* 0x00005a0010077a11 */ /* 0x002fca00078808ff */
[----:B------:R1:W-:Y:S02]  /*4580*/  STL [R1+0x504], R7 ;  /* 0x0005040701007387 */ /* 0x0003e40000100800 */
[----:B-1----:R-:W-:Y:S02]  /*4590*/  LEA.HI.X.SX32 R7, R27, c[0x0][0x16c], 0x1, P3 ;  /* 0x00005b001b077a11 */ /* 0x002fe400018f0eff */
[----:B------:R0:W5:Y:S04]  /*45a0*/  LDL.LU R27, [R1+0x8a8] ;  /* 0x0008a800011b7983 */ /* 0x0001680000300800 */
[----:B------:R1:W-:Y:S02]  /*45b0*/  STL [R1+0x818], R7 ;  /* 0x0008180701007387 */ /* 0x0003e40000100800 */
[----:B-1----:R-:W-:-:S05]  /*45c0*/  LEA R7, P3, R17, c[0x0][0x168], 0x1 ;  /* 0x00005a0011077a11 */ /* 0x002fca00078608ff */
[----:B------:R1:W-:Y:S02]  /*45d0*/  STL [R1+0x4fc], R7 ;  /* 0x0004fc0701007387 */ /* 0x0003e40000100800 */
[----:B-1----:R-:W-:Y:S02]  /*45e0*/  LEA.HI.X.SX32 R7, R26, c[0x0][0x16c], 0x1, P2 ;  /* 0x00005b001a077a11 */ /* 0x002fe400010f0eff */
[----:B------:R0:W5:Y:S04]  /*45f0*/  LDL.LU R26, [R1+0x8a4] ;  /* 0x0008a400011a7983 */ /* 0x0001680000300800 */
[----:B------:R3:W-:Y:S01]  /*4600*/  STL [R1+0x810], R7 ;  /* 0x0008100701007387 */ /* 0x0007e20000100800 */
[----:B------:R-:W-:Y:S02]  /*4610*/  IMAD R18, R18, c[0x0][0x190], RZ ;  /* 0x0000640012127a24 */ /* 0x000fe400078e02ff */
[----:B------:R-:W-:-:S02]  /*4620*/  IMAD R19, R19, c[0x0][0x190], RZ ;  /* 0x0000640013137a24 */ /* 0x000fc400078e02ff */
[----:B------:R-:W-:Y:S02]  /*4630*/  IMAD R14, R14, c[0x0][0x190], RZ ;  /* 0x000064000e0e7a24 */ /* 0x000fe400078e02ff */
[----:B------:R-:W-:Y:S01]  /*4640*/  IMAD R13, R13, c[0x0][0x190], RZ ;  /* 0x000064000d0d7a24 */ /* 0x000fe200078e02ff */
[----:B------:R-:W-:Y:S01]  /*4650*/  LEA.HI.X.SX32 R15, R15, c[0x0][0x16c], 0x1, P5 ;  /* 0x00005b000f0f7a11 */ /* 0x000fe200028f0eff */
[----:B------:R-:W-:Y:S02]  /*4660*/  IMAD R12, R12, c[0x0][0x190], RZ ;  /* 0x000064000c0c7a24 */ /* 0x000fe400078e02ff */
[----:B------:R-:W-:Y:S02]  /*4670*/  IMAD R11, R11, c[0x0][0x190], RZ ;  /* 0x000064000b0b7a24 */ /* 0x000fe400078e02ff */
[----:B------:R-:W-:Y:S02]  /*4680*/  IMAD R10, R10, c[0x0][0x190], RZ ;  /* 0x000064000a0a7a24 */ /* 0x000fe400078e02ff */
[----:B------:R-:W-:-:S02]  /*4690*/  IMAD R9, R9, c[0x0][0x190], RZ ;  /* 0x0000640009097a24 */ /* 0x000fc400078e02ff */
[----:B------:R-:W-:Y:S02]  /*46a0*/  IMAD R8, R8, c[0x0][0x190], RZ ;  /* 0x0000640008087a24 */ /* 0x000fe400078e02ff */
[----:B------:R-:W-:Y:S02]  /*46b0*/  IMAD R2, R2, c[0x0][0x190], RZ ;  /* 0x0000640002027a24 */ /* 0x000fe400078e02ff */
[----:B------:R-:W-:Y:S02]  /*46c0*/  IMAD R3, R3, c[0x0][0x190], RZ ;  /* 0x0000640003037a24 */ /* 0x000fe400078e02ff */
[----:B------:R-:W-:Y:S02]  /*46d0*/  IMAD R4, R4, c[0x0][0x190], RZ ;  /* 0x0000640004047a24 */ /* 0x000fe400078e02ff */
[----:B------:R-:W-:Y:S01]  /*46e0*/  IMAD R5, R5, c[0x0][0x190], RZ ;  /* 0x0000640005057a24 */ /* 0x000fe200078e02ff */
[----:B---3--:R-:W-:-:S05]  /*46f0*/  LEA R7, P2, R22, c[0x0][0x168], 0x1 ;  /* 0x00005a0016077a11 */ /* 0x008fca00078408ff */
        /* <DEDUP_REMOVED lines=15> */
[----:B------:R1:W-:Y:S04]  /*47f0*/  STL [R1+0x4dc], R7 ;  /* 0x0004dc0701007387 */ /* 0x0003e80000100800 */
[----:B------:R3:W-:Y:S01]  /*4800*/  STL [R1+0x7ec], R15 ;  /* 0x0007ec0f01007387 */ /* 0x0007e20000100800 */
[----:B-1----:R-:W-:Y:S02]  /*4810*/  LEA R7, P5, R13, c[0x0][0x168], 0x1 ;  /* 0x00005a000d077a11 */ /* 0x002fe400078a08ff */
[----:B---3--:R-:W-:-:S03]  /*4820*/  LEA.HI.X.SX32 R15, R16, c[0x0][0x16c], 0x1, P4 ;  /* 0x00005b00100f7a11 */ /* 0x008fc600020f0eff */
[----:B------:R1:W-:Y:S01]  /*4830*/  STL [R1+0x4d4], R7 ;  /* 0x0004d40701007387 */ /* 0x0003e20000100800 */
[----:B------:R-:W-:-:S03]  /*4840*/  LEA.HI.X.SX32 R16, R17, c[0x0][0x16c], 0x1, P3 ;  /* 0x00005b0011107a11 */ /* 0x000fc600018f0eff */
[----:B------:R3:W-:Y:S01]  /*4850*/  STL [R1+0x500], R15 ;  /* 0x0005000f01007387 */ /* 0x0007e20000100800 */
[----:B-1----:R-:W-:Y:S02]  /*4860*/  LEA R7, P4, R12, c[0x0][0x168], 0x1 ;  /* 0x00005a000c077a11 */ /* 0x002fe400078808ff */
[----:B---3--:R-:W-:-:S03]  /*4870*/  LEA R15, P3, R11, c[0x0][0x168], 0x1 ;  /* 0x00005a000b0f7a11 */ /* 0x008fc600078608ff */
[----:B------:R1:W-:Y:S04]  /*4880*/  STL [R1+0x4cc], R7 ;  /* 0x0004cc0701007387 */ /* 0x0003e80000100800 */
[----:B------:R3:W-:Y:S01]  /*4890*/  STL [R1+0x4f8], R16 ;  /* 0x0004f81001007387 */ /* 0x0007e20000100800 */
[----:B-1----:R-:W-:-:S03]  /*48a0*/  LEA.HI.X.SX32 R7, R22, c[0x0][0x16c], 0x1, P2 ;  /* 0x00005b0016077a11 */ /* 0x002fc600010f0eff */
[----:B------:R0:W5:Y:S01]  /*48b0*/  LDL.LU R22, [R1+0x894] ;  /* 0x0008940001167983 */ /* 0x0001620000300800 */
[----:B---3--:R-:W-:-:S03]  /*48c0*/  LEA R16, P2, R10, c[0x0][0x168], 0x1 ;  /* 0x00005a000a107a11 */ /* 0x008fc600078408ff */
[----:B------:R1:W-:Y:S04]  /*48d0*/  STL [R1+0x4c4], R15 ;  /* 0x0004c40f01007387 */ /* 0x0003e80000100800 */
[----:B------:R2:W-:Y:S01]  /*48e0*/  STL [R1+0x4f0], R7 ;  /* 0x0004f00701007387 */ /* 0x0005e20000100800 */
[----:B-1----:R-:W-:-:S03]  /*48f0*/  LEA.HI.X.SX32 R15, R18, c[0x0][0x16c], 0x1, P1 ;  /* 0x00005b00120f7a11 */ /* 0x002fc600008f0eff */
[----:B------:R1:W-:Y:S01]  /*4900*/  STL [R1+0x4bc], R16 ;  /* 0x0004bc1001007387 */ /* 0x0003e20000100800 */
[----:B--2---:R-:W-:-:S03]  /*4910*/  LEA R7, P1, R21, c[0x0][0x168], 0x1 ;  /* 0x00005a0015077a11 */ /* 0x004fc600078208ff */
[----:B------:R2:W-:Y:S04]  /*4920*/  STL [R1+0x4e8], R15 ;  /* 0x0004e80f01007387 */ /* 0x0005e80000100800 */
[----:B------:R3:W-:Y:S01]  /*4930*/  STL [R1+0x4b4], R7 ;  /* 0x0004b40701007387 */ /* 0x0007e20000100800 */
[----:B-1----:R-:W-:Y:S02]  /*4940*/  LEA.HI.X.SX32 R16, R19, c[0x0][0x16c], 0x1, P0 ;  /* 0x00005b0013107a11 */ /* 0x002fe400000f0eff */
[----:B--2---:R-:W-:-:S03]  /*4950*/  LEA R15, P0, R9, c[0x0][0x168], 0x1 ;  /* 0x00005a00090f7a11 */ /* 0x004fc600078008ff */
[----:B------:R-:W-:Y:S01]  /*4960*/  STL [R1+0x4e0], R16 ;  /* 0x0004e01001007387 */ /* 0x000fe20000100800 */
[----:B---3--:R-:W-:-:S03]  /*4970*/  LEA.HI.X.SX32 R7, R14, c[0x0][0x16c], 0x1, P6 ;  /* 0x00005b000e077a11 */ /* 0x008fc600030f0eff */
[----:B------:R-:W-:Y:S01]  /*4980*/  STL [R1+0x49c], R15 ;  /* 0x00049c0f01007387 */ /* 0x000fe20000100800 */
[----:B------:R-:W-:Y:S02]  /*4990*/  LEA R14, P6, R8, c[0x0][0x168], 0x1 ;  /* 0x00005a00080e7a11 */ /* 0x000fe400078c08ff */
[----:B------:R-:W-:Y:S01]  /*49a0*/  LEA.HI.X.SX32 R13, R13, c[0x0][0x16c], 0x1, P5 ;  /* 0x00005b000d0d7a11 */ /* 0x000fe200028f0eff */
[----:B------:R1:W-:Y:S01]  /*49b0*/  STL [R1+0x4d8], R7 ;  /* 0x0004d80701007387 */ /* 0x0003e20000100800 */
[----:B------:R-:W-:-:S03]  /*49c0*/  LEA.HI.X.SX32 R12, R12, c[0x0][0x16c], 0x1, P4 ;  /* 0x00005b000c0c7a11 */ /* 0x000fc600020f0eff */
[----:B------:R-:W-:Y:S01]  /*49d0*/  STL [R1+0x494], R14 ;  /* 0x0004940e01007387 */ /* 0x000fe20000100800 */
[----:B-1----:R-:W-:-:S03]  /*49e0*/  LEA R7, P5, R2, c[0x0][0x168], 0x1 ;  /* 0x00005a0002077a11 */ /* 0x002fc600078a08ff */
[----:B------:R1:W-:Y:S04]  /*49f0*/  STL [R1+0x4d0], R13 ;  /* 0x0004d00d01007387 */ /* 0x0003e80000100800 */
[----:B------:R2:W-:Y:S01]  /*4a00*/  STL [R1+0x34], R7 ;  /* 0x0000340701007387 */ /* 0x0005e20000100800 */
[----:B-1----:R-:W-:-:S03]  /*4a10*/  LEA R13, P4, R3, c[0x0][0x168], 0x1 ;  /* 0x00005a00030d7a11 */ /* 0x002fc600078808ff */
[----:B------:R1:W-:Y:S01]  /*4a20*/  STL [R1+0x4c8], R12 ;  /* 0x0004c80c01007387 */ /* 0x0003e20000100800 */
[----:B--2---:R-:W-:-:S03]  /*4a30*/  LEA.HI.X.SX32 R7, R11, c[0x0][0x16c], 0x1, P3 ;  /* 0x00005b000b077a11 */ /* 0x004fc600018f0eff */
[----:B------:R-:W-:Y:S01]  /*4a40*/  STL [R1+0x2c], R13 ;  /* 0x00002c0d01007387 */ /* 0x000fe20000100800 */
[----:B------:R-:W-:Y:S01]  /*4a50*/  LEA.HI.X.SX32 R11, R10, c[0x0][0x16c], 0x1, P2 ;  /* 0x00005b000a0b7a11 */ /* 0x000fe200010f0eff */
[----:B------:R-:W-:Y:S02]  /*4a60*/  IMAD R6, R6, c[0x0][0x190], RZ ;  /* 0x0000640006067a24 */ /* 0x000fe400078e02ff */
[----:B------:R2:W-:Y:S01]  /*4a70*/  STL [R1+0x4c0], R7 ;  /* 0x0004c00701007387 */ /* 0x0005e20000100800 */
[----:B-1----:R-:W-:Y:S02]  /*4a80*/  LEA R12, P3, R4, c[0x0][0x168], 0x1 ;  /* 0x00005a00040c7a11 */ /* 0x002fe400078608ff */
[----:B------:R-:W-:-:S03]  /*4a90*/  LEA.HI.X.SX32 R10, R21, c[0x0][0x16c], 0x1, P1 ;  /* 0x00005b00150a7a11 */ /* 0x000fc600008f0eff */
[----:B------:R1:W-:Y:S01]  /*4aa0*/  STL [R1+0x24], R12 ;  /* 0x0000240c01007387 */ /* 0x0003e20000100800 */
[----:B--2---:R-:W-:-:S03]  /*4ab0*/  LEA R7, P2, R5, c[0x0][0x168], 0x1 ;  /* 0x00005a0005077a11 */ /* 0x004fc600078408ff */
[----:B------:R-:W-:Y:S04]  /*4ac0*/  STL [R1+0x4b8], R11 ;  /* 0x0004b80b01007387 */ /* 0x000fe80000100800 */
[----:B------:R0:W5:Y:S04]  /*4ad0*/  LDL.LU R21, [R1+0x890] ;  /* 0x0008900001157983 */ /* 0x0001680000300800 */
[----:B------:R2:W-:Y:S01]  /*4ae0*/  STL [R1+0x1c], R7 ;  /* 0x00001c0701007387 */ /* 0x0005e20000100800 */
[----:B-1----:R-:W-:Y:S01]  /*4af0*/  IMAD.WIDE R12, R20, 0x2, RZ ;  /* 0x00000002140c7825 */ /* 0x002fe200078e02ff */
[----:B------:R-:W-:-:S02]  /*4b00*/  LEA.HI.X.SX32 R9, R9, c[0x0][0x16c], 0x1, P0 ;  /* 0x00005b0009097a11 */ /* 0x000fc400000f0eff */
[----:B------:R4:W-:Y:S04]  /*4b10*/  STL [R1+0x4b0], R10 ;  /* 0x0004b00a01007387 */ /* 0x0009e80000100800 */
[----:B------:R0:W5:Y:S01]  /*4b20*/  LDL.LU R20, [R1+0x88c] ;  /* 0x00088c0001147983 */ /* 0x0001620000300800 */
[----:B--2---:R-:W-:Y:S02]  /*4b30*/  LEA R7, P1, R6, c[0x0][0x168], 0x1 ;  /* 0x00005a0006077a11 */ /* 0x004fe400078208ff */
[----:B------:R-:W-:-:S03]  /*4b40*/  LEA.HI.X.SX32 R2, R2, c[0x0][0x16c], 0x1, P5 ;  /* 0x00005b0002027a11 */ /* 0x000fc600028f0eff */
[----:B------:R1:W-:Y:S01]  /*4b50*/  STL [R1+0x14], R7 ;  /* 0x0000140701007387 */ /* 0x0003e20000100800 */
[----:B----4-:R-:W-:-:S03]  /*4b60*/  IMAD.WIDE R10, R0, 0x2, RZ ;  /* 0x00000002000a7825 */ /* 0x010fc600078e02ff */
[----:B------:R0:W5:Y:S01]  /*4b70*/  LDL.LU R0, [R1+0x888] ;  /* 0x0008880001007983 */ /* 0x0001620000300800 */
[----:B-1----:R-:W-:-:S03]  /*4b80*/  LEA.HI.X.SX32 R7, R8, c[0x0][0x16c], 0x1, P6 ;  /* 0x00005b0008077a11 */ /* 0x002fc600030f0eff */
[----:B------:R-:W-:Y:S04]  /*4b90*/  STL.64 [R1+0x4a8], R12 ;  /* 0x0004a80c01007387 */ /* 0x000fe80000100a00 */
[----:B------:R-:W-:Y:S04]  /*4ba0*/  STL [R1+0x498], R9 ;  /* 0x0004980901007387 */ /* 0x000fe80000100800 */
[----:B------:R1:W-:Y:S04]  /*4bb0*/  STL [R1+0x38], R7 ;  /* 0x0000380701007387 */ /* 0x0003e80000100800 */
[----:B------:R-:W-:Y:S04]  /*4bc0*/  STL.64 [R1+0x4a0], R10 ;  /* 0x0004a00a01007387 */ /* 0x000fe80000100a00 */
[----:B------:R2:W-:Y:S01]  /*4bd0*/  STL [R1+0x30], R2 ;  /* 0x0000300201007387 */ /* 0x0005e20000100800 */
[----:B-1----:R-:W-:Y:S01]  /*4be0*/  LEA.HI.X.SX32 R7, R3, c[0x0][0x16c], 0x1, P4 ;  /* 0x00005b0003077a11 */ /* 0x002fe200020f0eff */
[----:B------:R-:W-:Y:S01]  /*4bf0*/  IMAD.MOV.U32 R15, RZ, RZ, c[0x0][0x188] ;  /* 0x00006200ff0f7624 */ /* 0x000fe200078e00ff */
[----:B------:R-:W-:-:S02]  /*4c00*/  LEA.HI.X.SX32 R3, R5, c[0x0][0x16c], 0x1, P2 ;  /* 0x00005b0005037a11 */ /* 0x000fc400010f0eff */
[----:B--2---:R-:W-:Y:S01]  /*4c10*/  LEA.HI.X.SX32 R2, R4, c[0x0][0x16c], 0x1, P3 ;  /* 0x00005b0004027a11 */ /* 0x004fe200018f0eff */
[----:B------:R1:W-:Y:S04]  /*4c20*/  STL [R1+0x28], R7 ;  /* 0x0000280701007387 */ /* 0x0003e80000100800 */
[----:B------:R2:W-:Y:S01]  /*4c30*/  STL [R1+0x20], R2 ;  /* 0x0000200201007387 */ /* 0x0005e20000100800 */
[----:B-1----:R-:W-:Y:S01]  /*4c40*/  IMAD R7, R15, 0x1f, RZ ;  /* 0x0000001f0f077824 */ /* 0x002fe200078e02ff */
[----:B--2---:R-:W-:Y:S02]  /*4c50*/  LEA.HI.X.SX32 R2, R6, c[0x0][0x16c], 0x1, P1 ;  /* 0x00005b0006027a11 */ /* 0x004fe400008f0eff */
[----:B------:R-:W-:Y:S01]  /*4c60*/  STL [R1+0x18], R3 ;  /* 0x0000180301007387 */ /* 0x000fe20000100800 */
[----:B------:R-:W-:-:S03]  /*4c70*/  IMAD.WIDE R8, R7, 0x2, R12 ;  /* 0x0000000207087825 */ /* 0x000fc600078e020c */
[----:B------:R1:W-:Y:S01]  /*4c80*/  STL [R1+0x10], R2 ;  /* 0x0000100201007387 */ /* 0x0003e20000100800 */
[----:B------:R-:W-:-:S03]  /*4c90*/  IMAD R16, R15, 0x1e, RZ ;  /* 0x0000001e0f107824 */ /* 0x000fc600078e02ff */
[----:B------:R2:W-:Y:S01]  /*4ca0*/  STL.64 [R1+0x7e0], R8 ;  /* 0x0007e00801007387 */ /* 0x0005e20000100a00 */
[----:B------:R-:W-:-:S04]  /*4cb0*/  IMAD.WIDE R4, R16, 0x2, R12 ;  /* 0x0000000210047825 */ /* 0x000fc800078e020c */
[----:B-1----:R-:W-:-:S05]  /*4cc0*/  IMAD.WIDE R2, R7, 0x2, R10 ;  /* 0x0000000207027825 */ /* 0x002fca00078e020a */
[----:B------:R1:W-:Y:S01]  /*4cd0*/  STL.64 [R1+0x7d8], R2 ;  /* 0x0007d80201007387 */ /* 0x0003e20000100a00 */
[----:B------:R-:W-:-:S03]  /*4ce0*/  IMAD R7, R15, 0x1d, RZ ;  /* 0x0000001d0f077824 */ /* 0x000fc600078e02ff */
[----:B------:R3:W-:Y:S01]  /*4cf0*/  STL.64 [R1+0x7d0], R4 ;  /* 0x0007d00401007387 */ /* 0x0007e20000100a00 */
[----:B--2---:R-:W-:-:S04]  /*4d00*/  IMAD.WIDE R8, R7, 0x2, R12 ;  /* 0x0000000207087825 */ /* 0x004fc800078e020c */
[----:B-1----:R-:W-:-:S05]  /*4d10*/  IMAD.WIDE R2, R16, 0x2, R10 ;  /* 0x0000000210027825 */ /* 0x002fca00078e020a */
[----:B------:R1:W-:Y:S01]  /*4d20*/  STL.64 [R1+0x7c8], R2 ;  /* 0x0007c80201007387 */ /* 0x0003e20000100a00 */
[----:B------:R-:W-:-:S03]  /*4d30*/  IMAD R16, R15, 0x1c, RZ ;  /* 0x0000001c0f107824 */ /* 0x000fc600078e02ff */
[----:B------:R2:W-:Y:S01]  /*4d40*/  STL.64 [R1+0x7c0], R8 ;  /* 0x0007c00801007387 */ /* 0x0005e20000100a00 */
[----:B---3--:R-:W-:-:S04]  /*4d50*/  IMAD.WIDE R4, R16, 0x2, R12 ;  /* 0x0000000210047825 */ /* 0x008fc800078e020c */
        /* <DEDUP_REMOVED lines=57> */
[----:B------:R-:W-:-:S03]  /*50f0*/  IMAD.SHL.U32 R16, R15, 0x10, RZ ;  /* 0x000000100f107824 */ /* 0x000fc600078e00ff */
        /* <DEDUP_REMOVED lines=37> */
[----:B-1----:R-:W-:-:S04]  /*5350*/  IMAD.WIDE R2, R16, 0x2, R10 ;  /* 0x0000000210027825 */ /* 0x002fc800078e020a */
[----:B------:R-:W-:Y:S01]  /*5360*/  IMAD.SHL.U32 R16, R15, 0x8, RZ ;  /* 0x000000080f107824 */ /* 0x000fe200078e00ff */
[----:B------:R1:W-:Y:S03]  /*5370*/  STL.64 [R1+0x688], R2 ;  /* 0x0006880201007387 */ /* 0x0003e60000100a00 */
[----:B---3--:R-:W-:Y:S01]  /*5380*/  IMAD.WIDE R4, R16, 0x2, R12 ;  /* 0x0000000210047825 */ /* 0x008fe200078e020c */
[----:B------:R2:W-:Y:S03]  /*5390*/  STL.64 [R1+0x680], R8 ;  /* 0x0006800801007387 */ /* 0x0005e60000100a00 */
[----:B-1----:R-:W-:-:S04]  /*53a0*/  IMAD.WIDE R2, R7, 0x2, R10 ;  /* 0x0000000207027825 */ /* 0x002fc800078e020a */
[C---:B------:R-:W-:Y:S01]  /*53b0*/  IMAD R7, R15.reuse, 0x7, RZ ;  /* 0x000000070f077824 */ /* 0x040fe200078e02ff */
[----:B------:R1:W-:Y:S01]  /*53c0*/  STL.64 [R1+0x678], R2 ;  /* 0x0006780201007387 */ /* 0x0003e20000100a00 */
[----:B------:R-:W-:Y:S02]  /*53d0*/  IMAD R17, R15, 0x6, RZ ;  /* 0x000000060f117824 */ /* 0x000fe400078e02ff */
[----:B--2---:R-:W-:Y:S01]  /*53e0*/  IMAD.WIDE R8, R7, 0x2, R12 ;  /* 0x0000000207087825 */ /* 0x004fe200078e020c */
[----:B------:R2:W-:Y:S03]  /*53f0*/  STL.64 [R1+0x670], R4 ;  /* 0x0006700401007387 */ /* 0x0005e60000100a00 */
[----:B-1----:R-:W-:-:S04]  /*5400*/  IMAD.WIDE R2, R16, 0x2, R10 ;  /* 0x0000000210027825 */ /* 0x002fc800078e020a */
[----:B--2---:R-:W-:Y:S01]  /*5410*/  IMAD.WIDE R4, R7, 0x2, R10 ;  /* 0x0000000207047825 */ /* 0x004fe200078e020a */
[----:B------:R1:W-:Y:S04]  /*5420*/  STL.64 [R1+0x668], R2 ;  /* 0x0006680201007387 */ /* 0x0003e80000100a00 */
[----:B------:R-:W-:Y:S01]  /*5430*/  STL.64 [R1+0x660], R8 ;  /* 0x0006600801007387 */ /* 0x000fe20000100a00 */
[----:B------:R-:W-:-:S03]  /*5440*/  IMAD R16, R15, 0x5, RZ ;  /* 0x000000050f107824 */ /* 0x000fc600078e02ff */
[----:B------:R2:W-:Y:S01]  /*5450*/  STL.64 [R1+0x658], R4 ;  /* 0x0006580401007387 */ /* 0x0005e20000100a00 */
[----:B-1----:R-:W-:-:S05]  /*5460*/  IMAD.WIDE R2, R17, 0x2, R12 ;  /* 0x0000000211027825 */ /* 0x002fca00078e020c */
[----:B------:R1:W-:Y:S01]  /*5470*/  STL.64 [R1+0x650], R2 ;  /* 0x0006500201007387 */ /* 0x0003e20000100a00 */
[----:B--2---:R-:W-:-:S04]  /*5480*/  IMAD.WIDE R4, R17, 0x2, R10 ;  /* 0x0000000211047825 */ /* 0x004fc800078e020a */
[----:B------:R-:W-:Y:S01]  /*5490*/  IMAD.SHL.U32 R15, R15, 0x4, RZ ;  /* 0x000000040f0f7824 */ /* 0x000fe200078e00ff */
[----:B------:R2:W-:Y:S01]  /*54a0*/  STL.64 [R1+0x648], R4 ;  /* 0x0006480401007387 */ /* 0x0005e20000100a00 */
[----:B-1----:R-:W-:-:S04]  /*54b0*/  IMAD.WIDE R2, R16, 0x2, R12 ;  /* 0x0000000210027825 */ /* 0x002fc800078e020c */
[----:B------:R-:W-:Y:S01]  /*54c0*/  IMAD.MOV.U32 R7, RZ, RZ, c[0x0][0x188] ;  /* 0x00006200ff077624 */ /* 0x000fe200078e00ff */
[----:B------:R1:W-:Y:S01]  /*54d0*/  STL.64 [R1+0x640], R2 ;  /* 0x0006400201007387 */ /* 0x0003e20000100a00 */
[----:B--2---:R-:W-:-:S04]  /*54e0*/  IMAD.WIDE R4, R16, 0x2, R10 ;  /* 0x0000000210047825 */ /* 0x004fc800078e020a */
[----:B------:R-:W-:Y:S01]  /*54f0*/  IMAD R16, R7, 0x3, RZ ;  /* 0x0000000307107824 */ /* 0x000fe200078e02ff */
[----:B------:R2:W-:Y:S01]  /*5500*/  STL.64 [R1+0x638], R4 ;  /* 0x0006380401007387 */ /* 0x0005e20000100a00 */
[----:B-1----:R-:W-:-:S05]  /*5510*/  IMAD.WIDE R2, R15, 0x2, R12 ;  /* 0x000000020f027825 */ /* 0x002fca00078e020c */
[----:B------:R1:W-:Y:S01]  /*5520*/  STL.64 [R1+0x630], R2 ;  /* 0x0006300201007387 */ /* 0x0003e20000100a00 */
[----:B--2---:R-:W-:-:S04]  /*5530*/  IMAD.WIDE R4, R15, 0x2, R10 ;  /* 0x000000020f047825 */ /* 0x004fc800078e020a */
[----:B------:R-:W-:Y:S01]  /*5540*/  IMAD.SHL.U32 R15, R7, 0x2, RZ ;  /* 0x00000002070f7824 */ /* 0x000fe200078e00ff */
[----:B------:R2:W-:Y:S01]  /*5550*/  STL.64 [R1+0x628], R4 ;  /* 0x0006280401007387 */ /* 0x0005e20000100a00 */
[----:B------:R-:W-:-:S04]  /*5560*/  IMAD.WIDE R8, R16, 0x2, R10 ;  /* 0x0000000210087825 */ /* 0x000fc800078e020a */
[----:B-1----:R-:W-:-:S04]  /*5570*/  IMAD.WIDE R2, R16, 0x2, R12 ;  /* 0x0000000210027825 */ /* 0x002fc800078e020c */
[C---:B--2---:R-:W-:Y:S01]  /*5580*/  IMAD.WIDE R4, R15.reuse, 0x2, R12 ;  /* 0x000000020f047825 */ /* 0x044fe200078e020c */
[----:B------:R1:W-:Y:S04]  /*5590*/  STL.64 [R1+0x620], R2 ;  /* 0x0006200201007387 */ /* 0x0003e80000100a00 */
[----:B------:R2:W-:Y:S04]  /*55a0*/  STL.64 [R1+0x618], R8 ;  /* 0x0006180801007387 */ /* 0x0005e80000100a00 */
[----:B------:R3:W-:Y:S01]  /*55b0*/  STL.64 [R1+0x610], R4 ;  /* 0x0006100401007387 */ /* 0x0007e20000100a00 */
[----:B-1----:R-:W-:-:S04]  /*55c0*/  IMAD.WIDE R2, R15, 0x2, R10 ;  /* 0x000000020f027825 */ /* 0x002fc800078e020a */
[C---:B--2---:R-:W-:Y:S01]  /*55d0*/  IMAD.WIDE R8, R7.reuse, 0x2, R12 ;  /* 0x0000000207087825 */ /* 0x044fe200078e020c */
[----:B------:R1:W-:Y:S03]  /*55e0*/  STL.64 [R1+0x608], R2 ;  /* 0x0006080201007387 */ /* 0x0003e60000100a00 */
[----:B---3--:R-:W-:Y:S01]  /*55f0*/  IMAD.WIDE R4, R7, 0x2, R10 ;  /* 0x0000000207047825 */ /* 0x008fe200078e020a */
[----:B------:R0:W-:Y:S04]  /*5600*/  STL.64 [R1+0x600], R8 ;  /* 0x0006000801007387 */ /* 0x0001e80000100a00 */
[----:B------:R0:W-:Y:S01]  /*5610*/  STL.64 [R1+0x5f8], R4 ;  /* 0x0005f80401007387 */ /* 0x0001e20000100a00 */
[----:B-1----:R-:W-:-:S02]  /*5620*/  IMAD.MOV.U32 R2, RZ, RZ, c[0x0][0x160] ;  /* 0x00005800ff027624 */ /* 0x002fc400078e00ff */
[----:B------:R-:W-:Y:S02]  /*5630*/  IMAD.MOV.U32 R3, RZ, RZ, c[0x0][0x164] ;  /* 0x00005900ff037624 */ /* 0x000fe400078e00ff */
.L_x_2:
[----:B0-----:R-:W2:Y:S04]  /*5640*/  LDL.64 R8, [R1+0x600] ;  /* 0x0006000001087983 */ /* 0x001ea80000100a00 */
[----:B------:R-:W-:Y:S04]  /*5650*/  STL [R1+0x11fc], R12 ;  /* 0x0011fc0c01007387 */ /* 0x000fe80000100800 */
        /* <DEDUP_REMOVED lines=12> */
[----:B------:R0:W-:Y:S04]  /*5720*/  STL.64 [R1+0x11d0], R10 ;  /* 0x0011d00a01007387 */ /* 0x0001e80000100a00 */
[----:B0-----:R-:W3:Y:S04]  /*5730*/  LDL.64 R10, [R1+0x4a8] ;  /* 0x0004a800010a7983 */ /* 0x001ee80000100a00 */
[----:B------:R-:W-:Y:S04]  /*5740*/  STL.64 [R1+0x11c8], R14 ;  /* 0x0011c80e01007387 */ /* 0x000fe80000100a00 */
[----:B------:R-:W-:Y:S04]  /*5750*/  STL [R1+0x11e4], R15 ;  /* 0x0011e40f01007387 */ /* 0x000fe80000100800 */
[----:B------:R-:W-:Y:S04]  /*5760*/  STL [R1+0x11ec], R15 ;  /* 0x0011ec0f01007387 */ /* 0x000fe80000100800 */
[----:B------:R-:W-:Y:S04]  /*5770*/  STL [R1+0x11dc], R14 ;  /* 0x0011dc0e01007387 */ /* 0x000fe80000100800 */
[----:B------:R-:W-:Y:S04]  /*5780*/  STL [R1+0x11e8], R14 ;  /* 0x0011e80e01007387 */ /* 0x000fe80000100800 */
[----:B-----5:R-:W-:Y:S04]  /*5790*/  STL [R1+0x10bc], R28 ;  /* 0x0010bc1c01007387 */ /* 0x020fe80000100800 */
[----:B------:R-:W-:Y:S04]  /*57a0*/  STL [R1+0x10a8], R29 ;  /* 0x0010a81d01007387 */ /* 0x000fe80000100800 */
[----:B------:R-:W-:Y:S04]  /*57b0*/  STL [R1+0x1148], R29 ;  /* 0x0011481d01007387 */ /* 0x000fe80000100800 */
[----:B------:R-:W-:Y:S04]  /*57c0*/  STL [R1+0x114c], R29 ;  /* 0x00114c1d01007387 */ /* 0x000fe80000100800 */
[----:B------:R-:W-:Y:S04]  /*57d0*/  STL.64 [R1+0x1150], R28 ;  /* 0x0011501c01007387 */ /* 0x000fe80000100a00 */
[----:B------:R-:W-:Y:S04]  /*57e0*/  STL [R1+0x1178], R28 ;  /* 0x0011781c01007387 */ /* 0x000fe80000100800 */
[----:B------:R-:W-:Y:S04]  /*57f0*/  STL.64 [R1+0x1188], R28 ;  /* 0x0011881c01007387 */ /* 0x000fe80000100a00 */
[----:B------:R-:W-:Y:S04]  /*5800*/  STL.64 [R1+0x11a8], R28 ;  /* 0x0011a81c01007387 */ /* 0x000fe80000100a00 */
[----:B------:R0:W-:Y:S04]  /*5810*/  STL [R1+0x11d8], R28 ;  /* 0x0011d81c01007387 */ /* 0x0001e80000100800 */
[----:B0-----:R-:W4:Y:S04]  /*5820*/  LDL.64 R28, [R1+0x5f8] ;  /* 0x0005f800011c7983 */ /* 0x001f280000100a00 */
[----:B------:R-:W-:Y:S04]  /*5830*/  STL.64 [R1+0xdb8], R22 ;  /* 0x000db81601007387 */ /* 0x000fe80000100a00 */
[----:B------:R-:W-:Y:S04]  /*5840*/  STL.64 [R1+0x1158], R22 ;  /* 0x0011581601007387 */ /* 0x000fe80000100a00 */
[----:B------:R-:W-:Y:S04]  /*5850*/  STL [R1+0x117c], R22 ;  /* 0x00117c1601007387 */ /* 0x000fe80000100800 */
[----:B------:R-:W-:Y:S04]  /*5860*/  STL.64 [R1+0x1198], R22 ;  /* 0x0011981601007387 */ /* 0x000fe80000100a00 */
[----:B------:R-:W-:Y:S04]  /*5870*/  STL.64 [R1+0x11b8], R22 ;  /* 0x0011b81601007387 */ /* 0x000fe80000100a00 */
[----:B------:R-:W-:Y:S04]  /*5880*/  STL [R1+0x11f0], R22 ;  /* 0x0011f01601007387 */ /* 0x000fe80000100800 */
[----:B------:R-:W-:Y:S04]  /*5890*/  STL [R1+0x11e0], R23 ;  /* 0x0011e01701007387 */ /* 0x000fe80000100800 */
[----:B------:R-:W-:Y:S04]  /*58a0*/  STL.64 [R1+0xdb0], R20 ;  /* 0x000db01401007387 */ /* 0x000fe80000100a00 */
[----:B------:R-:W-:Y:S04]  /*58b0*/  STL.64 [R1+0x1160], R20 ;  /* 0x0011601401007387 */ /* 0x000fe80000100a00 */
[----:B------:R-:W-:Y:S04]  /*58c0*/  STL.64 [R1+0x1180], R20 ;  /* 0x0011801401007387 */ /* 0x000fe80000100a00 */
[----:B------:R-:W-:Y:S04]  /*58d0*/  STL.64 [R1+0x11a0], R20 ;  /* 0x0011a01401007387 */ /* 0x000fe80000100a00 */
[----:B------:R-:W-:Y:S04]  /*58e0*/  STL [R1+0x11c0], R20 ;  /* 0x0011c01401007387 */ /* 0x000fe80000100800 */
[----:B------:R-:W-:Y:S04]  /*58f0*/  STL [R1+0xd14], R24 ;  /* 0x000d141801007387 */ /* 0x000fe80000100800 */
[----:B------:R-:W-:Y:S04]  /*5900*/  STL [R1+0x1168], R24 ;  /* 0x0011681801007387 */ /* 0x000fe80000100800 */
[----:B------:R-:W-:Y:S04]  /*5910*/  STL [R1+0xd10], R25 ;  /* 0x000d101901007387 */ /* 0x000fe80000100800 */
[----:B------:R-:W-:Y:S04]  /*5920*/  STL.64 [R1+0x1170], R24 ;  /* 0x0011701801007387 */ /* 0x000fe80000100a00 */
[----:B------:R-:W-:Y:S04]  /*5930*/  STL.64 [R1+0x1190], R24 ;  /* 0x0011901801007387 */ /* 0x000fe80000100a00 */
[----:B------:R0:W-:Y:S04]  /*5940*/  STL.64 [R1+0x11b0], R24 ;  /* 0x0011b01801007387 */ /* 0x0001e80000100a00 */
[----:B0-----:R-:W2:Y:S01]  /*5950*/  LDL.64 R24, [R1+0x4a0] ;  /* 0x0004a00001187983 */ /* 0x001ea20000100a00 */
[----:B------:R-:W-:-:S03]  /*5960*/  ISETP.GT.AND P2, PT, R0, RZ, PT ;  /* 0x000000ff0000720c */ /* 0x000fc60003f44270 */
[----:B------:R-:W-:Y:S04]  /*5970*/  STL [R1+0xd0c], R26 ;  /* 0x000d0c1a01007387 */ /* 0x000fe80000100800 */
[----:B------:R-:W-:Y:S01]  /*5980*/  STL [R1+0xd08], R27 ;  /* 0x000d081b01007387 */ /* 0x000fe20000100800 */
[----:B------:R-:W-:Y:S02]  /*5990*/  PRMT R16, RZ, 0x7610, R16 ;  /* 0x00007610ff107816 */ /* 0x000fe40000000010 */
[----:B------:R-:W-:Y:S02]  /*59a0*/  ISETP.GT.AND P3, PT, R0, 0x1, PT ;  /* 0x000000010000780c */ /* 0x000fe40003f64270 */
[----:B------:R-:W-:Y:S02]  /*59b0*/  PRMT R17, RZ, 0x7610, R17 ;  /* 0x00007610ff117816 */ /* 0x000fe40000000011 */
[----:B------:R-:W-:-:S02]  /*59c0*/  PRMT R19, RZ, 0x7610, R19 ;  /* 0x00007610ff137816 */ /* 0x000fc40000000013 */
[----:B------:R-:W-:Y:S02]  /*59d0*/  PRMT R18, RZ, 0x7610, R18 ;  /* 0x00007610ff127816 */ /* 0x000fe40000000012 */
[----:B------:R-:W-:Y:S02]  /*59e0*/  PRMT R12, RZ, 0x7610, R12 ;  /* 0x00007610ff0c7816 */ /* 0x000fe4000000000c */
[-C--:B---3--:R-:W-:Y:S02]  /*59f0*/  IADD3 R6, P0, R10, R2.reuse, RZ ;  /* 0x000000020a067210 */ /* 0x088fe40007f1e0ff */
[----:B--2---:R-:W-:-:S05]  /*5a00*/  IADD3 R4, P1, R24, R2, RZ ;  /* 0x0000000218047210 */ /* 0x004fca0007f3e0ff */
[--C-:B------:R-:W-:Y:S02]  /*5a10*/  IMAD.X R5, R25, 0x1, R3.reuse, P1 ;  /* 0x0000000119057824 */ /* 0x100fe400008e0603 */
[----:B------:R-:W2:Y:S01]  /*5a20*/  LDL.64 R24, [R1+0x608] ;  /* 0x0006080001187983 */ /* 0x000ea20000100a00 */
[----:B------:R-:W-:-:S03]  /*5a30*/  IMAD.X R7, R11, 0x1, R3, P0 ;  /* 0x000000010b077824 */ /* 0x000fc600000e0603 */
[----:B------:R4:W3:Y:S04]  /*5a40*/  @P2 LDG.E.U16 R16, [R4.64] ;  /* 0x0000000404102981 */ /* 0x0008e8000c1e1500 */
[----:B------:R0:W3:Y:S04]  /*5a50*/  @P2 LDG.E.U16 R17, [R6.64] ;  /* 0x0000000406112981 */ /* 0x0000e8000c1e1500 */
[----:B------:R-:W3:Y:S01]  /*5a60*/  LDL.64 R10, [R1+0x610] ;  /* 0x00061000010a7983 */ /* 0x000ee20000100a00 */
[----:B----4-:R-:W-:Y:S02]  /*5a70*/  IADD3 R4, P1, R28, R2, RZ ;  /* 0x000000021c047210 */ /* 0x010fe40007f3e0ff */
[----:B------:R-:W-:-:S03]  /*5a80*/  ISETP.GT.AND P2, PT, R0, 0x2, PT ;  /* 0x000000020000780c */ /* 0x000fc60003f44270 */
[--C-:B------:R-:W-:Y:S01]  /*5a90*/  IMAD.X R5, R29, 0x1, R3.reuse, P1 ;  /* 0x000000011d057824 */ /* 0x100fe200008e0603 */
[----:B0-----:R-:W-:Y:S01]  /*5aa0*/  IADD3 R6, P0, R8, R2, RZ ;  /* 0x0000000208067210 */ /* 0x001fe20007f1e0ff */
[----:B------:R-:W4:Y:S04]  /*5ab0*/  LDL.64 R28, [R1+0x618] ;  /* 0x00061800011c7983 */ /* 0x000f280000100a00 */
[----:B------:R2:W4:Y:S01]  /*5ac0*/  @P3 LDG.E.U16 R19, [R4.64] ;  /* 0x0000000404133981 */ /* 0x000522000c1e1500 */
[----:B------:R-:W-:-:S03]  /*5ad0*/  IMAD.X R7, R9, 0x1, R3, P0 ;  /* 0x0000000109077824 */ /* 0x000fc600000e0603 */
[----:B------:R-:W4:Y:S04]  /*5ae0*/  LDL.64 R8, [R1+0x620] ;  /* 0x0006200001087983 */ /* 0x000f280000100a00 */
[----:B------:R3:W4:Y:S01]  /*5af0*/  @P3 LDG.E.U16 R18, [R6.64] ;  /* 0x0000000406123981 */ /* 0x000722000c1e1500 */
[----:B--2---:R-:W-:-:S05]  /*5b00*/  IADD3 R4, P1, R24, R2, RZ ;  /* 0x0000000218047210 */ /* 0x004fca0007f3e0ff */
[----:B------:R-:W-:-:S05]  /*5b10*/  IMAD.X R5, R25, 0x1, R3, P1 ;  /* 0x0000000119057824 */ /* 0x000fca00008e0603 */
[----:B------:R-:W2:Y:S01]  /*5b20*/  @P2 LDG.E.U16 R12, [R4.64] ;  /* 0x00000004040c2981 */ /* 0x000ea2000c1e1500 */
[----:B---3--:R-:W-:-:S05]  /*5b30*/  IADD3 R6, P0, R10, R2, RZ ;  /* 0x000000020a067210 */ /* 0x008fca0007f1e0ff */
[----:B------:R-:W-:Y:S01]  /*5b40*/  IMAD.X R7, R11, 0x1, R3, P0 ;  /* 0x000000010b077824 */ /* 0x000fe200000e0603 */
[----:B----4-:R0:W-:Y:S04]  /*5b50*/  STL [R1+0x480], R18 ;  /* 0x0004801201007387 */ /* 0x0101e80000100800 */
[----:B0-----:R-:W3:Y:S04]  /*5b60*/  LDL.LU R18, [R1+0x1224] ;  /* 0x0012240001127983 */ /* 0x001ee80000300800 */
[----:B------:R-:W4:Y:S04]  /*5b70*/  LDL.64 R24, [R1+0x628] ;  /* 0x0006280001187983 */ /* 0x000f280000100a00 */
[----:B------:R-:W3:Y:S04]  /*5b80*/  LDL.64 R10, [R1+0x630] ;  /* 0x00063000010a7983 */ /* 0x000ee80000100a00 */
[----:B--2---:R0:W-:Y:S04]  /*5b90*/  STL [R1+0x48c], R12 ;  /* 0x00048c0c01007387 */ /* 0x0041e80000100800 */
[----:B0-----:R-:W2:Y:S01]  /*5ba0*/  LDL.LU R12, [R1+0x1220] ;  /* 0x00122000010c7983 */ /* 0x001ea20000300800 */
[----:B------:R-:W-:-:S02]  /*5bb0*/  ISETP.GT.AND P3, PT, R0, 0x3, PT ;  /* 0x000000030000780c */ /* 0x000fc40003f64270 */
[----:B------:R-:W-:Y:S02]  /*5bc0*/  IADD3 R4, P1, R28, R2, RZ ;  /* 0x000000021c047210 */ /* 0x000fe40007f3e0ff */
[----:B------:R-:W-:-:S03]  /*5bd0*/  PRMT R13, RZ, 0x7610, R13 ;  /* 0x00007610ff0d7816 */ /* 0x000fc6000000000d */
[----:B------:R-:W-:-:S03]  /*5be0*/  IMAD.X R5, R29, 0x1, R3, P1 ;  /* 0x000000011d057824 */ /* 0x000fc600008e0603 */
[----:B------:R0:W3:Y:S01]  /*5bf0*/  @P2 LDG.E.U16 R13, [R6.64] ;  /* 0x00000004060d2981 */ /* 0x0000e2000c1e1500 */
[----:B--2---:R-:W-:-:S06]  /*5c00*/  PRMT R12, RZ, 0x7610, R12 ;  /* 0x00007610ff0c7816 */ /* 0x004fcc000000000c */
[----:B------:R-:W2:Y:S01]  /*5c10*/  @P3 LDG.E.U16 R12, [R4.64] ;  /* 0x00000004040c3981 */ /* 0x000ea2000c1e1500 */
[----:B0-----:R-:W-:-:S03]  /*5c20*/  IADD3 R6, P0, R8, R2, RZ ;  /* 0x0000000208067210 */ /* 0x001fc60007f1e0ff */
[----:B---3--:R0:W-:Y:S02]  /*5c30*/  STL [R1+0x490], R13 ;  /* 0x0004900d01007387 */ /* 0x0081e40000100800 */
[----:B------:R-:W-:Y:S02]  /*5c40*/  IMAD.X R7, R9, 0x1, R3, P0 ;  /* 0x0000000109077824 */ /* 0x000fe400000e0603 */
[----:B0-----:R-:W3:Y:S04]  /*5c50*/  LDL.LU R13, [R1+0x121c] ;  /* 0x00121c00010d7983 */ /* 0x001ee80000300800 */
[----:B------:R-:W3:Y:S04]  /*5c60*/  LDL.64 R28, [R1+0x638] ;  /* 0x00063800011c7983 */ /* 0x000ee80000100a00 */
[----:B------:R-:W3:Y:S04]  /*5c70*/  LDL.64 R8, [R1+0x640] ;  /* 0x0006400001087983 */ /* 0x000ee80000100a00 */
[----:B--2---:R0:W-:Y:S04]  /*5c80*/  STL [R1+0x5e8], R12 ;  /* 0x0005e80c01007387 */ /* 0x0041e80000100800 */
[----:B0-----:R-:W2:Y:S01]  /*5c90*/  LDL.LU R12, [R1+0x1218] ;  /* 0x00121800010c7983 */ /* 0x001ea20000300800 */
[----:B------:R-:W-:-:S02]  /*5ca0*/  ISETP.GT.AND P2, PT, R0, 0x4, PT ;  /* 0x000000040000780c */ /* 0x000fc40003f44270 */
[----:B----4-:R-:W-:Y:S02]  /*5cb0*/  IADD3 R4, P1, R24, R2, RZ ;  /* 0x0000000218047210 */ /* 0x010fe40007f3e0ff */
[----:B------:R-:W-:-:S03]  /*5cc0*/  PRMT R18, RZ, 0x7610, R18 ;  /* 0x00007610ff127816 */ /* 0x000fc60000000012 */
[----:B------:R-:W-:-:S03]  /*5cd0*/  IMAD.X R5, R25, 0x1, R3, P1 ;  /* 0x0000000119057824 */ /* 0x000fc600008e0603 */
[----:B------:R0:W4:Y:S01]  /*5ce0*/  @P3 LDG.E.U16 R18, [R6.64] ;  /* 0x0000000406123981 */ /* 0x000122000c1e1500 */
[----:B---3--:R-:W-:Y:S02]  /*5cf0*/  PRMT R13, RZ, 0x7610, R13 ;  /* 0x00007610ff0d7816 */ /* 0x008fe4000000000d */
[----:B0-----:R-:W-:-:S05]  /*5d00*/  IADD3 R6, P0, R10, R2, RZ ;  /* 0x000000020a067210 */ /* 0x001fca0007f1e0ff */
[----:B------:R-:W-:-:S05]  /*5d10*/  IMAD.X R7, R11, 0x1, R3, P0 ;  /* 0x000000010b077824 */ /* 0x000fca00000e0603 */
[----:B------:R-:W3:Y:S01]  /*5d20*/  @P2 LDG.E.U16 R13, [R6.64] ;  /* 0x00000004060d2981 */ /* 0x000ee2000c1e1500 */
[----:B--2---:R-:W-:-:S06]  /*5d30*/  PRMT R12, RZ, 0x7610, R12 ;  /* 0x00007610ff0c7816 */ /* 0x004fcc000000000c */
[----:B------:R-:W2:Y:S04]  /*5d40*/  @P2 LDG.E.U16 R12, [R4.64] ;  /* 0x00000004040c2981 */ /* 0x000ea8000c1e1500 */
[----:B----4-:R0:W-:Y:S04]  /*5d50*/  STL [R1+0x5f4], R18 ;  /* 0x0005f41201007387 */ /* 0x0101e80000100800 */
[----:B0-----:R-:W4:Y:S04]  /*5d60*/  LDL.LU R18, [R1+0x1214] ;  /* 0x0012140001127983 */ /* 0x001f280000300800 */
[----:B------:R-:W4:Y:S04]  /*5d70*/  LDL.64 R24, [R1+0x648] ;  /* 0x0006480001187983 */ /* 0x000f280000100a00 */
[----:B------:R-:W4:Y:S04]  /*5d80*/  LDL.64 R10, [R1+0x650] ;  /* 0x00065000010a7983 */ /* 0x000f280000100a00 */
[----:B--2---:R0:W-:Y:S04]  /*5d90*/  STL [R1+0x5f0], R12 ;  /* 0x0005f00c01007387 */ /* 0x0041e80000100800 */
[----:B0-----:R-:W2:Y:S04]  /*5da0*/  LDL.LU R12, [R1+0x1210] ;  /* 0x00121000010c7983 */ /* 0x001ea80000300800 */
[----:B---3--:R0:W-:Y:S04]  /*5db0*/  STL [R1+0x5ec], R13 ;  /* 0x0005ec0d01007387 */ /* 0x0081e80000100800 */
[----:B0-----:R-:W3:Y:S01]  /*5dc0*/  LDL.LU R13, [R1+0x120c] ;  /* 0x00120c00010d7983 */ /* 0x001ee20000300800 */
[----:B------:R-:W-:-:S02]  /*5dd0*/  ISETP.GT.AND P3, PT, R0, 0x5, PT ;  /* 0x000000050000780c */ /* 0x000fc40003f64270 */
[-C--:B------:R-:W-:Y:S02]  /*5de0*/  IADD3 R4, P1, R28, R2.reuse, RZ ;  /* 0x000000021c047210 */ /* 0x080fe40007f3e0ff */
[----:B------:R-:W-:-:S03]  /*5df0*/  IADD3 R6, P0, R8, R2, RZ ;  /* 0x0000000208067210 */ /* 0x000fc60007f1e0ff */
[--C-:B------:R-:W-:Y:S01]  /*5e00*/  IMAD.X R5, R29, 0x1, R3.reuse, P1 ;  /* 0x000000011d057824 */ /* 0x100fe200008e0603 */
[----:B------:R-:W-:Y:S01]  /*5e10*/  ISETP.GT.AND P2, PT, R0, 0x6, PT ;  /* 0x000000060000780c */ /* 0x000fe20003f44270 */
[----:B------:R-:W-:Y:S01]  /*5e20*/  IMAD.X R7, R9, 0x1, R3, P0 ;  /* 0x0000000109077824 */ /* 0x000fe200000e0603 */
[----:B----4-:R-:W-:Y:S01]  /*5e30*/  PRMT R18, RZ, 0x7610, R18 ;  /* 0x00007610ff127816 */ /* 0x010fe20000000012 */
[----:B------:R-:W4:Y:S04]  /*5e40*/  LDL.64 R28, [R1+0x658] ;  /* 0x00065800011c7983 */ /* 0x000f280000100a00 */
[----:B------:R-:W4:Y:S04]  /*5e50*/  LDL.64 R8, [R1+0x660] ;  /* 0x0006600001087983 */ /* 0x000f280000100a00 */
[----:B------:R0:W4:Y:S01]  /*5e60*/  @P3 LDG.E.U16 R18, [R6.64] ;  /* 0x0000000406123981 */ /* 0x000122000c1e1500 */
[----:B--2---:R-:W-:-:S06]  /*5e70*/  PRMT R12, RZ, 0x7610, R12 ;  /* 0x00007610ff0c7816 */ /* 0x004fcc000000000c */
[----:B------:R1:W2:Y:S02]  /*5e80*/  @P3 LDG.E.U16 R12, [R4.64] ;  /* 0x00000004040c3981 */ /* 0x0002a4000c1e1500 */
[----:B-1----:R-:W-:Y:S02]  /*5e90*/  IADD3 R4, P1, R24, R2, RZ ;  /* 0x0000000218047210 */ /* 0x002fe40007f3e0ff */
[----:B---3--:R-:W-:-:S03]  /*5ea0*/  PRMT R13, RZ, 0x7610, R13 ;  /* 0x00007610ff0d7816 */ /* 0x008fc6000000000d */
[----:B------:R-:W-:-:S05]  /*5eb0*/  IMAD.X R5, R25, 0x1, R3, P1 ;  /* 0x0000000119057824 */ /* 0x000fca00008e0603 */
[----:B------:R-:W3:Y:S01]  /*5ec0*/  @P2 LDG.E.U16 R13, [R4.64] ;  /* 0x00000004040d2981 */ /* 0x000ee2000c1e1500 */
[----:B0-----:R-:W-:-:S05]  /*5ed0*/  IADD3 R6, P0, R10, R2, RZ ;  /* 0x000000020a067210 */ /* 0x001fca0007f1e0ff */
[----:B------:R-:W-:Y:S01]  /*5ee0*/  IMAD.X R7, R11, 0x1, R3, P0 ;  /* 0x000000010b077824 */ /* 0x000fe200000e0603 */
[----:B--2---:R0:W-:Y:S04]  /*5ef0*/  STL [R1+0x5e4], R12 ;  /* 0x0005e40c01007387 */ /* 0x0041e80000100800 */
[----:B0-----:R-:W2:Y:S04]  /*5f00*/  LDL.LU R12, [R1+0x1208] ;  /* 0x00120800010c7983 */ /* 0x001ea80000300800 */
[----:B----4-:R0:W-:Y:S04]  /*5f10*/  STL [R1+0x5e0], R18 ;  /* 0x0005e01201007387 */ /* 0x0101e80000100800 */
[----:B0-----:R-:W4:Y:S04]  /*5f20*/  LDL.LU R18, [R1+0x1204] ;  /* 0x0012040001127983 */ /* 0x001f280000300800 */
[----:B------:R-:W4:Y:S04]  /*5f30*/  LDL.64 R24, [R1+0x668] ;  /* 0x0006680001187983 */ /* 0x000f280000100a00 */
[----:B------:R-:W4:Y:S04]  /*5f40*/  LDL.64 R10, [R1+0x670] ;  /* 0x00067000010a7983 */ /* 0x000f280000100a00 */
[----:B---3--:R0:W-:Y:S04]  /*5f50*/  STL [R1+0x5dc], R13 ;  /* 0x0005dc0d01007387 */ /* 0x0081e80000100800 */
[----:B0-----:R-:W3:Y:S01]  /*5f60*/  LDL.LU R13, [R1+0x1200] ;  /* 0x00120000010d7983 */ /* 0x001ee20000300800 */
[----:B------:R-:W-:-:S02]  /*5f70*/  ISETP.GT.AND P3, PT, R0, 0x7, PT ;  /* 0x000000070000780c */ /* 0x000fc40003f64270 */
[----:B------:R-:W-:-:S05]  /*5f80*/  IADD3 R4, P1, R28, R2, RZ ;  /* 0x000000021c047210 */ /* 0x000fca0007f3e0ff */
[----:B------:R-:W-:Y:S01]  /*5f90*/  IMAD.X R5, R29, 0x1, R3, P1 ;  /* 0x000000011d057824 */ /* 0x000fe200008e0603 */
[----:B--2---:R-:W-:-:S06]  /*5fa0*/  PRMT R12, RZ, 0x7610, R12 ;  /* 0x00007610ff0c7816 */ /* 0x004fcc000000000c */
[----:B------:R0:W2:Y:S02]  /*5fb0*/  @P2 LDG.E.U16 R12, [R6.64] ;  /* 0x00000004060c2981 */ /* 0x0000a4000c1e1500 */
[----:B0-----:R-:W-:Y:S02]  /*5fc0*/  IADD3 R6, P0, R8, R2, RZ ;  /* 0x0000000208067210 */ /* 0x001fe40007f1e0ff */
[----:B----4-:R-:W-:-:S03]  /*5fd0*/  PRMT R18, RZ, 0x7610, R18 ;  /* 0x00007610ff127816 */ /* 0x010fc60000000012 */
[----:B------:R-:W-:-:S05]  /*5fe0*/  IMAD.X R7, R9, 0x1, R3, P0 ;  /* 0x0000000109077824 */ /* 0x000fca00000e0603 */
[----:B------:R0:W4:Y:S01]  /*5ff0*/  @P3 LDG.E.U16 R18, [R6.64] ;  /* 0x0000000406123981 */ /* 0x000122000c1e1500 */
[----:B---3--:R-:W-:-:S06]  /*6000*/  PRMT R13, RZ, 0x7610, R13 ;  /* 0x00007610ff0d7816 */ /* 0x008fcc000000000d */
[----:B------:R1:W3:Y:S01]  /*6010*/  @P3 LDG.E.U16 R13, [R4.64] ;  /* 0x00000004040d3981 */ /* 0x0002e2000c1e1500 */
[----:B0-----:R-:W-:-:S05]  /*6020*/  IADD3 R6, P0, R10, R2, RZ ;  /* 0x000000020a067210 */ /* 0x001fca0007f1e0ff */
[----:B------:R-:W-:Y:S01]  /*6030*/  IMAD.X R7, R11, 0x1, R3, P0 ;  /* 0x000000010b077824 */ /* 0x000fe200000e0603 */
[----:B-1----:R-:W-:-:S05]  /*6040*/  IADD3 R4, P1, R24, R2, RZ ;  /* 0x0000000218047210 */ /* 0x002fca0007f3e0ff */
[----:B------:R-:W-:Y:S01]  /*6050*/  IMAD.X R5, R25, 0x1, R3, P1 ;  /* 0x0000000119057824 */ /* 0x000fe200008e0603 */
[----:B--2---:R0:W-:Y:S04]  /*6060*/  STL [R1+0x5d8], R12 ;  /* 0x0005d80c01007387 */ /* 0x0041e80000100800 */
[----:B0-----:R-:W2:Y:S04]  /*6070*/  LDL.LU R12, [R1+0x11fc] ;  /* 0x0011fc00010c7983 */ /* 0x001ea80000300800 */
[----:B------:R-:W2:Y:S04]  /*6080*/  LDL.64 R28, [R1+0x678] ;  /* 0x00067800011c7983 */ /* 0x000ea80000100a00 */
[----:B------:R-:W2:Y:S04]  /*6090*/  LDL.64 R8, [R1+0x680] ;  /* 0x0006800001087983 */ /* 0x000ea80000100a00 */
[----:B---3--:R0:W-:Y:S04]  /*60a0*/  STL [R1+0x5d4], R13 ;  /* 0x0005d40d01007387 */ /* 0x0081e80000100800 */
[----:B0-----:R-:W3:Y:S04]  /*60b0*/  LDL.LU R13, [R1+0x11f8] ;  /* 0x0011f800010d7983 */ /* 0x001ee80000300800 */
[----:B----4-:R0:W-:Y:S04]  /*60c0*/  STL [R1+0x5d0], R18 ;  /* 0x0005d01201007387 */ /* 0x0101e80000100800 */
[----:B0-----:R-:W4:Y:S04]  /*60d0*/  LDL.LU R18, [R1+0x11f4] ;  /* 0x0011f40001127983 */ /* 0x001f280000300800 */
[----:B------:R-:W4:Y:S04]  /*60e0*/  LDL.64 R10, [R1+0x688] ;  /* 0x00068800010a7983 */ /* 0x000f280000100a00 */
[----:B------:R-:W4:Y:S01]  /*60f0*/  LDL.64 R24, [R1+0x690] ;  /* 0x0006900001187983 */ /* 0x000f220000100a00 */
[----:B------:R-:W-:-:S02]  /*6100*/  ISETP.GT.AND P2, PT, R0, 0x8, PT ;  /* 0x000000080000780c */ /* 0x000fc40003f44270 */
[----:B------:R-:W-:Y:S02]  /*6110*/  ISETP.GT.AND P3, PT, R0, 0x9, PT ;  /* 0x000000090000780c */ /* 0x000fe40003f64270 */
[----:B------:R-:W-:Y:S02]  /*6120*/  PRMT R22, RZ, 0x7610, R22 ;  /* 0x00007610ff167816 */ /* 0x000fe40000000016 */
[----:B------:R-:W-:Y:S02]  /*6130*/  PRMT R15, RZ, 0x7610, R15 ;  /* 0x00007610ff0f7816 */ /* 0x000fe4000000000f */
[----:B------:R-:W-:Y:S02]  /*6140*/  PRMT R14, RZ, 0x7610, R14 ;  /* 0x00007610ff0e7816 */ /* 0x000fe4000000000e */
[----:B--2---:R-:W-:-:S06]  /*6150*/  PRMT R12, RZ, 0x7610, R12 ;  /* 0x00007610ff0c7816 */ /* 0x004fcc000000000c */
[----:B------:R0:W2:Y:S02]  /*6160*/  @P2 LDG.E.U16 R12, [R4.64] ;  /* 0x00000004040c2981 */ /* 0x0000a4000c1e1500 */
[----:B0-----:R-:W-:-:S05]  /*6170*/  IADD3 R4, P1, R28, R2, RZ ;  /* 0x000000021c047210 */ /* 0x001fca0007f3e0ff */
[----:B------:R-:W-:Y:S02]  /*6180*/  IMAD.X R5, R29, 0x1, R3, P1 ;  /* 0x000000011d057824 */ /* 0x000fe400008e0603 */
[----:B------:R-:W2:Y:S01]  /*6190*/  LDL.64 R28, [R1+0x6a0] ;  /* 0x0006a000011c7983 */ /* 0x000ea20000100a00 */
[----:B---3--:R-:W-:-:S06]  /*61a0*/  PRMT R13, RZ, 0x7610, R13 ;  /* 0x00007610ff0d7816 */ /* 0x008fcc000000000d */
[----:B------:R0:W3:Y:S01]  /*61b0*/  @P2 LDG.E.U16 R13, [R6.64] ;  /* 0x00000004060d2981 */ /* 0x0000e2000c1e1500 */
[----:B------:R-:W-:Y:S02]  /*61c0*/  ISETP.GT.AND P2, PT, R0, 0xa, PT ;  /* 0x0000000a0000780c */ /* 0x000fe40003f44270 */
[----:B----4-:R-:W-:Y:S02]  /*61d0*/  PRMT R18, RZ, 0x7610, R18 ;  /* 0x00007610ff127816 */ /* 0x010fe40000000012 */
[----:B0-----:R-:W-:-:S04]  /*61e0*/  IADD3 R6, P0, R8, R2, RZ ;  /* 0x0000000208067210 */ /* 0x001fc80007f1e0ff */
[----:B------:R0:W4:Y:S01]  /*61f0*/  @P3 LDG.E.U16 R18, [R4.64] ;  /* 0x0000000404123981 */ /* 0x000122000c1e1500 */
[----:B------:R-:W-:-:S03]  /*6200*/  IMAD.X R7, R9, 0x1, R3, P0 ;  /* 0x0000000109077824 */ /* 0x000fc600000e0603 */
[----:B------:R-:W2:Y:S04]  /*6210*/  LDL.64 R8, [R1+0x698] ;  /* 0x0006980001087983 */ /* 0x000ea80000100a00 */
[----:B------:R1:W2:Y:S01]  /*6220*/  @P3 LDG.E.U16 R22, [R6.64] ;  /* 0x0000000406163981 */ /* 0x0002a2000c1e1500 */
[----:B0-----:R-:W-:-:S05]  /*6230*/  IADD3 R4, P1, R10, R2, RZ ;  /* 0x000000020a047210 */ /* 0x001fca0007f3e0ff */
[----:B------:R-:W-:Y:S01]  /*6240*/  IMAD.X R5, R11, 0x1, R3, P1 ;  /* 0x000000010b057824 */ /* 0x000fe200008e0603 */
[----:B-1----:R-:W-:-:S04]  /*6250*/  IADD3 R6, P0, R24, R2, RZ ;  /* 0x0000000218067210 */ /* 0x002fc80007f1e0ff */
[----:B------:R-:W3:Y:S01]  /*6260*/  @P2 LDG.E.U16 R15, [R4.64] ;  /* 0x00000004040f2981 */ /* 0x000ee2000c1e1500 */
[----:B------:R-:W-:-:S05]  /*6270*/  IMAD.X R7, R25, 0x1, R3, P0 ;  /* 0x0000000119077824 */ /* 0x000fca00000e0603 */
[----:B------:R-:W3:Y:S04]  /*6280*/  @P2 LDG.E.U16 R14, [R6.64] ;  /* 0x00000004060e2981 */ /* 0x000ee8000c1e1500 */
[----:B----4-:R-:W-:Y:S04]  /*6290*/  STL.64 [R1+0x1140], R18 ;  /* 0x0011401201007387 */ /* 0x010fe80000100a00 */
[----:B--2---:R0:W-:Y:S04]  /*62a0*/  STL [R1+0x450], R22 ;  /* 0x0004501601007387 */ /* 0x0041e80000100800 */
[----:B0-----:R-:W2:Y:S04]  /*62b0*/  LDL.LU R22, [R1+0x11f0] ;  /* 0x0011f00001167983 */ /* 0x001ea80000300800 */
[----:B------:R-:W4:Y:S04]  /*62c0*/  LDL.64 R10, [R1+0x6a8] ;  /* 0x0006a800010a7983 */ /* 0x000f280000100a00 */
[----:B------:R-:W2:Y:S04]  /*62d0*/  LDL.64 R24, [R1+0x6b0] ;  /* 0x0006b00001187983 */ /* 0x000ea80000100a00 */
[----:B---3--:R0:W-:Y:S04]  /*62e0*/  STL [R1+0x484], R15 ;  /* 0x0004840f01007387 */ /* 0x0081e80000100800 */
[----:B0-----:R-:W3:Y:S04]  /*62f0*/  LDL.LU R15, [R1+0x11ec] ;  /* 0x0011ec00010f7983 */ /* 0x001ee80000300800 */
[----:B------:R0:W-:Y:S04]  /*6300*/  STL [R1+0x488], R14 ;  /* 0x0004880e01007387 */ /* 0x0001e80000100800 */
[----:B0-----:R-:W2:Y:S01]  /*6310*/  LDL.LU R14, [R1+0x11e8] ;  /* 0x0011e800010e7983 */ /* 0x001ea20000300800 */
[----:B------:R-:W-:-:S02]  /*6320*/  ISETP.GT.AND P3, PT, R0, 0xb, PT ;  /* 0x0000000b0000780c */ /* 0x000fc40003f64270 */
[-C--:B------:R-:W-:Y:S02]  /*6330*/  IADD3 R4, P1, R8, R2.reuse, RZ ;  /* 0x0000000208047210 */ /* 0x080fe40007f3e0ff */
[----:B------:R-:W-:-:S03]  /*6340*/  IADD3 R6, P0, R28, R2, RZ ;  /* 0x000000021c067210 */ /* 0x000fc60007f1e0ff */
[--C-:B------:R-:W-:Y:S01]  /*6350*/  IMAD.X R5, R9, 0x1, R3.reuse, P1 ;  /* 0x0000000109057824 */ /* 0x100fe200008e0603 */
[----:B------:R-:W-:Y:S01]  /*6360*/  ISETP.GT.AND P2, PT, R0, 0xc, PT ;  /* 0x0000000c0000780c */ /* 0x000fe20003f44270 */
[----:B------:R-:W-:Y:S01]  /*6370*/  IMAD.X R7, R29, 0x1, R3, P0 ;  /* 0x000000011d077824 */ /* 0x000fe200000e0603 */
[----:B------:R-:W-:Y:S01]  /*6380*/  PRMT R23, RZ, 0x7610, R23 ;  /* 0x00007610ff177816 */ /* 0x000fe20000000017 */
[----:B------:R-:W2:Y:S04]  /*6390*/  LDL.64 R8, [R1+0x6b8] ;  /* 0x0006b80001087983 */ /* 0x000ea80000100a00 */
[----:B------:R-:W2:Y:S04]  /*63a0*/  LDL.64 R28, [R1+0x6c0] ;  /* 0x0006c000011c7983 */ /* 0x000ea80000100a00 */
[----:B------:R0:W2:Y:S01]  /*63b0*/  @P3 LDG.E.U16 R23, [R6.64] ;  /* 0x0000000406173981 */ /* 0x0000a2000c1e1500 */
[----:B---3--:R-:W-:-:S06]  /*63c0*/  PRMT R15, RZ, 0x7610, R15 ;  /* 0x00007610ff0f7816 */ /* 0x008fcc000000000f */
[----:B------:R4:W3:Y:S02]  /*63d0*/  @P3 LDG.E.U16 R15, [R4.64] ;  /* 0x00000004040f3981 */ /* 0x0008e4000c1e1500 */
[----:B----4-:R-:W-:Y:S02]  /*63e0*/  IADD3 R4, P1, R10, R2, RZ ;  /* 0x000000020a047210 */ /* 0x010fe40007f3e0ff */
[----:B--2---:R-:W-:-:S03]  /*63f0*/  PRMT R14, RZ, 0x7610, R14 ;  /* 0x00007610ff0e7816 */ /* 0x004fc6000000000e */
[----:B------:R-:W-:-:S05]  /*6400*/  IMAD.X R5, R11, 0x1, R3, P1 ;  /* 0x000000010b057824 */ /* 0x000fca00008e0603 */
[----:B------:R-:W2:Y:S01]  /*6410*/  @P2 LDG.E.U16 R14, [R4.64] ;  /* 0x00000004040e2981 */ /* 0x000ea2000c1e1500 */
[----:B0-----:R-:W-:-:S05]  /*6420*/  IADD3 R6, P0, R24, R2, RZ ;  /* 0x0000000218067210 */ /* 0x001fca0007f1e0ff */
[----:B------:R-:W-:Y:S01]  /*6430*/  IMAD.X R7, R25, 0x1, R3, P0 ;  /* 0x0000000119077824 */ /* 0x000fe200000e0603 */
[----:B---3--:R0:W-:Y:S04]  /*6440*/  STL [R1+0x5cc], R15 ;  /* 0x0005cc0f01007387 */ /* 0x0081e80000100800 */
[----:B0-----:R-:W3:Y:S04]  /*6450*/  LDL.LU R15, [R1+0x11e4] ;  /* 0x0011e400010f7983 */ /* 0x001ee80000300800 */
[----:B------:R0:W-:Y:S04]  /*6460*/  STL [R1+0x5c8], R23 ;  /* 0x0005c81701007387 */ /* 0x0001e80000100800 */
[----:B0-----:R-:W4:Y:S04]  /*6470*/  LDL.LU R23, [R1+0x11e0] ;  /* 0x0011e00001177983 */ /* 0x001f280000300800 */
[----:B------:R-:W4:Y:S04]  /*6480*/  LDL.64 R10, [R1+0x6c8] ;  /* 0x0006c800010a7983 */ /* 0x000f280000100a00 */
[----:B------:R-:W4:Y:S04]  /*6490*/  LDL.64 R24, [R1+0x6d0] ;  /* 0x0006d00001187983 */ /* 0x000f280000100a00 */
[----:B--2---:R0:W-:Y:S04]  /*64a0*/  STL [R1+0x5c4], R14 ;  /* 0x0005c40e01007387 */ /* 0x0041e80000100800 */
[----:B0-----:R-:W2:Y:S01]  /*64b0*/  LDL.LU R14, [R1+0x11dc] ;  /* 0x0011dc00010e7983 */ /* 0x001ea20000300800 */
[----:B------:R-:W-:-:S02]  /*64c0*/  ISETP.GT.AND P3, PT, R0, 0xd, PT ;  /* 0x0000000d0000780c */ /* 0x000fc40003f64270 */
[----:B------:R-:W-:-:S05]  /*64d0*/  IADD3 R4, P1, R8, R2, RZ ;  /* 0x0000000208047210 */ /* 0x000fca0007f3e0ff */
[----:B------:R-:W-:Y:S02]  /*64e0*/  IMAD.X R5, R9, 0x1, R3, P1 ;  /* 0x0000000109057824 */ /* 0x000fe400008e0603 */
[----:B------:R-:W4:Y:S01]  /*64f0*/  LDL.64 R8, [R1+0x6d8] ;  /* 0x0006d80001087983 */ /* 0x000f220000100a00 */
[----:B---3--:R-:W-:-:S06]  /*6500*/  PRMT R15, RZ, 0x7610, R15 ;  /* 0x00007610ff0f7816 */ /* 0x008fcc000000000f */
[----:B------:R0:W3:Y:S02]  /*6510*/  @P2 LDG.E.U16 R15, [R6.64] ;  /* 0x00000004060f2981 */ /* 0x0000e4000c1e1500 */
[----:B0-----:R-:W-:Y:S02]  /*6520*/  IADD3 R6, P0, R28, R2, RZ ;  /* 0x000000021c067210 */ /* 0x001fe40007f1e0ff */
[----:B------:R-:W3:Y:S01]  /*6530*/  LDL.LU R28, [R1+0x11d8] ;  /* 0x0011d800011c7983 */ /* 0x000ee20000300800 */
[----:B--2---:R-:W-:-:S06]  /*6540*/  PRMT R14, RZ, 0x7610, R14 ;  /* 0x00007610ff0e7816 */ /* 0x004fcc000000000e */
[----:B------:R-:W2:Y:S01]  /*6550*/  @P3 LDG.E.U16 R14, [R4.64] ;  /* 0x00000004040e3981 */ /* 0x000ea2000c1e1500 */
[----:B------:R-:W-:Y:S01]  /*6560*/  IMAD.X R7, R29, 0x1, R3, P0 ;  /* 0x000000011d077824 */ /* 0x000fe200000e0603 */
[----:B---3--:R-:W-:-:S06]  /*6570*/  PRMT R28, RZ, 0x7610, R28 ;  /* 0x00007610ff1c7816 */ /* 0x008fcc000000001c */
[----:B------:R0:W3:Y:S04]  /*6580*/  @P3 LDG.E.U16 R28, [R6.64] ;  /* 0x00000004061c3981 */ /* 0x0000e8000c1e1500 */
[----:B--2---:R-:W-:Y:S04]  /*6590*/  STL [R1+0x5bc], R14 ;  /* 0x0005bc0e01007387 */ /* 0x004fe80000100800 */
[----:B------:R1:W-:Y:S04]  /*65a0*/  STL [R1+0x5c0], R15 ;  /* 0x0005c00f01007387 */ /* 0x0003e80000100800 */
[----:B-1----:R-:W2:Y:S01]  /*65b0*/  LDL.64 R14, [R1+0x6e0] ;  /* 0x0006e000010e7983 */ /* 0x002ea20000100a00 */
[----:B------:R-:W-:-:S02]  /*65c0*/  ISETP.GT.AND P2, PT, R0, 0xe, PT ;  /* 0x0000000e0000780c */ /* 0x000fc40003f44270 */
[-C--:B----4-:R-:W-:Y:S02]  /*65d0*/  IADD3 R4, P1, R10, R2.reuse, RZ ;  /* 0x000000020a047210 */ /* 0x090fe40007f3e0ff */
[----:B0-----:R-:W-:Y:S02]  /*65e0*/  IADD3 R6, P0, R24, R2, RZ ;  /* 0x0000000218067210 */ /* 0x001fe40007f1e0ff */
[----:B------:R-:W-:Y:S01]  /*65f0*/  PRMT R23, RZ, 0x7610, R23 ;  /* 0x00007610ff177816 */ /* 0x000fe20000000017 */
[--C-:B------:R-:W-:Y:S01]  /*6600*/  IMAD.X R5, R11, 0x1, R3.reuse, P1 ;  /* 0x000000010b057824 */ /* 0x100fe200008e0603 */
[----:B------:R-:W-:Y:S01]  /*6610*/  PRMT R22, RZ, 0x7610, R22 ;  /* 0x00007610ff167816 */ /* 0x000fe20000000016 */
[----:B------:R-:W-:Y:S01]  /*6620*/  IMAD.X R7, R25, 0x1, R3, P0 ;  /* 0x0000000119077824 */ /* 0x000fe200000e0603 */
[----:B------:R-:W-:-:S03]  /*6630*/  ISETP.GT.AND P3, PT, R0, 0xf, PT ;  /* 0x0000000f0000780c */ /* 0x000fc60003f64270 */
[----:B------:R0:W4:Y:S04]  /*6640*/  @P2 LDG.E.U16 R23, [R4.64] ;  /* 0x0000000404172981 */ /* 0x000128000c1e1500 */
[----:B------:R1:W4:Y:S01]  /*6650*/  @P2 LDG.E.U16 R22, [R6.64] ;  /* 0x0000000406162981 */ /* 0x000322000c1e1500 */
[----:B------:R-:W-:Y:S02]  /*6660*/  PRMT R20, RZ, 0x7610, R20 ;  /* 0x00007610ff147816 */ /* 0x000fe40000000014 */
[----:B0-----:R-:W-:Y:S01]  /*6670*/  IADD3 R4, P1, R8, R2, RZ ;  /* 0x0000000208047210 */ /* 0x001fe20007f3e0ff */
[----:B-1----:R-:W-:Y:S02]  /*6680*/  IMAD.MOV.U32 R6, RZ, RZ, R8 ;  /* 0x000000ffff067224 */ /* 0x002fe400078e0008 */
[----:B------:R-:W-:Y:S01]  /*6690*/  IMAD.MOV.U32 R7, RZ, RZ, R9 ;  /* 0x000000ffff077224 */ /* 0x000fe200078e0009 */
[----:B------:R-:W-:-:S03]  /*66a0*/  PRMT R21, RZ, 0x7610, R21 ;  /* 0x00007610ff157816 */ /* 0x000fc60000000015 */
[----:B------:R-:W-:-:S05]  /*66b0*/  IMAD.X R5, R7, 0x1, R3, P1 ;  /* 0x0000000107057824 */ /* 0x000fca00008e0603 */
[----:B------:R0:W4:Y:S04]  /*66c0*/  @P3 LDG.E.U16 R21, [R4.64] ;  /* 0x0000000404153981 */ /* 0x000128000c1e1500 */
[----:B---3--:R1:W-:Y:S04]  /*66d0*/  STL [R1+0x5b8], R28 ;  /* 0x0005b81c01007387 */ /* 0x0083e80000100800 */
[----:B-1----:R-:W3:Y:S04]  /*66e0*/  LDL.64 R28, [R1+0x6e8] ;  /* 0x0006e800011c7983 */ /* 0x002ee80000100a00 */
[----:B------:R-:W3:Y:S04]  /*66f0*/  LDL.LU.64 R10, [R1+0x11d0] ;  /* 0x0011d000010a7983 */ /* 0x000ee80000300a00 */
[----:B------:R-:W3:Y:S01]  /*6700*/  LDL.64 R24, [R1+0x6f0] ;  /* 0x0006f00001187983 */ /* 0x000ee20000100a00 */
[----:B--2---:R-:W-:-:S05]  /*6710*/  IADD3 R8, P2, R14, R2, RZ ;  /* 0x000000020e087210 */ /* 0x004fca0007f5e0ff */
[----:B------:R-:W-:-:S05]  /*6720*/  IMAD.X R9, R15, 0x1, R3, P2 ;  /* 0x000000010f097824 */ /* 0x000fca00010e0603 */
[----:B------:R-:W2:Y:S04]  /*6730*/  @P3 LDG.E.U16 R20, [R8.64] ;  /* 0x0000000408143981 */ /* 0x000ea8000c1e1500 */
[----:B----4-:R-:W-:Y:S04]  /*6740*/  STL [R1+0x5b0], R22 ;  /* 0x0005b01601007387 */ /* 0x010fe80000100800 */
[----:B------:R1:W-:Y:S04]  /*6750*/  STL [R1+0x5b4], R23 ;  /* 0x0005b41701007387 */ /* 0x0003e80000100800 */
[----:B-1----:R-:W4:Y:S04]  /*6760*/  LDL.64 R22, [R1+0x6f8] ;  /* 0x0006f80001167983 */ /* 0x002f280000100a00 */
[----:B------:R-:W4:Y:S01]  /*6770*/  LDL.LU.64 R14, [R1+0x11c8] ;  /* 0x0011c800010e7983 */ /* 0x000f220000300a00 */
[----:B---3--:R-:W-:Y:S01]  /*6780*/  IADD3 R6, P1, R28, R2, RZ ;  /* 0x000000021c067210 */ /* 0x008fe20007f3e0ff */
[----:B0-----:R-:W-:-:S02]  /*6790*/  IMAD.MOV.U32 R4, RZ, RZ, R28 ;  /* 0x000000ffff047224 */ /* 0x001fc400078e001c */
[----:B------:R-:W-:Y:S02]  /*67a0*/  IMAD.MOV.U32 R5, RZ, RZ, R29 ;  /* 0x000000ffff057224 */ /* 0x000fe400078e001d */
[----:B------:R-:W3:Y:S04]  /*67b0*/  LDL.64 R28, [R1+0x700] ;  /* 0x00070000011c7983 */ /* 0x000ee80000100a00 */
[----:B--2---:R-:W-:Y:S04]  /*67c0*/  STL [R1+0x5a8], R20 ;  /* 0x0005a81401007387 */ /* 0x004fe80000100800 */
[----:B------:R0:W-:Y:S04]  /*67d0*/  STL [R1+0x5ac], R21 ;  /* 0x0005ac1501007387 */ /* 0x0001e80000100800 */
[----:B0-----:R-:W2:Y:S01]  /*67e0*/  LDL.64 R20, [R1+0x708] ;  /* 0x0007080001147983 */ /* 0x001ea20000100a00 */
[----:B------:R-:W-:Y:S01]  /*67f0*/  ISETP.GT.AND P0, PT, R0, 0x10, PT ;  /* 0x000000100000780c */ /* 0x000fe20003f04270 */
[----:B------:R-:W-:Y:S01]  /*6800*/  IMAD.X R7, R5, 0x1, R3, P1 ;  /* 0x0000000105077824 */ /* 0x000fe200008e0603 */
[----:B------:R-:W-:-:S02]  /*6810*/  PRMT R11, RZ, 0x7610, R11 ;  /* 0x00007610ff0b7816 */ /* 0x000fc4000000000b */
[-C--:B------:R-:W-:Y:S02]  /*6820*/  IADD3 R4, P2, R24, R2.reuse, RZ ;  /* 0x0000000218047210 */ /* 0x080fe40007f5e0ff */
[----:B------:R-:W-:Y:S02]  /*6830*/  ISETP.GT.AND P3, PT, R0, 0x11, PT ;  /* 0x000000110000780c */ /* 0x000fe40003f64270 */
[----:B------:R-:W-:Y:S01]  /*6840*/  PRMT R10, RZ, 0x7610, R10 ;  /* 0x00007610ff0a7816 */ /* 0x000fe2000000000a */
[----:B------:R-:W-:Y:S01]  /*6850*/  IMAD.X R5, R25, 0x1, R3, P2 ;  /* 0x0000000119057824 */ /* 0x000fe200010e0603 */
[----:B----4-:R-:W-:Y:S01]  /*6860*/  PRMT R14, RZ, 0x7610, R14 ;  /* 0x00007610ff0e7816 */ /* 0x010fe2000000000e */
[----:B------:R-:W4:Y:S04]  /*6870*/  LDL.64 R24, [R1+0x710] ;  /* 0x0007100001187983 */ /* 0x000f280000100a00 */
[----:B------:R0:W4:Y:S04]  /*6880*/  @P0 LDG.E.U16 R11, [R6.64] ;  /* 0x00000004060b0981 */ /* 0x000128000c1e1500 */
[----:B------:R3:W4:Y:S01]  /*6890*/  @P0 LDG.E.U16 R10, [R4.64] ;  /* 0x00000004040a0981 */ /* 0x000722000c1e1500 */
[----:B0-----:R-:W-:-:S02]  /*68a0*/  IADD3 R6, P1, R22, R2, RZ ;  /* 0x0000000216067210 */ /* 0x001fc40007f3e0ff */
[----:B------:R-:W-:-:S03]  /*68b0*/  PRMT R15, RZ, 0x7610, R15 ;  /* 0x00007610ff0f7816 */ /* 0x000fc6000000000f */
[----:B------:R-:W-:Y:S01]  /*68c0*/  IMAD.X R7, R23, 0x1, R3, P1 ;  /* 0x0000000117077824 */ /* 0x000fe200008e0603 */
[----:B------:R-:W-:Y:S01]  /*68d0*/  ISETP.GT.AND P1, PT, R0, 0x12, PT ;  /* 0x000000120000780c */ /* 0x000fe20003f24270 */
[----:B------:R-:W4:Y:S04]  /*68e0*/  LDL.64 R22, [R1+0x718] ;  /* 0x0007180001167983 */ /* 0x000f280000100a00 */
[----:B------:R2:W4:Y:S01]  /*68f0*/  @P3 LDG.E.U16 R14, [R6.64] ;  /* 0x00000004060e3981 */ /* 0x000522000c1e1500 */
[----:B---3--:R-:W-:-:S05]  /*6900*/  IADD3 R4, P0, R28, R2, RZ ;  /* 0x000000021c047210 */ /* 0x008fca0007f1e0ff */
[----:B------:R-:W-:Y:S02]  /*6910*/  IMAD.X R5, R29, 0x1, R3, P0 ;  /* 0x000000011d057824 */ /* 0x000fe400000e0603 */
[----:B------:R-:W3:Y:S04]  /*6920*/  LDL.64 R28, [R1+0x720] ;  /* 0x00072000011c7983 */ /* 0x000ee80000100a00 */
[----:B------:R0:W3:Y:S02]  /*6930*/  @P3 LDG.E.U16 R15, [R4.64] ;  /* 0x00000004040f3981 */ /* 0x0000e4000c1e1500 */
[----:B0-----:R-:W-:Y:S02]  /*6940*/  PRMT R4, RZ, 0x7610, R4 ;  /* 0x00007610ff047816 */ /* 0x001fe40000000004 */
[----:B--2---:R-:W-:-:S02]  /*6950*/  IADD3 R6, P0, R20, R2, RZ ;  /* 0x0000000214067210 */ /* 0x004fc40007f1e0ff */
[----:B------:R-:W2:Y:S03]  /*6960*/  LDL.LU R20, [R1+0x11c0] ;  /* 0x0011c00001147983 */ /* 0x000ea60000300800 */
[----:B------:R-:W-:-:S05]  /*6970*/  IMAD.X R7, R21, 0x1, R3, P0 ;  /* 0x0000000115077824 */ /* 0x000fca00000e0603 */
[----:B------:R-:W3:Y:S01]  /*6980*/  @P1 LDG.E.U16 R4, [R6.64] ;  /* 0x0000000406041981 */ /* 0x000ee2000c1e1500 */
[----:B--2---:R-:W-:-:S03]  /*6990*/  PRMT R20, RZ, 0x7610, R20 ;  /* 0x00007610ff147816 */ /* 0x004fc60000000014 */
[----:B---3--:R4:W-:Y:S02]  /*69a0*/  STL [R1+0x454], R4 ;  /* 0x0004540401007387 */ /* 0x0089e40000100800 */
[----:B----4-:R-:W-:-:S05]  /*69b0*/  IADD3 R4, P0, R24, R2, RZ ;  /* 0x0000000218047210 */ /* 0x010fca0007f1e0ff */
[----:B------:R-:W-:Y:S02]  /*69c0*/  IMAD.X R5, R25, 0x1, R3, P0 ;  /* 0x0000000119057824 */ /* 0x000fe400000e0603 */
[----:B------:R-:W2:Y:S04]  /*69d0*/  LDL.64 R24, [R1+0x728] ;  /* 0x0007280001187983 */ /* 0x000ea80000100a00 */
[----:B------:R0:W3:Y:S02]  /*69e0*/  @P1 LDG.E.U16 R20, [R4.64] ;  /* 0x0000000404141981 */ /* 0x0000e4000c1e1500 */
[----:B0-----:R-:W-:-:S05]  /*69f0*/  IADD3 R4, P0, R22, R2, RZ ;  /* 0x0000000216047210 */ /* 0x001fca0007f1e0ff */
[----:B------:R-:W-:Y:S01]  /*6a00*/  IMAD.X R5, R23, 0x1, R3, P0 ;  /* 0x0000000117057824 */ /* 0x000fe200000e0603 */
[----:B---3--:R0:W-:Y:S04]  /*6a10*/  STL [R1+0x45c], R20 ;  /* 0x00045c1401007387 */ /* 0x0081e80000100800 */
[----:B0-----:R-:W3:Y:S04]  /*6a20*/  LDL.64 R20, [R1+0x730] ;  /* 0x0007300001147983 */ /* 0x001ee80000100a00 */
[----:B------:R-:W4:Y:S01]  /*6a30*/  LDL.LU.64 R22, [R1+0x11b8] ;  /* 0x0011b80001167983 */ /* 0x000f220000300a00 */
[----:B------:R-:W-:-:S02]  /*6a40*/  ISETP.GT.AND P1, PT, R0, 0x13, PT ;  /* 0x000000130000780c */ /* 0x000fc40003f24270 */
[----:B----4-:R-:W-:-:S11]  /*6a50*/  PRMT R23, RZ, 0x7610, R23 ;  /* 0x00007610ff177816 */ /* 0x010fd60000000017 */
[----:B------:R0:W4:Y:S01]  /*6a60*/  @P1 LDG.E.U16 R23, [R4.64] ;  /* 0x0000000404171981 */ /* 0x000122000c1e1500 */
[----:B------:R-:W-:Y:S02]  /*6a70*/  PRMT R22, RZ, 0x7610, R22 ;  /* 0x00007610ff167816 */ /* 0x000fe40000000016 */
[----:B0-----:R-:W-:-:S05]  /*6a80*/  IADD3 R4, P0, R28, R2, RZ ;  /* 0x000000021c047210 */ /* 0x001fca0007f1e0ff */
[----:B------:R-:W-:Y:S02]  /*6a90*/  IMAD.X R5, R29, 0x1, R3, P0 ;  /* 0x000000011d057824 */ /* 0x000fe400000e0603 */
[----:B------:R-:W3:Y:S04]  /*6aa0*/  LDL.64 R28, [R1+0x738] ;  /* 0x00073800011c7983 */ /* 0x000ee80000100a00 */
[----:B------:R2:W3:Y:S02]  /*6ab0*/  @P1 LDG.E.U16 R22, [R4.64] ;  /* 0x0000000404161981 */ /* 0x0004e4000c1e1500 */
[----:B--2---:R-:W-:-:S05]  /*6ac0*/  IADD3 R4, P0, R24, R2, RZ ;  /* 0x0000000218047210 */ /* 0x004fca0007f1e0ff */
[----:B------:R-:W-:Y:S01]  /*6ad0*/  IMAD.X R5, R25, 0x1, R3, P0 ;  /* 0x0000000119057824 */ /* 0x000fe200000e0603 */
[----:B---3--:R-:W-:Y:S04]  /*6ae0*/  STL [R1+0x5a0], R22 ;  /* 0x0005a01601007387 */ /* 0x008fe80000100800 */
[----:B----4-:R0:W-:Y:S04]  /*6af0*/  STL [R1+0x5a4], R23 ;  /* 0x0005a41701007387 */ /* 0x0101e80000100800 */
[----:B0-----:R-:W2:Y:S04]  /*6b00*/  LDL.64 R22, [R1+0x740] ;  /* 0x0007400001167983 */ /* 0x001ea80000100a00 */
[----:B------:R-:W3:Y:S01]  /*6b10*/  LDL.LU.64 R24, [R1+0x11b0] ;  /* 0x0011b00001187983 */ /* 0x000ee20000300a00 */
[----:B------:R-:W-:-:S02]  /*6b20*/  ISETP.GT.AND P1, PT, R0, 0x14, PT ;  /* 0x000000140000780c */ /* 0x000fc40003f24270 */
[----:B---3--:R-:W-:-:S11]  /*6b30*/  PRMT R25, RZ, 0x7610, R25 ;  /* 0x00007610ff197816 */ /* 0x008fd60000000019 */
[----:B------:R0:W3:Y:S01]  /*6b40*/  @P1 LDG.E.U16 R25, [R4.64] ;  /* 0x0000000404191981 */ /* 0x0000e2000c1e1500 */
[----:B------:R-:W-:Y:S02]  /*6b50*/  PRMT R24, RZ, 0x7610, R24 ;  /* 0x00007610ff187816 */ /* 0x000fe40000000018 */
[----:B0-----:R-:W-:-:S05]  /*6b60*/  IADD3 R4, P0, R20, R2, RZ ;  /* 0x0000000214047210 */ /* 0x001fca0007f1e0ff */
[----:B------:R-:W-:Y:S02]  /*6b70*/  IMAD.X R5, R21, 0x1, R3, P0 ;  /* 0x0000000115057824 */ /* 0x000fe400000e0603 */
[----:B------:R-:W4:Y:S04]  /*6b80*/  LDL.64 R20, [R1+0x748] ;  /* 0x0007480001147983 */ /* 0x000f280000100a00 */
[----:B------:R0:W2:Y:S02]  /*6b90*/  @P1 LDG.E.U16 R24, [R4.64] ;  /* 0x0000000404181981 */ /* 0x0000a4000c1e1500 */
[----:B0-----:R-:W-:-:S05]  /*6ba0*/  IADD3 R4, P0, R28, R2, RZ ;  /* 0x000000021c047210 */ /* 0x001fca0007f1e0ff */
[----:B------:R-:W-:Y:S01]  /*6bb0*/  IMAD.X R5, R29, 0x1, R3, P0 ;  /* 0x000000011d057824 */ /* 0x000fe200000e0603 */
[----:B--2---:R-:W-:Y:S04]  /*6bc0*/  STL [R1+0x598], R24 ;  /* 0x0005981801007387 */ /* 0x004fe80000100800 */
[----:B---3--:R0:W-:Y:S04]  /*6bd0*/  STL [R1+0x59c], R25 ;  /* 0x00059c1901007387 */ /* 0x0081e80000100800 */
        /* <DEDUP_REMOVED lines=8> */
[----:B------:R-:W2:Y:S04]  /*6c60*/  LDL.64 R22, [R1+0x758] ;  /* 0x0007580001167983 */ /* 0x000ea80000100a00 */
[----:B------:R4:W2:Y:S02]  /*6c70*/  @P1 LDG.E.U16 R28, [R4.64] ;  /* 0x00000004041c1981 */ /* 0x0008a4000c1e1500 */
[----:B----4-:R-:W-:-:S05]  /*6c80*/  IADD3 R4, P0, R20, R2, RZ ;  /* 0x0000000214047210 */ /* 0x010fca0007f1e0ff */
        /* <DEDUP_REMOVED lines=29> */
[----:B------:R-:W-:Y:S02]  /*6e60*/  ISETP.GT.AND P1, PT, R0, 0x18, PT ;  /* 0x000000180000780c */ /* 0x000fe40003f24270 */
[----:B------:R-:W-:Y:S02]  /*6e70*/  PRMT R6, RZ, 0x7610, R6 ;  /* 0x00007610ff067816 */ /* 0x000fe40000000006 */
[----:B------:R-:W-:-:S09]  /*6e80*/  PRMT R7, RZ, 0x7610, R7 ;  /* 0x00007610ff077816 */ /* 0x000fd20000000007 */
[----:B------:R0:W4:Y:S04]  /*6e90*/  @P1 LDG.E.U16 R6, [R4.64] ;  /* 0x0000000404061981 */ /* 0x000128000c1e1500 */
[----:B--2---:R-:W-:Y:S04]  /*6ea0*/  STL [R1+0x458], R22 ;  /* 0x0004581601007387 */ /* 0x004fe80000100800 */
[----:B---3--:R1:W-:Y:S04]  /*6eb0*/  STL [R1+0x460], R23 ;  /* 0x0004601701007387 */ /* 0x0083e80000100800 */
[----:B------:R-:W2:Y:S04]  /*6ec0*/  LDL.64 R24, [R1+0x788] ;  /* 0x0007880001187983 */ /* 0x000ea80000100a00 */
[----:B-1----:R-:W3:Y:S01]  /*6ed0*/  LDL.64 R22, [R1+0x780] ;  /* 0x0007800001167983 */ /* 0x002ee20000100a00 */
[----:B0-----:R-:W-:-:S05]  /*6ee0*/  IADD3 R4, P0, R20, R2, RZ ;  /* 0x0000000214047210 */ /* 0x001fca0007f1e0ff */
[----:B------:R-:W-:Y:S01]  /*6ef0*/  IMAD.X R5, R21, 0x1, R3, P0 ;  /* 0x0000000115057824 */ /* 0x000fe200000e0603 */
[----:B------:R-:W-:Y:S01]  /*6f00*/  PRMT R8, RZ, 0x7610, R8 ;  /* 0x00007610ff087816 */ /* 0x000fe20000000008 */
[----:B------:R-:W2:Y:S04]  /*6f10*/  LDL.64 R20, [R1+0x790] ;  /* 0x0007900001147983 */ /* 0x000ea80000100a00 */
[----:B------:R0:W2:Y:S01]  /*6f20*/  @P1 LDG.E.U16 R7, [R4.64] ;  /* 0x0000000404071981 */ /* 0x0000a2000c1e1500 */
[----:B------:R-:W-:Y:S02]  /*6f30*/  ISETP.GT.AND P1, PT, R0, 0x19, PT ;  /* 0x000000190000780c */ /* 0x000fe40003f24270 */
[----:B0-----:R-:W-:-:S05]  /*6f40*/  IADD3 R4, P0, R28, R2, RZ ;  /* 0x000000021c047210 */ /* 0x001fca0007f1e0ff */
[----:B------:R-:W-:Y:S01]  /*6f50*/  IMAD.X R5, R29, 0x1, R3, P0 ;  /* 0x000000011d057824 */ /* 0x000fe200000e0603 */
[----:B------:R-:W-:Y:S01]  /*6f60*/  PRMT R9, RZ, 0x7610, R9 ;  /* 0x00007610ff097816 */ /* 0x000fe20000000009 */
[----:B------:R-:W4:Y:S04]  /*6f70*/  LDL.64 R28, [R1+0x798] ;  /* 0x00079800011c7983 */ /* 0x000f280000100a00 */
[----:B------:R3:W4:Y:S02]  /*6f80*/  @P1 LDG.E.U16 R8, [R4.64] ;  /* 0x0000000404081981 */ /* 0x000724000c1e1500 */
[----:B---3--:R-:W-:-:S05]  /*6f90*/  IADD3 R4, P0, R22, R2, RZ ;  /* 0x0000000216047210 */ /* 0x008fca0007f1e0ff */
[----:B------:R-:W-:Y:S02]  /*6fa0*/  IMAD.X R5, R23, 0x1, R3, P0 ;  /* 0x0000000117057824 */ /* 0x000fe400000e0603 */
[----:B------:R-:W3:Y:S04]  /*6fb0*/  LDL.64 R22, [R1+0x7a0] ;  /* 0x0007a00001167983 */ /* 0x000ee80000100a00 */
[----:B------:R2:W3:Y:S02]  /*6fc0*/  @P1 LDG.E.U16 R9, [R4.64] ;  /* 0x0000000404091981 */ /* 0x0004e4000c1e1500 */
[----:B--2---:R-:W-:-:S05]  /*6fd0*/  IADD3 R4, P0, R24, R2, RZ ;  /* 0x0000000218047210 */ /* 0x004fca0007f1e0ff */
[----:B------:R-:W-:Y:S02]  /*6fe0*/  IMAD.X R5, R25, 0x1, R3, P0 ;  /* 0x0000000119057824 */ /* 0x000fe400000e0603 */
[----:B------:R-:W2:Y:S01]  /*6ff0*/  LDL.LU.64 R24, [R1+0x1190] ;  /* 0x0011900001187983 */ /* 0x000ea20000300a00 */
[----:B------:R-:W-:Y:S02]  /*7000*/  ISETP.GT.AND P1, PT, R0, 0x1a, PT ;  /* 0x0000001a0000780c */ /* 0x000fe40003f24270 */
[----:B--2---:R-:W-:-:S11]  /*7010*/  PRMT R25, RZ, 0x7610, R25 ;  /* 0x00007610ff197816 */ /* 0x004fd60000000019 */
[----:B------:R0:W2:Y:S01]  /*7020*/  @P1 LDG.E.U16 R25, [R4.64] ;  /* 0x0000000404191981 */ /* 0x0000a2000c1e1500 */
        /* <DEDUP_REMOVED lines=8> */
[----:B------:R0:W-:Y:S04]  /*70b0*/  STL [R1+0x6c], R25 ;  /* 0x00006c1901007387 */ /* 0x0001e80000100800 */
[----:B0-----:R-:W2:Y:S04]  /*70c0*/  LDL.64 R24, [R1+0x7b0] ;  /* 0x0007b00001187983 */ /* 0x001ea80000100a00 */
[----:B------:R-:W4:Y:S01]  /*70d0*/  LDL.LU.64 R28, [R1+0x1188] ;  /* 0x00118800011c7983 */ /* 0x000f220000300a00 */
[----:B------:R-:W-:-:S02]  /*70e0*/  ISETP.GT.AND P1, PT, R0, 0x1b, PT ;  /* 0x0000001b0000780c */ /* 0x000fc40003f24270 */
[----:B----4-:R-:W-:-:S11]  /*70f0*/  PRMT R29, RZ, 0x7610, R29 ;  /* 0x00007610ff1d7816 */ /* 0x010fd6000000001d */
[----:B------:R3:W4:Y:S01]  /*7100*/  @P1 LDG.E.U16 R29, [R4.64] ;  /* 0x00000004041d1981 */ /* 0x000722000c1e1500 */
[----:B------:R-:W-:Y:S02]  /*7110*/  PRMT R28, RZ, 0x7610, R28 ;  /* 0x00007610ff1c7816 */ /* 0x000fe4000000001c */
[----:B---3--:R-:W-:-:S05]  /*7120*/  IADD3 R4, P0, R22, R2, RZ ;  /* 0x0000000216047210 */ /* 0x008fca0007f1e0ff */
[----:B------:R-:W-:Y:S02]  /*7130*/  IMAD.X R5, R23, 0x1, R3, P0 ;  /* 0x0000000117057824 */ /* 0x000fe400000e0603 */
[----:B------:R-:W3:Y:S04]  /*7140*/  LDL.64 R22, [R1+0x7b8] ;  /* 0x0007b80001167983 */ /* 0x000ee80000100a00 */
[----:B------:R0:W2:Y:S02]  /*7150*/  @P1 LDG.E.U16 R28, [R4.64] ;  /* 0x00000004041c1981 */ /* 0x0000a4000c1e1500 */
[----:B0-----:R-:W-:-:S05]  /*7160*/  IADD3 R4, P0, R20, R2, RZ ;  /* 0x0000000214047210 */ /* 0x001fca0007f1e0ff */
[----:B------:R-:W-:Y:S01]  /*7170*/  IMAD.X R5, R21, 0x1, R3, P0 ;  /* 0x0000000115057824 */ /* 0x000fe200000e0603 */
[----:B--2---:R-:W-:Y:S04]  /*7180*/  STL [R1+0x418], R28 ;  /* 0x0004181c01007387 */ /* 0x004fe80000100800 */
[----:B----4-:R0:W-:Y:S04]  /*7190*/  STL [R1+0x41c], R29 ;  /* 0x00041c1d01007387 */ /* 0x0101e80000100800 */
[----:B0-----:R-:W2:Y:S04]  /*71a0*/  LDL.64 R28, [R1+0x7c0] ;  /* 0x0007c000011c7983 */ /* 0x001ea80000100a00 */
[----:B------:R-:W4:Y:S01]  /*71b0*/  LDL.LU.64 R20, [R1+0x1180] ;  /* 0x0011800001147983 */ /* 0x000f220000300a00 */
[----:B------:R-:W-:-:S02]  /*71c0*/  ISETP.GT.AND P1, PT, R0, 0x1c, PT ;  /* 0x0000001c0000780c */ /* 0x000fc40003f24270 */
[----:B----4-:R-:W-:-:S11]  /*71d0*/  PRMT R21, RZ, 0x7610, R21 ;  /* 0x00007610ff157816 */ /* 0x010fd60000000015 */
[----:B------:R0:W4:Y:S01]  /*71e0*/  @P1 LDG.E.U16 R21, [R4.64] ;  /* 0x0000000404151981 */ /* 0x000122000c1e1500 */
[----:B------:R-:W-:Y:S02]  /*71f0*/  PRMT R20, RZ, 0x7610, R20 ;  /* 0x00007610ff147816 */ /* 0x000fe40000000014 */
[----:B0-----:R-:W-:-:S05]  /*7200*/  IADD3 R4, P0, R24, R2, RZ ;  /* 0x0000000218047210 */ /* 0x001fca0007f1e0ff */
[--C-:B------:R-:W-:Y:S02]  /*7210*/  IMAD.X R5, R25, 0x1, R3.reuse, P0 ;  /* 0x0000000119057824 */ /* 0x100fe400000e0603 */
[----:B------:R-:W2:Y:S04]  /*7220*/  LDL.64 R24, [R1+0x7c8] ;  /* 0x0007c80001187983 */ /* 0x000ea80000100a00 */
[----:B------:R3:W2:Y:S02]  /*7230*/  @P1 LDG.E.U16 R20, [R4.64] ;  /* 0x0000000404141981 */ /* 0x0006a4000c1e1500 */
[----:B---3--:R-:W-:Y:S02]  /*7240*/  IADD3 R4, P0, R22, R2, RZ ;  /* 0x0000000216047210 */ /* 0x008fe40007f1e0ff */
[----:B--2---:R-:W-:Y:S04]  /*7250*/  STL [R1+0x68], R20 ;  /* 0x0000681401007387 */ /* 0x004fe80000100800 */
[----:B----4-:R0:W-:Y:S04]  /*7260*/  STL [R1+0x410], R21 ;  /* 0x0004101501007387 */ /* 0x0101e80000100800 */
[----:B0-----:R-:W2:Y:S04]  /*7270*/  LDL.64 R20, [R1+0x7d0] ;  /* 0x0007d00001147983 */ /* 0x001ea80000100a00 */
[----:B------:R-:W3:Y:S01]  /*7280*/  LDL.LU R22, [R1+0x117c] ;  /* 0x00117c0001167983 */ /* 0x000ee20000300800 */
[----:B------:R-:W-:Y:S01]  /*7290*/  ISETP.GT.AND P1, PT, R0, 0x1d, PT ;  /* 0x0000001d0000780c */ /* 0x000fe20003f24270 */
[----:B------:R-:W-:Y:S01]  /*72a0*/  IMAD.X R5, R23, 0x1, R3, P0 ;  /* 0x0000000117057824 */ /* 0x000fe200000e0603 */
[----:B---3--:R-:W-:-:S11]  /*72b0*/  PRMT R22, RZ, 0x7610, R22 ;  /* 0x00007610ff167816 */ /* 0x008fd60000000016 */
[----:B------:R0:W3:Y:S02]  /*72c0*/  @P1 LDG.E.U16 R22, [R4.64] ;  /* 0x0000000404161981 */ /* 0x0000e4000c1e1500 */
[----:B0-----:R-:W-:Y:S02]  /*72d0*/  IADD3 R4, P0, R28, R2, RZ ;  /* 0x000000021c047210 */ /* 0x001fe40007f1e0ff */
[----:B---3--:R0:W-:Y:S04]  /*72e0*/  STL [R1+0x64], R22 ;  /* 0x0000641601007387 */ /* 0x0081e80000100800 */
[----:B0-----:R-:W3:Y:S04]  /*72f0*/  LDL.64 R22, [R1+0x7d8] ;  /* 0x0007d80001167983 */ /* 0x001ee80000100a00 */
[----:B------:R-:W4:Y:S01]  /*7300*/  LDL.LU R28, [R1+0x1178] ;  /* 0x00117800011c7983 */ /* 0x000f220000300800 */
[----:B------:R-:W-:Y:S01]  /*7310*/  IMAD.X R5, R29, 0x1, R3, P0 ;  /* 0x000000011d057824 */ /* 0x000fe200000e0603 */
[----:B----4-:R-:W-:-:S06]  /*7320*/  PRMT R28, RZ, 0x7610, R28 ;  /* 0x00007610ff1c7816 */ /* 0x010fcc000000001c */
[----:B------:R0:W4:Y:S02]  /*7330*/  @P1 LDG.E.U16 R28, [R4.64] ;  /* 0x00000004041c1981 */ /* 0x000124000c1e1500 */
[----:B0-----:R-:W-:-:S05]  /*7340*/  IADD3 R4, P0, R24, R2, RZ ;  /* 0x0000000218047210 */ /* 0x001fca0007f1e0ff */
[----:B------:R-:W-:Y:S01]  /*7350*/  IMAD.X R5, R25, 0x1, R3, P0 ;  /* 0x0000000119057824 */ /* 0x000fe200000e0603 */
[----:B----4-:R0:W-:Y:S04]  /*7360*/  STL [R1+0x60], R28 ;  /* 0x0000601c01007387 */ /* 0x0101e80000100800 */
[----:B0-----:R-:W4:Y:S04]  /*7370*/  LDL.64 R28, [R1+0x7e0] ;  /* 0x0007e000011c7983 */ /* 0x001f280000100a00 */
[----:B------:R-:W2:Y:S01]  /*7380*/  LDL.LU.64 R24, [R1+0x1170] ;  /* 0x0011700001187983 */ /* 0x000ea20000300a00 */
[----:B------:R-:W-:-:S02]  /*7390*/  ISETP.GT.AND P1, PT, R0, 0x1e, PT ;  /* 0x0000001e0000780c */ /* 0x000fc40003f24270 */
[----:B------:R-:W-:Y:S02]  /*73a0*/  PRMT R18, RZ, 0x7610, R18 ;  /* 0x00007610ff127816 */ /* 0x000fe40000000012 */
[----:B------:R-:W-:Y:S02]  /*73b0*/  PRMT R19, RZ, 0x7610, R19 ;  /* 0x00007610ff137816 */ /* 0x000fe40000000013 */
[----:B--2---:R-:W-:-:S07]  /*73c0*/  PRMT R24, RZ, 0x7610, R24 ;  /* 0x00007610ff187816 */ /* 0x004fce0000000018 */
[----:B------:R0:W2:Y:S02]  /*73d0*/  @P1 LDG.E.U16 R24, [R4.64] ;  /* 0x0000000404181981 */ /* 0x0000a4000c1e1500 */
[----:B0-----:R-:W-:-:S05]  /*73e0*/  IADD3 R4, P0, R20, R2, RZ ;  /* 0x0000000214047210 */ /* 0x001fca0007f1e0ff */
[----:B------:R-:W-:-:S05]  /*73f0*/  IMAD.X R5, R21, 0x1, R3, P0 ;  /* 0x0000000115057824 */ /* 0x000fca00000e0603 */
[----:B------:R3:W2:Y:S01]  /*7400*/  @P1 LDG.E.U16 R18, [R4.64] ;  /* 0x0000000404121981 */ /* 0x0006a2000c1e1500 */
[----:B------:R-:W-:Y:S02]  /*7410*/  ISETP.GT.AND P1, PT, R0, 0x1f, PT ;  /* 0x0000001f0000780c */ /* 0x000fe40003f24270 */
[----:B---3--:R-:W-:-:S05]  /*7420*/  IADD3 R4, P0, R22, R2, RZ ;  /* 0x0000000216047210 */ /* 0x008fca0007f1e0ff */
[----:B------:R-:W-:-:S06]  /*7430*/  IMAD.X R5, R23, 0x1, R3, P0 ;  /* 0x0000000117057824 */ /* 0x000fcc00000e0603 */
[----:B------:R4:W3:Y:S02]  /*7440*/  @P1 LDG.E.U16 R19, [R4.64] ;  /* 0x0000000404131981 */ /* 0x0008e4000c1e1500 */
[----:B----4-:R-:W-:-:S05]  /*7450*/  IADD3 R4, P0, R28, R2, RZ ;  /* 0x000000021c047210 */ /* 0x010fca0007f1e0ff */
[----:B------:R-:W-:Y:S01]  /*7460*/  IMAD.X R5, R29, 0x1, R3, P0 ;  /* 0x000000011d057824 */ /* 0x000fe200000e0603 */
[----:B--2---:R0:W-:Y:S04]  /*7470*/  STL [R1+0x5c], R24 ;  /* 0x00005c1801007387 */ /* 0x0041e80000100800 */
[----:B0-----:R-:W2:Y:S04]  /*7480*/  LDL.LU R24, [R1+0x1168] ;  /* 0x0011680001187983 */ /* 0x001ea80000300800 */
[----:B------:R-:W4:Y:S04]  /*7490*/  LDL.LU.64 R20, [R1+0x1160] ;  /* 0x0011600001147983 */ /* 0x000f280000300a00 */
[----:B------:R-:W-:Y:S04]  /*74a0*/  STL [R1+0x58], R18 ;  /* 0x0000581201007387 */ /* 0x000fe80000100800 */
[----:B------:R-:W2:Y:S04]  /*74b0*/  LDL.LU.64 R22, [R1+0x1158] ;  /* 0x0011580001167983 */ /* 0x000ea80000300a00 */
[----:B---3--:R0:W-:Y:S04]  /*74c0*/  STL [R1+0x54], R19 ;  /* 0x0000541301007387 */ /* 0x0081e80000100800 */
[----:B0-----:R-:W3:Y:S04]  /*74d0*/  LDL.LU R19, [R1+0x1c] ;  /* 0x00001c0001137983 */ /* 0x001ee80000300800 */
[----:B------:R-:W-:Y:S04]  /*74e0*/  STL [R1+0x8e8], R0 ;  /* 0x0008e80001007387 */ /* 0x000fe80000100800 */
[----:B------:R-:W2:Y:S04]  /*74f0*/  LDL.LU.64 R28, [R1+0x1150] ;  /* 0x00115000011c7983 */ /* 0x000ea80000300a00 */
[----:B------:R0:W-:Y:S04]  /*7500*/  STL.64 [R1+0x888], R2 ;  /* 0x0008880201007387 */ /* 0x0001e80000100a00 */
[----:B0-----:R-:W3:Y:S04]  /*7510*/  LDL.LU R2, [R1+0x10] ;  /* 0x0000100001027983 */ /* 0x001ee80000300800 */
[----:B------:R-:W3:Y:S04]  /*7520*/  LDL.LU R3, [R1+0x14] ;  /* 0x0000140001037983 */ /* 0x000ee80000300800 */
[----:B------:R-:W0:Y:S01]  /*7530*/  S2R R18, SR_TID.X ;  /* 0x0000000000127919 */ /* 0x000e220000002100 */
[----:B--2---:R-:W-:-:S06]  /*7540*/  PRMT R28, RZ, 0x7610, R28 ;  /* 0x00007610ff1c7816 */ /* 0x004fcc000000001c */
[----:B------:R1:W2:Y:S04]  /*7550*/  @P1 LDG.E.U16 R28, [R4.64] ;  /* 0x00000004041c1981 */ /* 0x0002a8000c1e1500 */
[----:B-1----:R-:W1:Y:S01]  /*7560*/  S2R R5, SR_TID.X ;  /* 0x0000000000057919 */ /* 0x002e620000002100 */
[----:B0-----:R-:W-:Y:S02]  /*7570*/  LOP3.LUT R18, R18, 0x1f, RZ, 0xc0, !PT ;  /* 0x0000001f12127812 */ /* 0x001fe400078ec0ff */
[----:B---3--:R-:W-:Y:S02]  /*7580*/  LOP3.LUT R3, R3, R2, RZ, 0x3c, !PT ;  /* 0x0000000203037212 */ /* 0x008fe400078e3cff */
[----:B------:R-:W-:Y:S02]  /*7590*/  ISETP.GE.AND P2, PT, R18, R0, PT ;  /* 0x000000001200720c */ /* 0x000fe40003f46270 */
[----:B------:R-:W-:-:S04]  /*75a0*/  LOP3.LUT R2, R3, R2, RZ, 0x3c, !PT ;  /* 0x0000000203027212 */ /* 0x000fc800078e3cff */
[----:B------:R-:W-:Y:S02]  /*75b0*/  LOP3.LUT R3, R3, R2, RZ, 0x3c, !PT ;  /* 0x0000000203037212 */ /* 0x000fe400078e3cff */
[----:B------:R-:W-:Y:S02]  /*75c0*/  PRMT R29, RZ, 0x7610, R29 ;  /* 0x00007610ff1d7816 */ /* 0x000fe4000000001d */
[----:B-1----:R-:W-:Y:S01]  /*75d0*/  LOP3.LUT R5, R5, 0x1f, RZ, 0xc0, !PT ;  /* 0x0000001f05057812 */ /* 0x002fe200078ec0ff */
[----:B------:R-:W-:Y:S06]  /*75e0*/  BAR.SYNC.DEFER_BLOCKING 0x0 ;  /* 0x0000000000007b1d */ /* 0x000fec0000010000 */
[----:B--2---:R0:W-:Y:S02]  /*75f0*/  STL [R1+0x10c4], R28 ;  /* 0x0010c41c01007387 */ /* 0x0041e40000100800 */
[----:B0-----:R-:W-:-:S04]  /*7600*/  IMAD R28, R5, c[0x0][0x18c], RZ ;  /* 0x00006300051c7a24 */ /* 0x001fc800078e02ff */
[----:B------:R-:W-:-:S05]  /*7610*/  IMAD.WIDE R4, R28, 0x2, R2 ;  /* 0x000000021c047825 */ /* 0x000fca00078e0202 */
[----:B------:R-:W2:Y:S04]  /*7620*/  @!P2 LDG.E.U16 R29, [R4.64] ;  /* 0x00000004041da981 */ /* 0x000ea8000c1e1500 */
[----:B------:R0:W-:Y:S04]  /*7630*/  STL.64 [R1+0x890], R2 ;  /* 0x0008900201007387 */ /* 0x0001e80000100a00 */
[----:B0-----:R-:W3:Y:S04]  /*7640*/  LDL.LU R2, [R1+0x28] ;  /* 0x0000280001027983 */ /* 0x001ee80000300800 */
[----:B------:R-:W3:Y:S04]  /*7650*/  LDL.LU R3, [R1+0x2c] ;  /* 0x00002c0001037983 */ /* 0x000ee80000300800 */
[----:B--2---:R0:W-:Y:S04]  /*7660*/  STL [R1+0x4c], R29 ;  /* 0x00004c1d01007387 */ /* 0x0041e80000100800 */
[----:B0-----:R-:W2:Y:S04]  /*7670*/  LDL.LU R29, [R1+0x114c] ;  /* 0x00114c00011d7983 */ /* 0x001ea80000300800 */
[----:B------:R-:W2:Y:S01]  /*7680*/  LDL.LU R5, [R1+0x18] ;  /* 0x0000180001057983 */ /* 0x000ea20000300800 */
[----:B------:R-:W-:Y:S01]  /*7690*/  IMAD.MOV.U32 R4, RZ, RZ, R19 ;  /* 0x000000ffff047224 */ /* 0x000fe200078e0013 */
[----:B------:R-:W-:-:S02]  /*76a0*/  PRMT R26, RZ, 0x7610, R26 ;  /* 0x00007610ff1a7816 */ /* 0x000fc4000000001a */
[----:B------:R-:W3:Y:S04]  /*76b0*/  LDL.LU R19, [R1+0x34] ;  /* 0x0000340001137983 */ /* 0x000ee80000300800 */
[----:B--2---:R0:W-:Y:S02]  /*76c0*/  STL.64 [R1+0x580], R4 ;  /* 0x0005800401007387 */ /* 0x0041e40000100a00 */
[----:B0-----:R-:W-:-:S05]  /*76d0*/  IMAD.WIDE R4, R28, 0x2, R4 ;  /* 0x000000021c047825 */ /* 0x001fca00078e0204 */
[----:B------:R0:W2:Y:S04]  /*76e0*/  @!P2 LDG.E.U16 R26, [R4.64] ;  /* 0x00000004041aa981 */ /* 0x0000a8000c1e1500 */
[----:B0-----:R-:W3:Y:S04]  /*76f0*/  LDL.LU R4, [R1+0x20] ;  /* 0x0000200001047983 */ /* 0x001ee80000300800 */
[----:B------:R-:W3:Y:S01]  /*7700*/  LDL.LU R5, [R1+0x24] ;  /* 0x0000240001057983 */ /* 0x000ee20000300800 */
[----:B------:R-:W-:-:S03]  /*7710*/  PRMT R29, RZ, 0x7610, R29 ;  /* 0x00007610ff1d7816 */ /* 0x000fc6000000001d */
[----:B--2---:R-:W-:Y:S01]  /*7720*/  STL [R1+0x10ac], R26 ;  /* 0x0010ac1a01007387 */ /* 0x004fe20000100800 */
[----:B---3--:R-:W-:-:S04]  /*7730*/  LOP3.LUT R5, R5, R4, RZ, 0x3c, !PT ;  /* 0x0000000405057212 */ /* 0x008fc800078e3cff */
[----:B------:R-:W-:-:S04]  /*7740*/  LOP3.LUT R4, R5, R4, RZ, 0x3c, !PT ;  /* 0x0000000405047212 */ /* 0x000fc800078e3cff */
[----:B------:R-:W-:-:S05]  /*7750*/  LOP3.LUT R5, R5, R4, RZ, 0x3c, !PT ;  /* 0x0000000405057212 */ /* 0x000fca00078e3cff */
[----:B------:R0:W-:Y:S02]  /*7760*/  STL.64 [R1+0x578], R4 ;  /* 0x0005780401007387 */ /* 0x0001e40000100a00 */
[----:B0-----:R-:W-:-:S05]  /*7770*/  IMAD.WIDE R4, R28, 0x2, R4 ;  /* 0x000000021c047825 */ /* 0x001fca00078e0204 */
[----:B------:R0:W2:Y:S01]  /*7780*/  @!P2 LDG.E.U16 R29, [R4.64] ;  /* 0x00000004041da981 */ /* 0x0000a2000c1e1500 */
[----:B------:R-:W-:-:S04]  /*7790*/  LOP3.LUT R3, R3, R2, RZ, 0x3c, !PT ;  /* 0x0000000203037212 */ /* 0x000fc800078e3cff */
[----:B------:R-:W-:-:S04]  /*77a0*/  LOP3.LUT R2, R3, R2, RZ, 0x3c, !PT ;  /* 0x0000000203027212 */ /* 0x000fc800078e3cff */
[----:B------:R-:W-:Y:S02]  /*77b0*/  LOP3.LUT R3, R3, R2, RZ, 0x3c, !PT ;  /* 0x0000000203037212 */ /* 0x000fe400078e3cff */
[----:B------:R-:W-:-:S03]  /*77c0*/  PRMT R25, RZ, 0x7610, R25 ;  /* 0x00007610ff197816 */ /* 0x000fc60000000019 */
[----:B0-----:R-:W-:-:S05]  /*77d0*/  IMAD.WIDE R4, R28, 0x2, R2 ;  /* 0x000000021c047825 */ /* 0x001fca00078e0202 */
[----:B------:R0:W3:Y:S04]  /*77e0*/  @!P2 LDG.E.U16 R25, [R4.64] ;  /* 0x000000040419a981 */ /* 0x0000e8000c1e1500 */
[----:B--2---:R1:W-:Y:S04]  /*77f0*/  STL [R1+0x44], R29 ;  /* 0x0000441d01007387 */ /* 0x0043e80000100800 */
[----:B-1----:R-:W2:Y:S04]  /*7800*/  LDL.LU R29, [R1+0x1148] ;  /* 0x00114800011d7983 */ /* 0x002ea80000300800 */
[----:B------:R1:W-:Y:S04]  /*7810*/  STL.64 [R1+0x898], R2 ;  /* 0x0008980201007387 */ /* 0x0003e80000100a00 */
[----:B-1----:R-:W2:Y:S04]  /*7820*/  LDL.LU R2, [R1+0x38] ;  /* 0x0000380001027983 */ /* 0x002ea80000300800 */
[----:B------:R-:W2:Y:S04]  /*7830*/  LDL.LU R3, [R1+0x494] ;  /* 0x0004940001037983 */ /* 0x000ea80000300800 */
[----:B0-----:R-:W2:Y:S01]  /*7840*/  LDL.LU R5, [R1+0x30] ;  /* 0x0000300001057983 */ /* 0x001ea20000300800 */
[----:B------:R-:W-:-:S03]  /*7850*/  IMAD.MOV.U32 R4, RZ, RZ, R19 ;  /* 0x000000ffff047224 */ /* 0x000fc600078e0013 */
[----:B---3--:R0:W-:Y:S02]  /*7860*/  STL [R1+0x10b0], R25 ;  /* 0x0010b01901007387 */ /* 0x0081e40000100800 */
[----:B0-----:R-:W-:Y:S02]  /*7870*/  PRMT R25, RZ, 0x7610, R25 ;  /* 0x00007610ff197816 */ /* 0x001fe40000000019 */
[----:B--2---:R0:W-:Y:S01]  /*7880*/  STL.64 [R1+0x568], R4 ;  /* 0x0005680401007387 */ /* 0x0041e20000100a00 */
[----:B------:R-:W-:Y:S02]  /*7890*/  LOP3.LUT R3, R3, R2, RZ, 0x3c, !PT ;  /* 0x0000000203037212 */ /* 0x000fe400078e3cff */
[----:B------:R-:W-:Y:S01]  /*78a0*/  PRMT R24, RZ, 0x7610, R24 ;  /* 0x00007610ff187816 */ /* 0x000fe20000000018 */
[----:B------:R-:W2:Y:S01]  /*78b0*/  LDL.LU R19, [R1+0x4b4] ;  /* 0x0004b40001137983 */ /* 0x000ea20000300800 */
[----:B0-----:R-:W-:-:S05]  /*78c0*/  IMAD.WIDE R4, R28, 0x2, R4 ;  /* 0x000000021c047825 */ /* 0x001fca00078e0204 */
[----:B------:R0:W3:Y:S01]  /*78d0*/  @!P2 LDG.E.U16 R25, [R4.64] ;  /* 0x000000040419a981 */ /* 0x0000e2000c1e1500 */
[----:B------:R-:W-:-:S04]  /*78e0*/  LOP3.LUT R2, R3, R2, RZ, 0x3c, !PT ;  /* 0x0000000203027212 */ /* 0x000fc800078e3cff */
[----:B------:R-:W-:-:S05]  /*78f0*/  LOP3.LUT R3, R3, R2, RZ, 0x3c, !PT ;  /* 0x0000000203037212 */ /* 0x000fca00078e3cff */
[----:B0-----:R-:W-:-:S05]  /*7900*/  IMAD.WIDE R4, R28, 0x2, R2 ;  /* 0x000000021c047825 */ /* 0x001fca00078e0202 */
[----:B------:R0:W2:Y:S04]  /*7910*/  @!P2 LDG.E.U16 R24, [R4.64] ;  /* 0x000000040418a981 */ /* 0x0000a8000c1e1500 */
[----:B------:R-:W1:Y:S04]  /*7920*/  S2R R28, SR_TID.X ;  /* 0x00000000001c7919 */ /* 0x000e680000002100 */
[----:B---3--:R3:W-:Y:S04]  /*7930*/  STL [R1+0x10b4], R25 ;  /* 0x0010b41901007387 */ /* 0x0087e80000100800 */
[----:B---3--:R-:W3:Y:S04]  /*7940*/  LDL.LU R25, [R1+0x49c] ;  /* 0x00049c0001197983 */ /* 0x008ee80000300800 */
[----:B------:R0:W-:Y:S04]  /*7950*/  STL.64 [R1+0x8b0], R2 ;  /* 0x0008b00201007387 */ /* 0x0001e80000100a00 */
[----:B0-----:R-:W4:Y:S04]  /*7960*/  LDL.LU R3, [R1+0x4b0] ;  /* 0x0004b00001037983 */ /* 0x001f280000300800 */
[----:B------:R-:W4:Y:S01]  /*7970*/  LDL.LU R5, [R1+0x498] ;  /* 0x0004980001057983 */ /* 0x000f220000300800 */
[----:B-1----:R-:W-:-:S02]  /*7980*/  LOP3.LUT R2, R28, 0x1f, RZ, 0xc0, !PT ;  /* 0x0000001f1c027812 */ /* 0x002fc400078ec0ff */
[----:B------:R-:W-:Y:S01]  /*7990*/  PRMT R26, RZ, 0x7610, R26 ;  /* 0x00007610ff1a7816 */ /* 0x000fe2000000001a */
[----:B--2---:R-:W-:Y:S02]  /*79a0*/  STL [R1+0x10b8], R24 ;  /* 0x0010b81801007387 */ /* 0x004fe40000100800 */
[----:B------:R-:W-:Y:S02]  /*79b0*/  IMAD R2, R2, c[0x0][0x18c], RZ ;  /* 0x0000630002027a24 */ /* 0x000fe400078e02ff */
[----:B---3--:R-:W-:-:S05]  /*79c0*/  IMAD.MOV.U32 R4, RZ, RZ, R25 ;  /* 0x000000ffff047224 */ /* 0x008fca00078e0019 */
[----:B----4-:R0:W-:Y:S02]  /*79d0*/  STL.64 [R1+0x558], R4 ;  /* 0x0005580401007387 */ /* 0x0101e40000100a00 */
[----:B0-----:R-:W-:-:S05]  /*79e0*/  IMAD.WIDE R4, R2, 0x2, R4 ;  /* 0x0000000202047825 */ /* 0x001fca00078e0204 */
[----:B------:R0:W2:Y:S01]  /*79f0*/  @!P2 LDG.E.U16 R26, [R4.64] ;  /* 0x00000004041aa981 */ /* 0x0000a2000c1e1500 */
[----:B------:R-:W-:Y:S02]  /*7a00*/  IMAD.MOV.U32 R2, RZ, RZ, R19 ;  /* 0x000000ffff027224 */ /* 0x000fe400078e0013 */
[----:B0-----:R-:W-:-:S04]  /*7a10*/  IMAD R5, R18, c[0x0][0x18c], RZ ;  /* 0x0000630012057a24 */ /* 0x001fc800078e02ff */
[----:B------:R-:W-:Y:S01]  /*7a20*/  IMAD.WIDE R4, R5, 0x2, R2 ;  /* 0x0000000205047825 */ /* 0x000fe200078e0202 */
[----:B------:R-:W-:-:S06]  /*7a30*/  PRMT R23, RZ, 0x7610, R23 ;  /* 0x00007610ff177816 */ /* 0x000fcc0000000017 */
[----:B------:R0:W3:Y:S04]  /*7a40*/  @!P2 LDG.E.U16 R23, [R4.64] ;  /* 0x000000040417a981 */ /* 0x0000e8000c1e1500 */
[----:B--2---:R-:W-:Y:S04]  /*7a50*/  STL [R1+0x10c0], R26 ;  /* 0x0010c01a01007387 */ /* 0x004fe80000100800 */
[----:B------:R-:W2:Y:S04]  /*7a60*/  LDL.LU R24, [R1+0x4c4] ;  /* 0x0004c40001187983 */ /* 0x000ea80000300800 */
[----:B------:R-:W4:Y:S04]  /*7a70*/  LDL.LU R19, [R1+0x4c8] ;  /* 0x0004c80001137983 */ /* 0x000f280000300800 */
[----:B------:R-:W2:Y:S04]  /*7a80*/  LDL.LU R18, [R1+0x4cc] ;  /* 0x0004cc0001127983 */ /* 0x000ea80000300800 */
[----:B------:R1:W-:Y:S04]  /*7a90*/  STL.64 [R1+0x8b8], R2 ;  /* 0x0008b80201007387 */ /* 0x0003e80000100a00 */
[----:B-1----:R-:W2:Y:S04]  /*7aa0*/  LDL.LU R2, [R1+0x4b8] ;  /* 0x0004b80001027983 */ /* 0x002ea80000300800 */
[----:B------:R-:W2:Y:S04]  /*7ab0*/  LDL.LU R3, [R1+0x4bc] ;  /* 0x0004bc0001037983 */ /* 0x000ea80000300800 */
[----:B0-----:R-:W0:Y:S01]  /*7ac0*/  S2R R5, SR_TID.X ;  /* 0x0000000000057919 */ /* 0x001e220000002100 */
[----:B------:R-:W-:-:S03]  /*7ad0*/  PRMT R29, RZ, 0x7610, R29 ;  /* 0x00007610ff1d7816 */ /* 0x000fc6000000001d */
[----:B---3--:R1:W-:Y:S04]  /*7ae0*/  STL [R1+0x10c8], R23 ;  /* 0x0010c81701007387 */ /* 0x0083e80000100800 */
[----:B-1----:R-:W3:Y:S01]  /*7af0*/  LDL.LU R23, [R1+0x4c0] ;  /* 0x0004c00001177983 */ /* 0x002ee20000300800 */
[----:B0-----:R-:W-:-:S05]  /*7b00*/  LOP3.LUT R5, R5, 0x1f, RZ, 0xc0, !PT ;  /* 0x0000001f05057812 */ /* 0x001fca00078ec0ff */
[----:B------:R-:W-:Y:S01]  /*7b10*/  IMAD R5, R5, c[0x0][0x18c], RZ ;  /* 0x0000630005057a24 */ /* 0x000fe200078e02ff */
[----:B--2---:R-:W-:-:S04]  /*7b20*/  LOP3.LUT R3, R3, R2, RZ, 0x3c, !PT ;  /* 0x0000000203037212 */ /* 0x004fc800078e3cff */
[----:B------:R-:W-:-:S04]  /*7b30*/  LOP3.LUT R2, R3, R2, RZ, 0x3c, !PT ;  /* 0x0000000203027212 */ /* 0x000fc800078e3cff */
[----:B------:R-:W-:-:S05]  /*7b40*/  LOP3.LUT R3, R3, R2, RZ, 0x3c, !PT ;  /* 0x0000000203037212 */ /* 0x000fca00078e3cff */
[----:B------:R-:W-:-:S05]  /*7b50*/  IMAD.WIDE R4, R5, 0x2, R2 ;  /* 0x0000000205047825 */ /* 0x000fca00078e0202 */
[----:B------:R-:W2:Y:S04]  /*7b60*/  @!P2 LDG.E.U16 R29, [R4.64] ;  /* 0x00000004041da981 */ /* 0x000ea8000c1e1500 */
[----:B------:R0:W-:Y:S04]  /*7b70*/  STL.64 [R1+0x8e0], R2 ;  /* 0x0008e00201007387 */ /* 0x0001e80000100a00 */
[----:B0-----:R-:W0:Y:S01]  /*7b80*/  S2R R3, SR_TID.X ;  /* 0x0000000000037919 */ /* 0x001e220000002100 */
[----:B------:R-:W-:Y:S01]  /*7b90*/  IMAD.MOV.U32 R2, RZ, RZ, R24 ;  /* 0x000000ffff027224 */ /* 0x000fe200078e0018 */
[----:B------:R-:W-:-:S02]  /*7ba0*/  PRMT R22, RZ, 0x7610, R22 ;  /* 0x00007610ff167816 */ /* 0x000fc40000000016 */
[----:B0-----:R-:W-:Y:S01]  /*7bb0*/  LOP3.LUT R3, R3, 0x1f, RZ, 0xc0, !PT ;  /* 0x0000001f03037812 */ /* 0x001fe200078ec0ff */
[----:B--2---:R0:W-:Y:S04]  /*7bc0*/  STL [R1+0x10cc], R29 ;  /* 0x0010cc1d01007387 */ /* 0x0041e80000100800 */
[----:B0-----:R-:W-:Y:S02]  /*7bd0*/  IMAD R29, R3, c[0x0][0x18c], RZ ;  /* 0x00006300031d7a24 */ /* 0x001fe400078e02ff */
[----:B---3--:R-:W-:-:S04]  /*7be0*/  IMAD.MOV.U32 R3, RZ, RZ, R23 ;  /* 0x000000ffff037224 */ /* 0x008fc800078e0017 */
[----:B------:R-:W-:-:S05]  /*7bf0*/  IMAD.WIDE R4, R29, 0x2, R2 ;  /* 0x000000021d047825 */ /* 0x000fca00078e0202 */
[----:B------:R0:W2:Y:S04]  /*7c00*/  @!P2 LDG.E.U16 R22, [R4.64] ;  /* 0x000000040416a981 */ /* 0x0000a8000c1e1500 */
[----:B------:R1:W-:Y:S01]  /*7c10*/  STL.64 [R1+0x540], R2 ;  /* 0x0005400201007387 */ /* 0x0003e20000100a00 */
[----:B------:R-:W-:Y:S01]  /*7c20*/  PRMT R27, RZ, 0x7610, R27 ;  /* 0x00007610ff1b7816 */ /* 0x000fe2000000001b */
[----:B-1----:R-:W-:Y:S02]  /*7c30*/  IMAD.MOV.U32 R2, RZ, RZ, R18 ;  /* 0x000000ffff027224 */ /* 0x002fe400078e0012 */
[----:B----4-:R-:W-:-:S04]  /*7c40*/  IMAD.MOV.U32 R3, RZ, RZ, R19 ;  /* 0x000000ffff037224 */ /* 0x010fc800078e0013 */
[----:B0-----:R-:W-:-:S05]  /*7c50*/  IMAD.WIDE R4, R29, 0x2, R2 ;  /* 0x000000021d047825 */ /* 0x001fca00078e0202 */
[----:B------:R0:W3:Y:S04]  /*7c60*/  @!P2 LDG.E.U16 R27, [R4.64] ;  /* 0x00000004041ba981 */ /* 0x0000e8000c1e1500 */
[----:B--2---:R1:W-:Y:S04]  /*7c70*/  STL [R1+0x10d0], R22 ;  /* 0x0010d01601007387 */ /* 0x0043e80000100800 */
[----:B-1----:R-:W2:Y:S04]  /*7c80*/  LDL.LU R22, [R1+0x4d4] ;  /* 0x0004d40001167983 */ /* 0x002ea80000300800 */
[----:B------:R-:W4:Y:S04]  /*7c90*/  LDL.LU R19, [R1+0x4d8] ;  /* 0x0004d80001137983 */ /* 0x000f280000300800 */
[----:B------:R-:W4:Y:S04]  /*7ca0*/  LDL.LU R18, [R1+0x4dc] ;  /* 0x0004dc0001127983 */ /* 0x000f280000300800 */
[----:B------:R-:W4:Y:S04]  /*7cb0*/  LDL.LU R24, [R1+0x4e0] ;  /* 0x0004e00001187983 */ /* 0x000f280000300800 */
[----:B------:R-:W4:Y:S04]  /*7cc0*/  LDL.LU R23, [R1+0x4e4] ;  /* 0x0004e40001177983 */ /* 0x000f280000300800 */
[----:B------:R-:W-:Y:S04]  /*7cd0*/  STL [R1+0x8f4], R2 ;  /* 0x0008f40201007387 */ /* 0x000fe80000100800 */
[----:B------:R1:W-:Y:S04]  /*7ce0*/  STL [R1+0x8f0], R3 ;  /* 0x0008f00301007387 */ /* 0x0003e80000100800 */
[----:B0-----:R-:W4:Y:S04]  /*7cf0*/  LDL.LU R5, [R1+0x4d0] ;  /* 0x0004d00001057983 */ /* 0x001f280000300800 */
[----:B---3--:R-:W-:Y:S01]  /*7d00*/  STL [R1+0x10d4], R27 ;  /* 0x0010d41b01007387 */ /* 0x008fe20000100800 */
[----:B------:R-:W-:-:S02]  /*7d10*/  PRMT R21, RZ, 0x7610, R21 ;  /* 0x00007610ff157816 */ /* 0x000fc40000000015 */
[----:B-1----:R-:W-:Y:S01]  /*7d20*/  PRMT R3, RZ, 0x7610, R3 ;  /* 0x00007610ff037816 */ /* 0x002fe20000000003 */
[----:B--2---:R-:W-:-:S05]  /*7d30*/  IMAD.MOV.U32 R4, RZ, RZ, R22 ;  /* 0x000000ffff047224 */ /* 0x004fca00078e0016 */
[----:B----4-:R0:W-:Y:S02]  /*7d40*/  STL.64 [R1+0x530], R4 ;  /* 0x0005300401007387 */ /* 0x0101e40000100a00 */
[----:B0-----:R-:W-:Y:S02]  /*7d50*/  IMAD.WIDE R4, R29, 0x2, R4 ;  /* 0x000000021d047825 */ /* 0x001fe400078e0204 */
[----:B------:R-:W0:Y:S04]  /*7d60*/  S2R R29, SR_TID.X ;  /* 0x00000000001d7919 */ /* 0x000e280000002100 */
[----:B------:R1:W2:Y:S01]  /*7d70*/  @!P2 LDG.E.U16 R21, [R4.64] ;  /* 0x000000040415a981 */ /* 0x0002a2000c1e1500 */
[----:B0-----:R-:W-:-:S05]  /*7d80*/  LOP3.LUT R29, R29, 0x1f, RZ, 0xc0, !PT ;  /* 0x0000001f1d1d7812 */ /* 0x001fca00078ec0ff */
[----:B-1----:R-:W-:-:S04]  /*7d90*/  IMAD R5, R29, c[0x0][0x18c], RZ ;  /* 0x000063001d057a24 */ /* 0x002fc800078e02ff */
[----:B------:R-:W-:-:S05]  /*7da0*/  IMAD.WIDE R4, R5, 0x2, R18 ;  /* 0x0000000205047825 */ /* 0x000fca00078e0212 */
[----:B------:R0:W3:Y:S04]  /*7db0*/  @!P2 LDG.E.U16 R3, [R4.64] ;  /* 0x000000040403a981 */ /* 0x0000e8000c1e1500 */
[----:B------:R-:W1:Y:S01]  /*7dc0*/  S2R R27, SR_TID.X ;  /* 0x00000000001b7919 */ /* 0x000e620000002100 */
[----:B------:R-:W-:Y:S01]  /*7dd0*/  PRMT R20, RZ, 0x7610, R20 ;  /* 0x00007610ff147816 */ /* 0x000fe20000000014 */
[----:B0-----:R-:W-:Y:S02]  /*7de0*/  IMAD.MOV.U32 R4, RZ, RZ, R23 ;  /* 0x000000ffff047224 */ /* 0x001fe400078e0017 */
[----:B------:R-:W-:Y:S01]  /*7df0*/  IMAD.MOV.U32 R5, RZ, RZ, R24 ;  /* 0x000000ffff057224 */ /* 0x000fe200078e0018 */
[----:B-1----:R-:W-:Y:S01]  /*7e00*/  LOP3.LUT R27, R27, 0x1f, RZ, 0xc0, !PT ;  /* 0x0000001f1b1b7812 */ /* 0x002fe200078ec0ff */
[----:B--2---:R0:W-:Y:S04]  /*7e10*/  STL [R1+0x10d8], R21 ;  /* 0x0010d81501007387 */ /* 0x0041e80000100800 */
[----:B------:R-:W2:Y:S04]  /*7e20*/  LDL.LU R22, [R1+0x4e8] ;  /* 0x0004e80001167983 */ /* 0x000ea80000300800 */
[----:B0-----:R-:W4:Y:S04]  /*7e30*/  LDL.LU R21, [R1+0x4ec] ;  /* 0x0004ec0001157983 */ /* 0x001f280000300800 */
[----:B------:R0:W-:Y:S04]  /*7e40*/  STL.64 [R1+0x528], R18 ;  /* 0x0005281201007387 */ /* 0x0001e80000100a00 */
[----:B------:R-:W4:Y:S04]  /*7e50*/  LDL.LU R29, [R1+0x480] ;  /* 0x00048000011d7983 */ /* 0x000f280000300800 */
[----:B0-----:R-:W4:Y:S04]  /*7e60*/  LDL.LU.64 R18, [R1+0x1140] ;  /* 0x0011400001127983 */ /* 0x001f280000300a00 */
[----:B---3--:R0:W-:Y:S02]  /*7e70*/  STL [R1+0x10dc], R3 ;  /* 0x0010dc0301007387 */ /* 0x0081e40000100800 */
[----:B0-----:R-:W-:-:S02]  /*7e80*/  IMAD R3, R27, c[0x0][0x18c], RZ ;  /* 0x000063001b037a24 */ /* 0x001fc400078e02ff */
[----:B------:R-:W3:Y:S04]  /*7e90*/  LDL.LU R27, [R1+0x4f0] ;  /* 0x0004f000011b7983 */ /* 0x000ee80000300800 */
[----:B------:R-:W3:Y:S04]  /*7ea0*/  LDL.LU R24, [R1+0x4f4] ;  /* 0x0004f40001187983 */ /* 0x000ee80000300800 */
[----:B------:R0:W-:Y:S02]  /*7eb0*/  STL.64 [R1+0x520], R4 ;  /* 0x0005200401007387 */ /* 0x0001e40000100a00 */
[----:B0-----:R-:W-:-:S05]  /*7ec0*/  IMAD.WIDE R4, R3, 0x2, R4 ;  /* 0x0000000203047825 */ /* 0x001fca00078e0204 */
[----:B------:R2:W3:Y:S01]  /*7ed0*/  @!P2 LDG.E.U16 R20, [R4.64] ;  /* 0x000000040414a981 */ /* 0x0004e2000c1e1500 */
[C---:B------:R-:W-:Y:S02]  /*7ee0*/  LOP3.LUT R25, R28.reuse, 0x7f, RZ, 0xc0, !PT ;  /* 0x0000007f1c197812 */ /* 0x040fe400078ec0ff */
[----:B------:R-:W-:-:S03]  /*7ef0*/  LOP3.LUT R28, R28, 0x7f, RZ, 0xc0, !PT ;  /* 0x0000007f1c1c7812 */ /* 0x000fc600078ec0ff */
[----:B------:R-:W-:Y:S01]  /*7f00*/  IMAD.SHL.U32 R26, R25, 0x2, RZ ;  /* 0x00000002191a7824 */ /* 0x000fe200078e00ff */
[----:B------:R-:W-:Y:S01]  /*7f10*/  PRMT R0, RZ, 0x7610, R0 ;  /* 0x00007610ff007816 */ /* 0x000fe20000000000 */
[----:B--2---:R-:W-:Y:S02]  /*7f20*/  IMAD.MOV.U32 R5, RZ, RZ, R22 ;  /* 0x000000ffff057224 */ /* 0x004fe400078e0016 */
[----:B----4-:R-:W-:Y:S02]  /*7f30*/  IMAD.MOV.U32 R4, RZ, RZ, R21 ;  /* 0x000000ffff047224 */ /* 0x010fe400078e0015 */
[----:B------:R-:W-:Y:S01]  /*7f40*/  IMAD.SHL.U32 R21, R28, 0x2, RZ ;  /* 0x000000021c157824 */ /* 0x000fe200078e00ff */
[----:B---3--:R-:W-:Y:S04]  /*7f50*/  STL [R1+0x10e0], R20 ;  /* 0x0010e01401007387 */ /* 0x008fe80000100800 */
[----:B------:R-:W-:Y:S04]  /*7f60*/  STL [R1+0x1114], R26 ;  /* 0x0011141a01007387 */ /* 0x000fe80000100800 */
[----:B------:R-:W2:Y:S04]  /*7f70*/  LDL.LU R23, [R1+0x4f8] ;  /* 0x0004f80001177983 */ /* 0x000ea80000300800 */
[----:B------:R-:W3:Y:S04]  /*7f80*/  LDL.LU R22, [R1+0x4fc] ;  /* 0x0004fc0001167983 */ /* 0x000ee80000300800 */
[----:B------:R-:W4:Y:S04]  /*7f90*/  LDL.LU R28, [R1+0x450] ;  /* 0x00045000011c7983 */ /* 0x000f280000300800 */
[----:B------:R0:W-:Y:S02]  /*7fa0*/  STL.64 [R1+0x518], R4 ;  /* 0x0005180401007387 */ /* 0x0001e40000100a00 */
[----:B0-----:R-:W-:-:S05]  /*7fb0*/  IMAD.WIDE R4, R3, 0x2, R4 ;  /* 0x0000000203047825 */ /* 0x001fca00078e0204 */
[----:B------:R0:W2:Y:S01]  /*7fc0*/  @!P2 LDG.E.U16 R0, [R4.64] ;  /* 0x000000040400a981 */ /* 0x0000a2000c1e1500 */
[----:B------:R-:W-:Y:S01]  /*7fd0*/  PRMT R2, RZ, 0x7610, R2 ;  /* 0x00007610ff027816 */ /* 0x000fe20000000002 */
[----:B0-----:R-:W-:Y:S02]  /*7fe0*/  IMAD.MOV.U32 R4, RZ, RZ, R24 ;  /* 0x000000ffff047224 */ /* 0x001fe400078e0018 */
[----:B------:R-:W-:Y:S02]  /*7ff0*/  IMAD.MOV.U32 R5, RZ, RZ, R27 ;  /* 0x000000ffff057224 */ /* 0x000fe400078e001b */
[----:B------:R-:W0:Y:S04]  /*8000*/  S2R R27, SR_TID.X ;  /* 0x00000000001b7919 */ /* 0x000e280000002100 */
[----:B--2---:R-:W-:Y:S04]  /*8010*/  STL [R1+0x10e4], R0 ;  /* 0x0010e40001007387 */ /* 0x004fe80000100800 */
[----:B------:R-:W2:Y:S04]  /*8020*/  LDL.LU R24, [R1+0x500] ;  /* 0x0005000001187983 */ /* 0x000ea80000300800 */
[----:B------:R-:W2:Y:S04]  /*8030*/  LDL.LU R20, [R1+0x504] ;  /* 0x0005040001147983 */ /* 0x000ea80000300800 */
[----:B------:R1:W-:Y:S02]  /*8040*/  STL.64 [R1+0x510], R4 ;  /* 0x0005100401007387 */ /* 0x0003e40000100a00 */
[----:B-1----:R-:W-:-:S05]  /*8050*/  IMAD.WIDE R4, R3, 0x2, R4 ;  /* 0x0000000203047825 */ /* 0x002fca00078e0204 */
[----:B------:R3:W4:Y:S01]  /*8060*/  @!P2 LDG.E.U16 R2, [R4.64] ;  /* 0x000000040402a981 */ /* 0x000722000c1e1500 */
[----:B0-----:R-:W-:-:S03]  /*8070*/  LOP3.LUT R27, R27, 0x1f, RZ, 0xc0, !PT ;  /* 0x0000001f1b1b7812 */ /* 0x001fc600078ec0ff */
[----:B------:R-:W-:Y:S01]  /*8080*/  STS.U16 [R26], R16 ;  /* 0x000000101a007388 */ /* 0x000fe20000000400 */
[----:B------:R-:W-:-:S03]  /*8090*/  LOP3.LUT R21, R21, 0x10, RZ, 0x3c, !PT ;  /* 0x0000001015157812 */ /* 0x000fc600078e3cff */
[----:B------:R-:W-:Y:S01]  /*80a0*/  STS.U16 [R26+0x100], R17 ;  /* 0x000100111a007388 */ /* 0x000fe20000000400 */
[----:B---3--:R-:W-:-:S03]  /*80b0*/  IMAD.MOV.U32 R4, RZ, RZ, R22 ;  /* 0x000000ffff047224 */ /* 0x008fc600078e0016 */
[----:B------:R-:W-:Y:S01]  /*80c0*/  STS.U16 [R26+0x1000], R12 ;  /* 0x0010000c1a007388 */ /* 0x000fe20000000400 */
[----:B------:R-:W-:-:S03]  /*80d0*/  IMAD.MOV.U32 R5, RZ, RZ, R23 ;  /* 0x000000ffff057224 */ /* 0x000fc600078e0017 */
[----:B------:R-:W-:Y:S04]  /*80e0*/  STS.U16 [R26+0x1100], R13 ;  /* 0x0011000d1a007388 */ /* 0x000fe80000000400 */
[----:B------:R-:W-:Y:S04]  /*80f0*/  STS.U16 [R26+0x2000], R11 ;  /* 0x0020000b1a007388 */ /* 0x000fe80000000400 */
[----:B------:R-:W-:Y:S04]  /*8100*/  STS.U16 [R26+0x2100], R10 ;  /* 0x0021000a1a007388 */ /* 0x000fe80000000400 */
[----:B------:R-:W-:Y:S04]  /*8110*/  STS.U16 [R26+0x3000], R6 ;  /* 0x003000061a007388 */ /* 0x000fe80000000400 */
[----:B------:R-:W-:Y:S04]  /*8120*/  STS.U16 [R26+0x3100], R7 ;  /* 0x003100071a007388 */ /* 0x000fe80000000400 */
[----:B------:R0:W-:Y:S04]  /*8130*/  STS.U16 [R21+0x200], R19 ;  /* 0x0002001315007388 */ /* 0x0001e80000000400 */
[----:B------:R-:W-:Y:S01]  /*8140*/  STS.U16 [R21+0x300], R29 ;  /* 0x0003001d15007388 */ /* 0x000fe20000000400 */
[----:B0-----:R-:W-:-:S03]  /*8150*/  PRMT R19, RZ, 0x7610, R19 ;  /* 0x00007610ff137816 */ /* 0x001fc60000000013 */
[----:B------:R0:W-:Y:S02]  /*8160*/  STS.U16 [R21+0x1200], R18 ;  /* 0x0012001215007388 */ /* 0x0001e40000000400 */
[----:B0-----:R-:W-:Y:S01]  /*8170*/  PRMT R18, RZ, 0x7610, R18 ;  /* 0x00007610ff127816 */ /* 0x001fe20000000012 */
[----:B--2---:R-:W-:Y:S01]  /*8180*/  IMAD.MOV.U32 R26, RZ, RZ, R20 ;  /* 0x000000ffff1a7224 */ /* 0x004fe200078e0014 */
[----:B----4-:R0:W-:Y:S04]  /*8190*/  STL [R1+0x10e8], R2 ;  /* 0x0010e80201007387 */ /* 0x0101e80000100800 */
[----:B------:R-:W2:Y:S04]  /*81a0*/  LDL.LU R3, [R1+0x7ec] ;  /* 0x0007ec0001037983 */ /* 0x000ea80000300800 */
[----:B------:R-:W3:Y:S01]  /*81b0*/  LDL.LU R0, [R1+0x7f0] ;  /* 0x0007f00001007983 */ /* 0x000ee20000300800 */
[----:B0-----:R-:W-:-:S03]  /*81c0*/  IMAD R2, R27, c[0x0][0x18c], RZ ;  /* 0x000063001b027a24 */ /* 0x001fc600078e02ff */
[----:B------:R0:W-:Y:S01]  /*81d0*/  STL.64 [R1+0x508], R4 ;  /* 0x0005080401007387 */ /* 0x0001e20000100a00 */
[----:B------:R-:W-:-:S03]  /*81e0*/  IMAD.MOV.U32 R27, RZ, RZ, R24 ;  /* 0x000000ffff1b7224 */ /* 0x000fc600078e0018 */
[----:B------:R-:W4:Y:S04]  /*81f0*/  LDL.LU R23, [R1+0x7f8] ;  /* 0x0007f80001177983 */ /* 0x000f280000300800 */
[----:B------:R-:W4:Y:S01]  /*8200*/  LDL.LU R22, [R1+0x7fc] ;  /* 0x0007fc0001167983 */ /* 0x000f220000300800 */
[----:B0-----:R-:W-:-:S05]  /*8210*/  IMAD.WIDE R4, R2, 0x2, R4 ;  /* 0x0000000202047825 */ /* 0x001fca00078e0204 */
[----:B------:R0:W4:Y:S02]  /*8220*/  @!P2 LDG.E.U16 R19, [R4.64] ;  /* 0x000000040413a981 */ /* 0x000124000c1e1500 */
[----:B0-----:R-:W-:-:S05]  /*8230*/  IMAD.WIDE R4, R2, 0x2, R26 ;  /* 0x0000000202047825 */ /* 0x001fca00078e021a */
[----:B------:R2:W4:Y:S01]  /*8240*/  @!P2 LDG.E.U16 R18, [R4.64] ;  /* 0x000000040412a981 */ /* 0x000522000c1e1500 */
[----:B------:R-:W-:Y:S02]  /*8250*/  PRMT R17, RZ, 0x7610, R17 ;  /* 0x00007610ff117816 */ /* 0x000fe40000000011 */
[----:B------:R-:W-:Y:S01]  /*8260*/  PRMT R16, RZ, 0x7610, R16 ;  /* 0x00007610ff107816 */ /* 0x000fe20000000010 */
[----:B--2---:R-:W-:Y:S02]  /*8270*/  IMAD.MOV.U32 R5, RZ, RZ, R3 ;  /* 0x000000ffff057224 */ /* 0x004fe400078e0003 */
[----:B---3--:R-:W-:Y:S01]  /*8280*/  IMAD.MOV.U32 R4, RZ, RZ, R0 ;  /* 0x000000ffff047224 */ /* 0x008fe200078e0000 */
[----:B----4-:R0:W-:Y:S04]  /*8290*/  STL [R1+0x10ec], R19 ;  /* 0x0010ec1301007387 */ /* 0x0101e80000100800 */
[----:B------:R-:W-:Y:S04]  /*82a0*/  STL.64 [R1+0x500], R26 ;  /* 0x0005001a01007387 */ /* 0x000fe80000100a00 */
[----:B------:R-:W2:Y:S04]  /*82b0*/  LDL.LU R20, [R1+0x800] ;  /* 0x0008000001147983 */ /* 0x000ea80000300800 */
[----:B0-----:R-:W3:Y:S04]  /*82c0*/  LDL.LU R19, [R1+0x804] ;  /* 0x0008040001137983 */ /* 0x001ee80000300800 */
[----:B------:R-:W-:Y:S04]  /*82d0*/  STL [R1+0x10f0], R18 ;  /* 0x0010f01201007387 */ /* 0x000fe80000100800 */
[----:B------:R0:W-:Y:S04]  /*82e0*/  STL.64 [R1+0x4f8], R4 ;  /* 0x0004f80401007387 */ /* 0x0001e80000100a00 */
[----:B------:R-:W4:Y:S04]  /*82f0*/  LDL.LU R3, [R1+0x808] ;  /* 0x0008080001037983 */ /* 0x000f280000300800 */
[----:B------:R-:W4:Y:S01]  /*8300*/  LDL.LU R0, [R1+0x80c] ;  /* 0x00080c0001007983 */ /* 0x000f220000300800 */
[----:B0-----:R-:W-:-:S05]  /*8310*/  IMAD.WIDE R4, R2, 0x2, R4 ;  /* 0x0000000202047825 */ /* 0x001fca00078e0204 */
[----:B------:R0:W4:Y:S02]  /*8320*/  @!P2 LDG.E.U16 R17, [R4.64] ;  /* 0x000000040411a981 */ /* 0x000124000c1e1500 */
[----:B0-----:R-:W-:-:S05]  /*8330*/  IMAD.WIDE R4, R2, 0x2, R22 ;  /* 0x0000000202047825 */ /* 0x001fca00078e0216 */
[----:B------:R0:W4:Y:S04]  /*8340*/  @!P2 LDG.E.U16 R16, [R4.64] ;  /* 0x000000040410a981 */ /* 0x000128000c1e1500 */
[----:B------:R-:W-:Y:S04]  /*8350*/  STS.U16 [R21+0x1300], R28 ;  /* 0x0013001c15007388 */ /* 0x000fe80000000400 */
[----:B------:R-:W-:Y:S04]  /*8360*/  STS.U16 [R21+0x2200], R14 ;  /* 0x0022000e15007388 */ /* 0x000fe80000000400 */
[----:B------:R1:W-:Y:S02]  /*8370*/  STS.U16 [R21+0x2300], R15 ;  /* 0x0023000f15007388 */ /* 0x0003e40000000400 */
[----:B-1----:R-:W-:-:S02]  /*8380*/  PRMT R15, RZ, 0x7610, R15 ;  /* 0x00007610ff0f7816 */ /* 0x002fc4000000000f */
[----:B------:R-:W-:Y:S01]  /*8390*/  PRMT R14, RZ, 0x7610, R14 ;  /* 0x00007610ff0e7816 */ /* 0x000fe2000000000e */
[----:B---3--:R-:W-:Y:S02]  /*83a0*/  IMAD.MOV.U32 R18, RZ, RZ, R19 ;  /* 0x000000ffff127224 */ /* 0x008fe400078e0013 */
[----:B--2---:R-:W-:-:S04]  /*83b0*/  IMAD.MOV.U32 R19, RZ, RZ, R20 ;  /* 0x000000ffff137224 */ /* 0x004fc800078e0014 */
[----:B0-----:R-:W-:-:S05]  /*83c0*/  IMAD.WIDE R4, R2, 0x2, R18 ;  /* 0x0000000202047825 */ /* 0x001fca00078e0212 */
[----:B------:R0:W2:Y:S04]  /*83d0*/  @!P2 LDG.E.U16 R15, [R4.64] ;  /* 0x00000004040fa981 */ /* 0x0000a8000c1e1500 */
[----:B----4-:R1:W-:Y:S04]  /*83e0*/  STL [R1+0x10f4], R17 ;  /* 0x0010f41101007387 */ /* 0x0103e80000100800 */
[----:B------:R-:W3:Y:S04]  /*83f0*/  LDL.LU R28, [R1+0x48c] ;  /* 0x00048c00011c7983 */ /* 0x000ee80000300800 */
[----:B------:R-:W-:Y:S04]  /*8400*/  STL.64 [R1+0x4f0], R22 ;  /* 0x0004f01601007387 */ /* 0x000fe80000100a00 */
[----:B------:R4:W-:Y:S04]  /*8410*/  STL [R1+0x10f8], R16 ;  /* 0x0010f81001007387 */ /* 0x0009e80000100800 */
[----:B-1----:R-:W3:Y:S04]  /*8420*/  LDL.LU R17, [R1+0x810] ;  /* 0x0008100001117983 */ /* 0x002ee80000300800 */
[----:B----4-:R-:W4:Y:S04]  /*8430*/  LDL.LU R16, [R1+0x814] ;  /* 0x0008140001107983 */ /* 0x010f280000300800 */
[----:B------:R1:W-:Y:S04]  /*8440*/  STL.64 [R1+0x4e8], R18 ;  /* 0x0004e81201007387 */ /* 0x0003e80000100a00 */
[----:B------:R-:W4:Y:S01]  /*8450*/  LDL.LU R29, [R1+0x490] ;  /* 0x00049000011d7983 */ /* 0x000f220000300800 */
[----:B-1----:R-:W-:-:S02]  /*8460*/  IMAD.MOV.U32 R18, RZ, RZ, R0 ;  /* 0x000000ffff127224 */ /* 0x002fc400078e0000 */
[----:B------:R-:W-:-:S04]  /*8470*/  IMAD.MOV.U32 R19, RZ, RZ, R3 ;  /* 0x000000ffff137224 */ /* 0x000fc800078e0003 */
[----:B0-----:R-:W-:-:S05]  /*8480*/  IMAD.WIDE R4, R2, 0x2, R18 ;  /* 0x0000000202047825 */ /* 0x001fca00078e0212 */
[----:B------:R3:W4:Y:S01]  /*8490*/  @!P2 LDG.E.U16 R14, [R4.64] ;  /* 0x00000004040ea981 */ /* 0x000722000c1e1500 */
[----:B------:R-:W-:-:S03]  /*84a0*/  PRMT R13, RZ, 0x7610, R13 ;  /* 0x00007610ff0d7816 */ /* 0x000fc6000000000d */
[----:B--2---:R-:W-:Y:S04]  /*84b0*/  STL [R1+0x10fc], R15 ;  /* 0x0010fc0f01007387 */ /* 0x004fe80000100800 */
[----:B------:R-:W2:Y:S04]  /*84c0*/  LDL.LU R3, [R1+0x818] ;  /* 0x0008180001037983 */ /* 0x000ea80000300800 */
[----:B------:R-:W2:Y:S04]  /*84d0*/  LDL.LU R0, [R1+0x81c] ;  /* 0x00081c0001007983 */ /* 0x000ea80000300800 */
[----:B------:R0:W-:Y:S04]  /*84e0*/  STL.64 [R1+0x4e0], R18 ;  /* 0x0004e01201007387 */ /* 0x0001e80000100a00 */
[----:B------:R-:W2:Y:S01]  /*84f0*/  LDL.LU R23, [R1+0x484] ;  /* 0x0004840001177983 */ /* 0x000ea20000300800 */
[----:B---3--:R-:W-:-:S02]  /*8500*/  IMAD.MOV.U32 R5, RZ, RZ, R17 ;  /* 0x000000ffff057224 */ /* 0x008fc400078e0011 */
[----:B----4-:R-:W-:Y:S01]  /*8510*/  IMAD.MOV.U32 R4, RZ, RZ, R16 ;  /* 0x000000ffff047224 */ /* 0x010fe200078e0010 */
[----:B------:R-:W-:Y:S04]  /*8520*/  STL [R1+0x1100], R14 ;  /* 0x0011000e01007387 */ /* 0x000fe80000100800 */
[----:B------:R-:W3:Y:S04]  /*8530*/  LDL.LU R24, [R1+0x488] ;  /* 0x0004880001187983 */ /* 0x000ee80000300800 */
[----:B------:R1:W-:Y:S01]  /*8540*/  STL.64 [R1+0x4d8], R4 ;  /* 0x0004d80401007387 */ /* 0x0003e20000100a00 */
[----:B------:R-:W-:-:S03]  /*8550*/  IMAD.SHL.U32 R25, R25, 0x2, RZ ;  /* 0x0000000219197824 */ /* 0x000fc600078e00ff */
[----:B0-----:R-:W4:Y:S01]  /*8560*/  LDL.LU R18, [R1+0x820] ;  /* 0x0008200001127983 */ /* 0x001f220000300800 */
[----:B-1----:R-:W-:Y:S01]  /*8570*/  IMAD.WIDE R4, R2, 0x2, R4 ;  /* 0x0000000202047825 */ /* 0x002fe200078e0204 */
[----:B------:R-:W-:Y:S02]  /*8580*/  LOP3.LUT R16, R25, 0x20, RZ, 0x3c, !PT ;  /* 0x0000002019107812 */ /* 0x000fe400078e3cff */
[----:B------:R-:W3:Y:S04]  /*8590*/  LDL.LU R17, [R1+0x824] ;  /* 0x0008240001117983 */ /* 0x000ee80000300800 */
[----:B------:R2:W3:Y:S04]  /*85a0*/  @!P2 LDG.E.U16 R13, [R4.64] ;  /* 0x00000004040da981 */ /* 0x0004e8000c1e1500 */
[----:B------:R-:W4:Y:S01]  /*85b0*/  LDL.LU R25, [R1+0x454] ;  /* 0x0004540001197983 */ /* 0x000f220000300800 */
[----:B------:R-:W-:Y:S01]  /*85c0*/  PRMT R12, RZ, 0x7610, R12 ;  /* 0x00007610ff0c7816 */ /* 0x000fe2000000000c */
[----:B--2---:R-:W-:-:S02]  /*85d0*/  IMAD.MOV.U32 R5, RZ, RZ, R3 ;  /* 0x000000ffff057224 */ /* 0x004fc400078e0003 */
[----:B------:R-:W-:Y:S01]  /*85e0*/  IMAD.MOV.U32 R4, RZ, RZ, R0 ;  /* 0x000000ffff047224 */ /* 0x000fe200078e0000 */
[----:B---3--:R-:W-:Y:S04]  /*85f0*/  STL [R1+0x1104], R13 ;  /* 0x0011040d01007387 */ /* 0x008fe80000100800 */
[----:B------:R-:W2:Y:S04]  /*8600*/  LDL.LU R3, [R1+0x828] ;  /* 0x0008280001037983 */ /* 0x000ea80000300800 */
[----:B------:R-:W3:Y:S04]  /*8610*/  LDL.LU R0, [R1+0x82c] ;  /* 0x00082c0001007983 */ /* 0x000ee80000300800 */
[----:B------:R0:W-:Y:S04]  /*8620*/  STL.64 [R1+0x4d0], R4 ;  /* 0x0004d00401007387 */ /* 0x0001e80000100a00 */
[----:B------:R-:W-:Y:S01]  /*8630*/  STS.U16 [R21+0x3200], R8 ;  /* 0x0032000815007388 */ /* 0x000fe20000000400 */
[----:B0-----:R-:W-:-:S03]  /*8640*/  IMAD.WIDE R4, R2, 0x2, R4 ;  /* 0x0000000202047825 */ /* 0x001fc600078e0204 */
[----:B------:R-:W2:Y:S04]  /*8650*/  LDL.LU R15, [R1+0x830] ;  /* 0x00083000010f7983 */ /* 0x000ea80000300800 */
[----:B------:R0:W2:Y:S04]  /*8660*/  @!P2 LDG.E.U16 R12, [R4.64] ;  /* 0x00000004040ca981 */ /* 0x0000a8000c1e1500 */
[----:B------:R-:W-:Y:S04]  /*8670*/  STS.U16 [R21+0x3300], R9 ;  /* 0x0033000915007388 */ /* 0x000fe80000000400 */
[----:B------:R1:W-:Y:S01]  /*8680*/  STS.U16 [R16+0x400], R28 ;  /* 0x0004001c10007388 */ /* 0x0003e20000000400 */
[----:B0-----:R-:W-:-:S03]  /*8690*/  IMAD.MOV.U32 R4, RZ, RZ, R17 ;  /* 0x000000ffff047224 */ /* 0x001fc600078e0011 */
[----:B------:R-:W3:Y:S01]  /*86a0*/  LDL.LU R14, [R1+0x834] ;  /* 0x00083400010e7983 */ /* 0x000ee20000300800 */
[----:B----4-:R-:W-:Y:S01]  /*86b0*/  IMAD.MOV.U32 R5, RZ, RZ, R18 ;  /* 0x000000ffff057224 */ /* 0x010fe200078e0012 */
[----:B------:R-:W-:Y:S02]  /*86c0*/  PRMT R11, RZ, 0x7610, R11 ;  /* 0x00007610ff0b7816 */ /* 0x000fe4000000000b */
[----:B-1----:R-:W4:Y:S04]  /*86d0*/  LDL.LU R28, [R1+0x45c] ;  /* 0x00045c00011c7983 */ /* 0x002f280000300800 */
[----:B--2---:R0:W-:Y:S04]  /*86e0*/  STL [R1+0x1108], R12 ;  /* 0x0011080c01007387 */ /* 0x0041e80000100800 */
[----:B------:R-:W2:Y:S04]  /*86f0*/  LDL.LU R13, [R1+0x838] ;  /* 0x00083800010d7983 */ /* 0x000ea80000300800 */
[----:B0-----:R-:W2:Y:S04]  /*8700*/  LDL.LU R12, [R1+0x83c] ;  /* 0x00083c00010c7983 */ /* 0x001ea80000300800 */
[----:B------:R0:W-:Y:S02]  /*8710*/  STL.64 [R1+0x4c8], R4 ;  /* 0x0004c80401007387 */ /* 0x0001e40000100a00 */
[----:B0-----:R-:W-:-:S05]  /*8720*/  IMAD.WIDE R4, R2, 0x2, R4 ;  /* 0x0000000202047825 */ /* 0x001fca00078e0204 */
[----:B------:R3:W2:Y:S01]  /*8730*/  @!P2 LDG.E.U16 R11, [R4.64] ;  /* 0x00000004040ba981 */ /* 0x0006a2000c1e1500 */
[----:B------:R-:W-:Y:S01]  /*8740*/  PRMT R10, RZ, 0x7610, R10 ;  /* 0x00007610ff0a7816 */ /* 0x000fe2000000000a */
[----:B---3--:R-:W-:Y:S02]  /*8750*/  IMAD.MOV.U32 R4, RZ, RZ, R0 ;  /* 0x000000ffff047224 */ /* 0x008fe400078e0000 */
[----:B------:R-:W-:Y:S01]  /*8760*/  IMAD.MOV.U32 R5, RZ, RZ, R3 ;  /* 0x000000ffff057224 */ /* 0x000fe200078e0003 */
[----:B--2---:R-:W-:Y:S04]  /*8770*/  STL [R1+0x110c], R11 ;  /* 0x00110c0b01007387 */ /* 0x004fe80000100800 */
[----:B------:R-:W2:Y:S04]  /*8780*/  LDL.LU R3, [R1+0x840] ;  /* 0x0008400001037983 */ /* 0x000ea80000300800 */
[----:B------:R-:W3:Y:S04]  /*8790*/  LDL.LU R0, [R1+0x844] ;  /* 0x0008440001007983 */ /* 0x000ee80000300800 */
[----:B------:R0:W-:Y:S02]  /*87a0*/  STL.64 [R1+0x4c0], R4 ;  /* 0x0004c00401007387 */ /* 0x0001e40000100a00 */
[----:B0-----:R-:W-:-:S05]  /*87b0*/  IMAD.WIDE R4, R2, 0x2, R4 ;  /* 0x0000000202047825 */ /* 0x001fca00078e0204 */
[----:B------:R0:W2:Y:S01]  /*87c0*/  @!P2 LDG.E.U16 R10, [R4.64] ;  /* 0x00000004040aa981 */ /* 0x0000a2000c1e1500 */
[----:B------:R-:W-:Y:S01]  /*87d0*/  PRMT R9, RZ, 0x7610, R9 ;  /* 0x00007610ff097816 */ /* 0x000fe20000000009 */
[----:B0-----:R-:W-:Y:S02]  /*87e0*/  IMAD.MOV.U32 R4, RZ, RZ, R14 ;  /* 0x000000ffff047224 */ /* 0x001fe400078e000e */
[----:B------:R-:W-:Y:S01]  /*87f0*/  IMAD.MOV.U32 R5, RZ, RZ, R15 ;  /* 0x000000ffff057224 */ /* 0x000fe200078e000f */
[----:B--2---:R-:W-:Y:S04]  /*8800*/  STL [R1+0x1110], R10 ;  /* 0x0011100a01007387 */ /* 0x004fe80000100800 */
[----:B------:R0:W-:Y:S02]  /*8810*/  STL.64 [R1+0x4b8], R4 ;  /* 0x0004b80401007387 */ /* 0x0001e40000100a00 */
[----:B0-----:R-:W-:-:S05]  /*8820*/  IMAD.WIDE R4, R2, 0x2, R4 ;  /* 0x0000000202047825 */ /* 0x001fca00078e0204 */
[----:B------:R0:W2:Y:S01]  /*8830*/  @!P2 LDG.E.U16 R9, [R4.64] ;  /* 0x000000040409a981 */ /* 0x0000a2000c1e1500 */
[----:B------:R-:W-:Y:S01]  /*8840*/  PRMT R8, RZ, 0x7610, R8 ;  /* 0x00007610ff087816 */ /* 0x000fe20000000008 */
[----:B0-----:R-:W-:Y:S02]  /*8850*/  IMAD.MOV.U32 R4, RZ, RZ, R12 ;  /* 0x000000ffff047224 */ /* 0x001fe400078e000c */
[----:B------:R-:W-:Y:S01]  /*8860*/  IMAD.MOV.U32 R5, RZ, RZ, R13 ;  /* 0x000000ffff057224 */ /* 0x000fe200078e000d */
[----:B--2---:R-:W-:Y:S04]  /*8870*/  STL [R1+0x1118], R9 ;  /* 0x0011180901007387 */ /* 0x004fe80000100800 */
[----:B------:R-:W2:Y:S04]  /*8880*/  LDL.LU R18, [R1+0x6c] ;  /* 0x00006c0001127983 */ /* 0x000ea80000300800 */
[----:B------:R0:W-:Y:S04]  /*8890*/  STL.64 [R1+0x4b0], R4 ;  /* 0x0004b00401007387 */ /* 0x0001e80000100a00 */
[----:B------:R-:W2:Y:S01]  /*88a0*/  LDL.LU R19, [R1+0x414] ;  /* 0x0004140001137983 */ /* 0x000ea20000300800 */
        /* <DEDUP_REMOVED lines=8> */
[----:B------:R-:W2:Y:S04]  /*8930*/  LDL.LU R12, [R1+0x84c] ;  /* 0x00084c00010c7983 */ /* 0x000ea80000300800 */
[----:B------:R0:W-:Y:S04]  /*8940*/  STL.64 [R1+0x498], R4 ;  /* 0x0004980401007387 */ /* 0x0001e80000100a00 */
[----:B------:R-:W2:Y:S04]  /*8950*/  LDL.LU R11, [R1+0x850] ;  /* 0x00085000010b7983 */ /* 0x000ea80000300800 */
[----:B------:R-:W2:Y:S01]  /*8960*/  LDL.LU R10, [R1+0x854] ;  /* 0x00085400010a7983 */ /* 0x000ea20000300800 */
[----:B0-----:R-:W-:-:S03]  /*8970*/  IMAD.WIDE R4, R2, 0x2, R4 ;  /* 0x0000000202047825 */ /* 0x001fc600078e0204 */
[----:B------:R-:W2:Y:S04]  /*8980*/  LDL.LU R9, [R1+0x858] ;  /* 0x0008580001097983 */ /* 0x000ea80000300800 */
[----:B------:R3:W2:Y:S04]  /*8990*/  @!P2 LDG.E.U16 R7, [R4.64] ;  /* 0x000000040407a981 */ /* 0x0006a8000c1e1500 */
[----:B------:R-:W2:Y:S04]  /*89a0*/  LDL.LU R8, [R1+0x85c] ;  /* 0x00085c0001087983 */ /* 0x000ea80000300800 */
[----:B------:R-:W2:Y:S04]  /*89b0*/  LDL.LU R26, [R1+0x5f4] ;  /* 0x0005f400011a7983 */ /* 0x000ea80000300800 */
[----:B------:R-:W2:Y:S04]  /*89c0*/  LDL.LU R3, [R1+0x5cc] ;  /* 0x0005cc0001037983 */ /* 0x000ea80000300800 */
[----:B------:R-:W2:Y:S04]  /*89d0*/  LDL.LU R21, [R1+0x5c8] ;  /* 0x0005c80001157983 */ /* 0x000ea80000300800 */
[----:B------:R-:W2:Y:S04]  /*89e0*/  LDL.LU R27, [R1+0x5a4] ;  /* 0x0005a400011b7983 */ /* 0x000ea80000300800 */
[----:B------:R0:W-:Y:S04]  /*89f0*/  STS.U16 [R16+0x500], R29 ;  /* 0x0005001d10007388 */ /* 0x0001e80000000400 */
[----:B------:R-:W2:Y:S04]  /*8a00*/  LDL.LU R22, [R1+0x5a0] ;  /* 0x0005a00001167983 */ /* 0x000ea80000300800 */
[----:B------:R1:W-:Y:S04]  /*8a10*/  STS.U16 [R16+0x1400], R23 ;  /* 0x0014001710007388 */ /* 0x0003e80000000400 */
[----:B0-----:R-:W2:Y:S04]  /*8a20*/  LDL.LU R29, [R1+0x41c] ;  /* 0x00041c00011d7983 */ /* 0x001ea80000300800 */
[----:B------:R0:W-:Y:S04]  /*8a30*/  STS.U16 [R16+0x1500], R24 ;  /* 0x0015001810007388 */ /* 0x0001e80000000400 */
[----:B-1----:R-:W2:Y:S04]  /*8a40*/  LDL.LU R23, [R1+0x418] ;  /* 0x0004180001177983 */ /* 0x002ea80000300800 */
[----:B------:R1:W-:Y:S04]  /*8a50*/  STS.U16 [R16+0x2400], R25 ;  /* 0x0024001910007388 */ /* 0x0003e80000000400 */
[----:B0-----:R-:W2:Y:S01]  /*8a60*/  LDL.LU R24, [R1+0x5f0] ;  /* 0x0005f00001187983 */ /* 0x001ea20000300800 */
[----:B------:R-:W-:-:S03]  /*8a70*/  PRMT R6, RZ, 0x7610, R6 ;  /* 0x00007610ff067816 */ /* 0x000fc60000000006 */
[----:B----4-:R0:W-:Y:S04]  /*8a80*/  STS.U16 [R16+0x2500], R28 ;  /* 0x0025001c10007388 */ /* 0x0101e80000000400 */
[----:B-1----:R-:W4:Y:S04]  /*8a90*/  LDL.LU R25, [R1+0x5ec] ;  /* 0x0005ec0001197983 */ /* 0x002f280000300800 */
[----:B0-----:R-:W4:Y:S01]  /*8aa0*/  LDL.LU R28, [R1+0x5c4] ;  /* 0x0005c400011c7983 */ /* 0x001f220000300800 */
[----:B---3--:R-:W-:Y:S02]  /*8ab0*/  IMAD.MOV.U32 R5, RZ, RZ, R13 ;  /* 0x000000ffff057224 */ /* 0x008fe400078e000d */
[----:B--2---:R-:W-:Y:S01]  /*8ac0*/  IMAD.MOV.U32 R4, RZ, RZ, R12 ;  /* 0x000000ffff047224 */ /* 0x004fe200078e000c */
[----:B------:R-:W-:Y:S04]  /*8ad0*/  STL [R1+0x1120], R7 ;  /* 0x0011200701007387 */ /* 0x000fe80000100800 */
[----:B------:R0:W-:Y:S02]  /*8ae0*/  STL.64 [R1+0x490], R4 ;  /* 0x0004900401007387 */ /* 0x0001e40000100a00 */
[----:B0-----:R-:W-:-:S05]  /*8af0*/  IMAD.WIDE R4, R2, 0x2, R4 ;  /* 0x0000000202047825 */ /* 0x001fca00078e0204 */
[----:B------:R0:W2:Y:S01]  /*8b00*/  @!P2 LDG.E.U16 R6, [R4.64] ;  /* 0x000000040406a981 */ /* 0x0000a2000c1e1500 */
[----:B------:R-:W-:Y:S01]  /*8b10*/  IMAD.MOV.U32 R7, RZ, RZ, R11 ;  /* 0x000000ffff077224 */ /* 0x000fe200078e000b */
[----:B0-----:R-:W-:Y:S02]  /*8b20*/  PRMT R5, RZ, 0x7610, R5 ;  /* 0x00007610ff057816 */ /* 0x001fe40000000005 */
[----:B--2---:R0:W-:Y:S02]  /*8b30*/  STL [R1+0x1124], R6 ;  /* 0x0011240601007387 */ /* 0x0041e40000100800 */
[----:B0-----:R-:W-:-:S05]  /*8b40*/  IMAD.MOV.U32 R6, RZ, RZ, R10 ;  /* 0x000000ffff067224 */ /* 0x001fca00078e000a */
[----:B------:R0:W-:Y:S02]  /*8b50*/  STL.64 [R1+0x488], R6 ;  /* 0x0004880601007387 */ /* 0x0001e40000100a00 */
[----:B0-----:R-:W-:-:S05]  /*8b60*/  IMAD.WIDE R6, R2, 0x2, R6 ;  /* 0x0000000202067825 */ /* 0x001fca00078e0206 */
[----:B------:R0:W2:Y:S01]  /*8b70*/  @!P2 LDG.E.U16 R5, [R6.64] ;  /* 0x000000040605a981 */ /* 0x0000a2000c1e1500 */
[----:B------:R-:W-:Y:S01]  /*8b80*/  PRMT R4, RZ, 0x7610, R4 ;  /* 0x00007610ff047816 */ /* 0x000fe20000000004 */
[----:B0-----:R-:W-:Y:S02]  /*8b90*/  IMAD.MOV.U32 R6, RZ, RZ, R8 ;  /* 0x000000ffff067224 */ /* 0x001fe400078e0008 */
[----:B------:R-:W-:Y:S01]  /*8ba0*/  IMAD.MOV.U32 R7, RZ, RZ, R9 ;  /* 0x000000ffff077224 */ /* 0x000fe200078e0009 */
[----:B------:R-:W0:Y:S04]  /*8bb0*/  S2R R0, SR_TID.X ;  /* 0x0000000000007919 */ /* 0x000e280000002100 */
[----:B------:R-:W-:Y:S04]  /*8bc0*/  STS.U16 [R16+0x3400], R18 ;  /* 0x0034001210007388 */ /* 0x000fe80000000400 */
[----:B------:R-:W-:Y:S01]  /*8bd0*/  STS.U16 [R16+0x3500], R19 ;  /* 0x0035001310007388 */ /* 0x000fe20000000400 */
[----:B0-----:R-:W-:-:S03]  /*8be0*/  LOP3.LUT R0, R0, 0x7f, RZ, 0xc0, !PT ;  /* 0x0000007f00007812 */ /* 0x001fc600078ec0ff */
[----:B--2---:R-:W-:Y:S04]  /*8bf0*/  STL [R1+0x1128], R5 ;  /* 0x0011280501007387 */ /* 0x004fe80000100800 */
[----:B------:R0:W-:Y:S02]  /*8c00*/  STL.64 [R1+0x480], R6 ;  /* 0x0004800601007387 */ /* 0x0001e40000100a00 */
[----:B0-----:R-:W-:-:S05]  /*8c10*/  IMAD.WIDE R6, R2, 0x2, R6 ;  /* 0x0000000202067825 */ /* 0x001fca00078e0206 */
[----:B------:R-:W2:Y:S01]  /*8c20*/  @!P2 LDG.E.U16 R4, [R6.64] ;  /* 0x000000040604a981 */ /* 0x000ea2000c1e1500 */
[----:B------:R-:W-:-:S05]  /*8c30*/  IMAD.SHL.U32 R0, R0, 0x2, RZ ;  /* 0x0000000200007824 */ /* 0x000fca00078e00ff */
[----:B------:R-:W-:-:S05]  /*8c40*/  LOP3.LUT R0, R0, 0x30, RZ, 0x3c, !PT ;  /* 0x0000003000007812 */ /* 0x000fca00078e3cff */
[----:B------:R0:W-:Y:S04]  /*8c50*/  STS.U16 [R0+0x600], R20 ;  /* 0x0006001400007388 */ /* 0x0001e80000000400 */
[----:B0-----:R-:W0:Y:S02]  /*8c60*/  S2R R20, SR_TID.X ;  /* 0x0000000000147919 */ /* 0x001e240000002100 */
[----:B0-----:R-:W-:-:S05]  /*8c70*/  LOP3.LUT R20, R20, 0x7f, RZ, 0xc0, !PT ;  /* 0x0000007f14147812 */ /* 0x001fca00078ec0ff */
[----:B------:R-:W-:-:S05]  /*8c80*/  IMAD.SHL.U32 R12, R20, 0x2, RZ ;  /* 0x00000002140c7824 */ /* 0x000fca00078e00ff */
[----:B------:R-:W-:Y:S01]  /*8c90*/  LOP3.LUT R5, R12, 0x40, RZ, 0x3c, !PT ;  /* 0x000000400c057812 */ /* 0x000fe200078e3cff */
[----:B--2---:R-:W-:Y:S04]  /*8ca0*/  STL [R1+0x112c], R4 ;  /* 0x00112c0401007387 */ /* 0x004fe80000100800 */
[----:B------:R0:W-:Y:S04]  /*8cb0*/  STL [R1+0x1134], R12 ;  /* 0x0011340c01007387 */ /* 0x0001e80000100800 */
[----:B0-----:R-:W2:Y:S04]  /*8cc0*/  LDL.LU R12, [R1+0x59c] ;  /* 0x00059c00010c7983 */ /* 0x001ea80000300800 */
[----:B--2---:R0:W-:Y:S04]  /*8cd0*/  STL [R1+0x1138], R12 ;  /* 0x0011380c01007387 */ /* 0x0041e80000100800 */
[----:B0-----:R-:W2:Y:S04]  /*8ce0*/  LDL.LU R12, [R1+0x5c0] ;  /* 0x0005c000010c7983 */ /* 0x001ea80000300800 */
[----:B------:R-:W3:Y:S04]  /*8cf0*/  LDL.LU R4, [R1+0x410] ;  /* 0x0004100001047983 */ /* 0x000ee80000300800 */
[----:B------:R-:W-:Y:S04]  /*8d00*/  STS.U16 [R0+0x700], R26 ;  /* 0x0007001a00007388 */ /* 0x000fe80000000400 */
[----:B------:R-:W-:Y:S04]  /*8d10*/  STS.U16 [R0+0x1600], R3 ;  /* 0x0016000300007388 */ /* 0x000fe80000000400 */
[----:B------:R-:W-:Y:S04]  /*8d20*/  STS.U16 [R0+0x1700], R21 ;  /* 0x0017001500007388 */ /* 0x000fe80000000400 */
[----:B------:R-:W-:Y:S04]  /*8d30*/  STS.U16 [R0+0x2600], R27 ;  /* 0x0026001b00007388 */ /* 0x000fe80000000400 */
[----:B------:R-:W-:Y:S04]  /*8d40*/  STS.U16 [R0+0x2700], R22 ;  /* 0x0027001600007388 */ /* 0x000fe80000000400 */
[----:B------:R-:W-:Y:S04]  /*8d50*/  STS.U16 [R0+0x3600], R29 ;  /* 0x0036001d00007388 */ /* 0x000fe80000000400 */
[----:B------:R-:W-:Y:S04]  /*8d60*/  STS.U16 [R0+0x3700], R23 ;  /* 0x0037001700007388 */ /* 0x000fe80000000400 */
[----:B------:R-:W-:Y:S04]  /*8d70*/  STS.U16 [R5+0x800], R24 ;  /* 0x0008001805007388 */ /* 0x000fe80000000400 */
[----:B----4-:R-:W-:Y:S04]  /*8d80*/  STS.U16 [R5+0x900], R25 ;  /* 0x0009001905007388 */ /* 0x010fe80000000400 */
[----:B------:R-:W-:Y:S04]  /*8d90*/  STS.U16 [R5+0x1800], R28 ;  /* 0x0018001c05007388 */ /* 0x000fe80000000400 */
[----:B---3--:R0:W-:Y:S04]  /*8da0*/  STL [R1+0x1130], R4 ;  /* 0x0011300401007387 */ /* 0x0081e80000100800 */
[----:B0-----:R-:W3:Y:S04]  /*8db0*/  LDL.LU R4, [R1+0x598] ;  /* 0x0005980001047983 */ /* 0x001ee80000300800 */
[----:B------:R-:W4:Y:S04]  /*8dc0*/  LDL.LU R6, [R1+0x68] ;  /* 0x0000680001067983 */ /* 0x000f280000300800 */
[----:B------:R-:W3:Y:S04]  /*8dd0*/  LDL.LU R7, [R1+0x5e4] ;  /* 0x0005e40001077983 */ /* 0x000ee80000300800 */
        /* <DEDUP_REMOVED lines=24> */
[----:B--2---:R0:W-:Y:S04]  /*8f60*/  STS.U16 [R5+0x1900], R12 ;  /* 0x0019000c05007388 */ /* 0x0041e80000000400 */
[----:B0-----:R-:W2:Y:S04]  /*8f70*/  LDL.LU R12, [R1+0x1138] ;  /* 0x00113800010c7983 */ /* 0x001ea80000300800 */
[----:B--2---:R0:W-:Y:S04]  /*8f80*/  STS.U16 [R5+0x2800], R12 ;  /* 0x0028000c05007388 */ /* 0x0041e80000000400 */
[----:B---3--:R1:W-:Y:S04]  /*8f90*/  STS.U16 [R5+0x2900], R4 ;  /* 0x0029000405007388 */ /* 0x0083e80000000400 */
[----:B0-----:R-:W2:Y:S04]  /*8fa0*/  LDL.LU R12, [R1+0x1134] ;  /* 0x00113400010c7983 */ /* 0x001ea80000300800 */
[----:B-1----:R-:W3:Y:S01]  /*8fb0*/  LDL.LU R4, [R1+0x1130] ;  /* 0x0011300001047983 */ /* 0x002ee20000300800 */
[----:B--2---:R-:W-:-:S03]  /*8fc0*/  LOP3.LUT R12, R12, 0x50, RZ, 0x3c, !PT ;  /* 0x000000500c0c7812 */ /* 0x004fc600078e3cff */
[----:B---3--:R0:W-:Y:S04]  /*8fd0*/  STS.U16 [R5+0x3800], R4 ;  /* 0x0038000405007388 */ /* 0x0081e80000000400 */
[----:B----4-:R1:W-:Y:S04]  /*8fe0*/  STS.U16 [R5+0x3900], R6 ;  /* 0x0039000605007388 */ /* 0x0103e80000000400 */
[----:B------:R2:W-:Y:S04]  /*8ff0*/  STS.U16 [R12+0xa00], R7 ;  /* 0x000a00070c007388 */ /* 0x0005e80000000400 */
[----:B0-----:R-:W3:Y:S04]  /*9000*/  LDL.LU R4, [R1+0x112c] ;  /* 0x00112c0001047983 */ /* 0x001ee80000300800 */
[----:B-1----:R-:W4:Y:S04]  /*9010*/  LDL.LU R5, [R1+0x1128] ;  /* 0x0011280001057983 */ /* 0x002f280000300800 */
[----:B------:R-:W3:Y:S04]  /*9020*/  LDL.LU R6, [R1+0x1124] ;  /* 0x0011240001067983 */ /* 0x000ee80000300800 */
[----:B--2---:R-:W2:Y:S04]  /*9030*/  LDL.LU R7, [R1+0x1120] ;  /* 0x0011200001077983 */ /* 0x004ea80000300800 */
[----:B------:R0:W-:Y:S04]  /*9040*/  STS.U16 [R12+0xb00], R8 ;  /* 0x000b00080c007388 */ /* 0x0001e80000000400 */
[----:B------:R1:W-:Y:S04]  /*9050*/  STS.U16 [R12+0x1a00], R9 ;  /* 0x001a00090c007388 */ /* 0x0003e80000000400 */
[----:B------:R1:W-:Y:S04]  /*9060*/  STS.U16 [R12+0x1b00], R26 ;  /* 0x001b001a0c007388 */ /* 0x0003e80000000400 */
[----:B0-----:R-:W2:Y:S04]  /*9070*/  LDL.LU R8, [R1+0x111c] ;  /* 0x00111c0001087983 */ /* 0x001ea80000300800 */
[----:B-1----:R-:W2:Y:S04]  /*9080*/  LDL.LU R9, [R1+0x1118] ;  /* 0x0011180001097983 */ /* 0x002ea80000300800 */
[----:B------:R-:W2:Y:S04]  /*9090*/  LDL.LU R26, [R1+0x1114] ;  /* 0x00111400011a7983 */ /* 0x000ea80000300800 */
[----:B------:R-:W-:Y:S04]  /*90a0*/  STS.U16 [R12+0x2a00], R0 ;  /* 0x002a00000c007388 */ /* 0x000fe80000000400 */
[----:B------:R0:W-:Y:S04]  /*90b0*/  STS.U16 [R12+0x2b00], R10 ;  /* 0x002b000a0c007388 */ /* 0x0001e80000000400 */
[----:B------:R1:W-:Y:S04]  /*90c0*/  STS.U16 [R12+0x3a00], R11 ;  /* 0x003a000b0c007388 */ /* 0x0003e80000000400 */
[----:B------:R1:W-:Y:S04]  /*90d0*/  STS.U16 [R12+0x3b00], R13 ;  /* 0x003b000d0c007388 */ /* 0x0003e80000000400 */
[----:B0-----:R-:W3:Y:S04]  /*90e0*/  LDL.LU R10, [R1+0x1110] ;  /* 0x00111000010a7983 */ /* 0x001ee80000300800 */
[----:B-1----:R-:W3:Y:S04]  /*90f0*/  LDL.LU R11, [R1+0x110c] ;  /* 0x00110c00010b7983 */ /* 0x002ee80000300800 */
[----:B------:R-:W3:Y:S04]  /*9100*/  LDL.LU R12, [R1+0x1108] ;  /* 0x00110800010c7983 */ /* 0x000ee80000300800 */
[----:B------:R-:W3:Y:S01]  /*9110*/  LDL.LU R13, [R1+0x1104] ;  /* 0x00110400010d7983 */ /* 0x000ee20000300800 */
[----:B--2---:R-:W-:-:S05]  /*9120*/  LOP3.LUT R0, R26, 0x60, RZ, 0x3c, !PT ;  /* 0x000000601a007812 */ /* 0x004fca00078e3cff */
[----:B------:R0:W-:Y:S01]  /*9130*/  STS.U16 [R0+0xc00], R14 ;  /* 0x000c000e00007388 */ /* 0x0001e20000000400 */
[----:B------:R-:W-:-:S03]  /*9140*/  LOP3.LUT R26, R26, 0x70, RZ, 0x3c, !PT ;  /* 0x000000701a1a7812 */ /* 0x000fc600078e3cff */
[----:B------:R1:W-:Y:S04]  /*9150*/  STS.U16 [R0+0xd00], R15 ;  /* 0x000d000f00007388 */ /* 0x0003e80000000400 */
[----:B------:R2:W-:Y:S04]  /*9160*/  STS.U16 [R0+0x1c00], R16 ;  /* 0x001c001000007388 */ /* 0x0005e80000000400 */
[----:B0-----:R-:W3:Y:S04]  /*9170*/  LDL.LU R14, [R1+0x1100] ;  /* 0x00110000010e7983 */ /* 0x001ee80000300800 */
[----:B-1----:R-:W3:Y:S04]  /*9180*/  LDL.LU R15, [R1+0x10fc] ;  /* 0x0010fc00010f7983 */ /* 0x002ee80000300800 */
[----:B--2---:R-:W2:Y:S04]  /*9190*/  LDL.LU R16, [R1+0x10f8] ;  /* 0x0010f80001107983 */ /* 0x004ea80000300800 */
[----:B------:R0:W-:Y:S04]  /*91a0*/  STS.U16 [R0+0x1d00], R17 ;  /* 0x001d001100007388 */ /* 0x0001e80000000400 */
[----:B------:R1:W-:Y:S04]  /*91b0*/  STS.U16 [R0+0x2c00], R18 ;  /* 0x002c001200007388 */ /* 0x0003e80000000400 */
[----:B------:R4:W-:Y:S04]  /*91c0*/  STS.U16 [R0+0x2d00], R19 ;  /* 0x002d001300007388 */ /* 0x0009e80000000400 */
[----:B0-----:R-:W2:Y:S04]  /*91d0*/  LDL.LU R17, [R1+0x10f4] ;  /* 0x0010f40001117983 */ /* 0x001ea80000300800 */
[----:B-1----:R-:W2:Y:S04]  /*91e0*/  LDL.LU R18, [R1+0x10f0] ;  /* 0x0010f00001127983 */ /* 0x002ea80000300800 */
[----:B----4-:R-:W4:Y:S04]  /*91f0*/  LDL.LU R19, [R1+0x10ec] ;  /* 0x0010ec0001137983 */ /* 0x010f280000300800 */
[----:B------:R0:W-:Y:S04]  /*9200*/  STS.U16 [R0+0x3c00], R2 ;  /* 0x003c000200007388 */ /* 0x0001e80000000400 */
[----:B------:R1:W-:Y:S04]  /*9210*/  STS.U16 [R0+0x3d00], R20 ;  /* 0x003d001400007388 */ /* 0x0003e80000000400 */
[----:B------:R1:W-:Y:S04]  /*9220*/  STS.U16 [R26+0xe00], R3 ;  /* 0x000e00031a007388 */ /* 0x0003e80000000400 */
[----:B0-----:R-:W2:Y:S04]  /*9230*/  LDL.LU R2, [R1+0x10e8] ;  /* 0x0010e80001027983 */ /* 0x001ea80000300800 */
[----:B-1----:R-:W2:Y:S04]  /*9240*/  LDL.LU R0, [R1+0x10e4] ;  /* 0x0010e40001007983 */ /* 0x002ea80000300800 */
[----:B------:R-:W2:Y:S04]  /*9250*/  LDL.LU R20, [R1+0x10e0] ;  /* 0x0010e00001147983 */ /* 0x000ea80000300800 */
[----:B------:R-:W2:Y:S04]  /*9260*/  LDL.LU R3, [R1+0x10dc] ;  /* 0x0010dc0001037983 */ /* 0x000ea80000300800 */
[----:B------:R0:W-:Y:S04]  /*9270*/  STS.U16 [R26+0xf00], R21 ;  /* 0x000f00151a007388 */ /* 0x0001e80000000400 */
[----:B------:R1:W-:Y:S04]  /*9280*/  STS.U16 [R26+0x1e00], R27 ;  /* 0x001e001b1a007388 */ /* 0x0003e80000000400 */
[----:B------:R1:W-:Y:S04]  /*9290*/  STS.U16 [R26+0x1f00], R22 ;  /* 0x001f00161a007388 */ /* 0x0003e80000000400 */
[----:B0-----:R-:W2:Y:S04]  /*92a0*/  LDL.LU R21, [R1+0x10d8] ;  /* 0x0010d80001157983 */ /* 0x001ea80000300800 */
[----:B-1----:R-:W2:Y:S04]  /*92b0*/  LDL.LU R27, [R1+0x10d4] ;  /* 0x0010d400011b7983 */ /* 0x002ea80000300800 */
[----:B------:R-:W2:Y:S04]  /*92c0*/  LDL.LU R22, [R1+0x10d0] ;  /* 0x0010d00001167983 */ /* 0x000ea80000300800 */
[----:B------:R0:W-:Y:S04]  /*92d0*/  STS.U16 [R26+0x2e00], R29 ;  /* 0x002e001d1a007388 */ /* 0x0001e80000000400 */
[----:B------:R1:W-:Y:S04]  /*92e0*/  STS.U16 [R26+0x2f00], R23 ;  /* 0x002f00171a007388 */ /* 0x0003e80000000400 */
[----:B------:R1:W-:Y:S04]  /*92f0*/  STS.U16 [R26+0x3e00], R28 ;  /* 0x003e001c1a007388 */ /* 0x0003e80000000400 */
[----:B0-----:R-:W2:Y:S04]  /*9300*/  LDL.LU R29, [R1+0x10cc] ;  /* 0x0010cc00011d7983 */ /* 0x001ea80000300800 */
[----:B-1----:R-:W2:Y:S04]  /*9310*/  LDL.LU R23, [R1+0x10c8] ;  /* 0x0010c80001177983 */ /* 0x002ea80000300800 */
[----:B------:R-:W2:Y:S04]  /*9320*/  LDL.LU R28, [R1+0x10c4] ;  /* 0x0010c400011c7983 */ /* 0x000ea80000300800 */
[----:B--2---:R0:W-:Y:S04]  /*9330*/  STS.U16 [R26+0x3f00], R28 ;  /* 0x003f001c1a007388 */ /* 0x0041e80000000400 */
[----:B0-----:R-:W2:Y:S04]  /*9340*/  LDL.LU R26, [R1+0x10c0] ;  /* 0x0010c000011a7983 */ /* 0x001ea80000300800 */
[----:B------:R-:W2:Y:S04]  /*9350*/  LDL.LU R28, [R1+0x10bc] ;  /* 0x0010bc00011c7983 */ /* 0x000ea80000300800 */
[----:B--2---:R0:W-:Y:S04]  /*9360*/  STS.U16 [R28+0x4000], R24 ;  /* 0x004000181c007388 */ /* 0x0041e80000000400 */
[----:B------:R1:W-:Y:S04]  /*9370*/  STS.U16 [R28+0x4200], R25 ;  /* 0x004200191c007388 */ /* 0x0003e80000000400 */
[----:B0-----:R-:W2:Y:S04]  /*9380*/  LDL.LU R24, [R1+0x10b8] ;  /* 0x0010b80001187983 */ /* 0x001ea80000300800 */
[----:B-1----:R-:W2:Y:S04]  /*9390*/  LDL.LU R25, [R1+0x10b4] ;  /* 0x0010b40001197983 */ /* 0x002ea80000300800 */
[----:B------:R-:W-:Y:S04]  /*93a0*/  STS.U16 [R28+0x4600], R26 ;  /* 0x0046001a1c007388 */ /* 0x000fe80000000400 */
[----:B------:R-:W-:Y:S04]  /*93b0*/  STS.U16 [R28+0x4800], R29 ;  /* 0x0048001d1c007388 */ /* 0x000fe80000000400 */
[----:B------:R-:W-:Y:S04]  /*93c0*/  STS.U16 [R28+0x4c00], R3 ;  /* 0x004c00031c007388 */ /* 0x000fe80000000400 */
[----:B--2---:R0:W-:Y:S04]  /*93d0*/  STS.U16 [R28+0x4400], R25 ;  /* 0x004400191c007388 */ /* 0x0041e80000000400 */
[----:B0-----:R-:W2:Y:S04]  /*93e0*/  LDL.LU R25, [R1+0x10b0] ;  /* 0x0010b00001197983 */ /* 0x001ea80000300800 */
[----:B------:R-:W2:Y:S04]  /*93f0*/  LDL.LU R26, [R1+0x10ac] ;  /* 0x0010ac00011a7983 */ /* 0x000ea80000300800 */
[----:B------:R-:W2:Y:S04]  /*9400*/  LDL.LU R29, [R1+0x10a8] ;  /* 0x0010a800011d7983 */ /* 0x000ea80000300800 */
[----:B------:R-:W-:Y:S04]  /*9410*/  STL [R1+0x8ec], R28 ;  /* 0x0008ec1c01007387 */ /* 0x000fe80000100800 */
[----:B------:R-:W2:Y:S04]  /*9420*/  LDL R3, [R1+0x474] ;  /* 0x0004740001037983 */ /* 0x000ea80000100800 */
[----:B------:R0:W-:Y:S04]  /*9430*/  STS.U16 [R28+0x4e00], R0 ;  /* 0x004e00001c007388 */ /* 0x0001e80000000400 */
[----:B------:R-:W-:Y:S01]  /*9440*/  STS.U16 [R28+0x4a00], R27 ;  /* 0x004a001b1c007388 */ /* 0x000fe20000000400 */
[----:B0-----:R-:W-:-:S03]  /*9450*/  LOP3.LUT R0, R28, 0x20, RZ, 0x3c, !PT ;  /* 0x000000201c007812 */ /* 0x001fc600078e3cff */
[----:B----4-:R-:W-:Y:S04]  /*9460*/  STS.U16 [R28+0x5000], R19 ;  /* 0x005000131c007388 */ /* 0x010fe80000000400 */
[----:B------:R-:W-:Y:S04]  /*9470*/  STS.U16 [R28+0x5200], R17 ;  /* 0x005200111c007388 */ /* 0x000fe80000000400 */
[----:B---3--:R-:W-:Y:S04]  /*9480*/  STS.U16 [R28+0x5400], R15 ;  /* 0x0054000f1c007388 */ /* 0x008fe80000000400 */
[----:B------:R-:W-:Y:S04]  /*9490*/  STS.U16 [R28+0x5600], R13 ;  /* 0x0056000d1c007388 */ /* 0x000fe80000000400 */
[----:B------:R-:W-:Y:S04]  /*94a0*/  STS.U16 [R28+0x5800], R11 ;  /* 0x0058000b1c007388 */ /* 0x000fe80000000400 */
[----:B------:R-:W-:Y:S04]  /*94b0*/  STS.U16 [R28+0x5a00], R9 ;  /* 0x005a00091c007388 */ /* 0x000fe80000000400 */
[----:B------:R-:W-:Y:S04]  /*94c0*/  STS.U16 [R28+0x5c00], R7 ;  /* 0x005c00071c007388 */ /* 0x000fe80000000400 */
[----:B------:R-:W-:Y:S04]  /*94d0*/  STS.U16 [R28+0x5e00], R5 ;  /* 0x005e00051c007388 */ /* 0x000fe80000000400 */
[----:B--2---:R-:W-:Y:S04]  /*94e0*/  STS.U16 [R0+0x4100], R26 ;  /* 0x0041001a00007388 */ /* 0x004fe80000000400 */
        /* <DEDUP_REMOVED lines=15> */
[----:B------:R-:W-:Y:S06]  /*95e0*/  BAR.SYNC.DEFER_BLOCKING 0x0 ;  /* 0x0000000000007b1d */ /* 0x000fec0000010000 */
[----:B------:R-:W0:Y:S04]  /*95f0*/  LDSM.16.M88.4 R4, [R3+0x4400] ;  /* 0x004400000304783b */ /* 0x000e280000000200 */
[----:B------:R-:W1:Y:S04]  /*9600*/  LDSM.16.M88.4 R8, [R3+0x4000] ;  /* 0x004000000308783b */ /* 0x000e680000000200 */
[----:B------:R-:W-:Y:S04]  /*9610*/  LDSM.16.M88.4 R20, [R3+0x5000] ;  /* 0x005000000314783b */ /* 0x000fe80000000200 */
[----:B------:R-:W-:Y:S04]  /*9620*/  LDSM.16.MT88.4 R16, [R29+0x80] ;  /* 0x000080001d10783b */ /* 0x000fe80000004200 */
[----:B------:R-:W-:Y:S04]  /*9630*/  LDSM.16.MT88.4 R12, [R29] ;  /* 0x000000001d0c783b */ /* 0x000fe80000004200 */
[----:B0-----:R-:W-:Y:S01]  /*9640*/  STL.64 [R1+0x50], R4 ;  /* 0x0000500401007387 */ /* 0x001fe20000100a00 */
[----:B------:R-:W-:-:S03]  /*9650*/  IMAD.MOV.U32 R27, RZ, RZ, R6 ;  /* 0x000000ffff1b7224 */ /* 0x000fc600078e0006 */
[----:B-1----:R-:W-:Y:S04]  /*9660*/  STL.64 [R1+0x60], R8 ;  /* 0x0000600801007387 */ /* 0x002fe80000100a00 */
[----:B------:R-:W-:Y:S04]  /*9670*/  STL.64 [R1+0x68], R10 ;  /* 0x0000680a01007387 */ /* 0x000fe80000100a00 */
[----:B------:R-:W-:Y:S04]  /*9680*/  STL.64 [R1+0x58], R6 ;  /* 0x0000580601007387 */ /* 0x000fe80000100a00 */
[----:B------:R-:W0:Y:S04]  /*9690*/  LDSM.16.M88.4 R4, [R3+0x4800] ;  /* 0x004800000304783b */ /* 0x000e280000000200 */
[----:B------:R-:W-:Y:S04]  /*96a0*/  STL [R1+0xd18], R27 ;  /* 0x000d181b01007387 */ /* 0x000fe80000100800 */
[----:B------:R-:W1:Y:S04]  /*96b0*/  LDSM.16.M88.4 R8, [R3+0x4c00] ;  /* 0x004c00000308783b */ /* 0x000e680000000200 */
[----:B0-----:R-:W-:Y:S01]  /*96c0*/  STL.64 [R1+0x40], R4 ;  /* 0x0000400401007387 */ /* 0x001fe20000100a00 */
[----:B------:R-:W-:-:S02]  /*96d0*/  IMAD.MOV.U32 R25, RZ, RZ, R6 ;  /* 0x000000ffff197224 */ /* 0x000fc400078e0006 */
[----:B------:R-:W-:Y:S01]  /*96e0*/  IMAD.MOV.U32 R26, RZ, RZ, R7 ;  /* 0x000000ffff1a7224 */ /* 0x000fe200078e0007 */
[----:B------:R-:W-:Y:S04]  /*96f0*/  STL.64 [R1+0x48], R6 ;  /* 0x0000480601007387 */ /* 0x000fe80000100a00 */
[----:B------:R-:W0:Y:S04]  /*9700*/  LDSM.16.M88.4 R4, [R3+0x5400] ;  /* 0x005400000304783b */ /* 0x000e280000000200 */
[----:B------:R-:W-:Y:S04]  /*9710*/  STL [R1+0x1048], R25 ;  /* 0x0010481901007387 */ /* 0x000fe80000100800 */
[----:B------:R-:W-:Y:S04]  /*9720*/  STL [R1+0xd20], R26 ;  /* 0x000d201a01007387 */ /* 0x000fe80000100800 */
[----:B-1----:R-:W-:Y:S04]  /*9730*/  STL.64 [R1+0x30], R8 ;  /* 0x0000300801007387 */ /* 0x002fe80000100a00 */
[----:B------:R-:W-:Y:S04]  /*9740*/  STL.64 [R1+0x38], R10 ;  /* 0x0000380a01007387 */ /* 0x000fe80000100a00 */
[----:B------:R-:W-:Y:S01]  /*9750*/  LDSM.16.M88.4 R8, [R3+0x5c00] ;  /* 0x005c00000308783b */ /* 0x000fe20000000200 */
[----:B0-----:R-:W-:-:S03]  /*9760*/  IMAD.MOV.U32 R2, RZ, RZ, R4 ;  /* 0x000000ffff027224 */ /* 0x001fc600078e0004 */
[----:B------:R-:W-:Y:S01]  /*9770*/  STL.64 [R1+0x18], R6 ;  /* 0x0000180601007387 */ /* 0x000fe20000100a00 */
[----:B------:R-:W-:-:S03]  /*9780*/  IMAD.MOV.U32 R0, RZ, RZ, R5 ;  /* 0x000000ffff007224 */ /* 0x000fc600078e0005 */
[----:B------:R-:W0:Y:S04]  /*9790*/  LDSM.16.M88.4 R4, [R3+0x5800] ;  /* 0x005800000304783b */ /* 0x000e280000000200 */
[----:B0-----:R-:W-:Y:S04]  /*97a0*/  STL [R1+0xcac], R6 ;  /* 0x000cac0601007387 */ /* 0x001fe80000100800 */
[----:B------:R-:W-:Y:S04]  /*97b0*/  STL.64 [R1+0x28], R22 ;  /* 0x0000281601007387 */ /* 0x000fe80000100a00 */
[----:B------:R-:W-:Y:S04]  /*97c0*/  STL.64 [R1+0x1088], R20 ;  /* 0x0010881401007387 */ /* 0x000fe80000100a00 */
[----:B------:R-:W-:Y:S04]  /*97d0*/  STL [R1+0xca8], R7 ;  /* 0x000ca80701007387 */ /* 0x000fe80000100800 */
[----:B------:R0:W-:Y:S04]  /*97e0*/  STL.64 [R1+0x10a0], R4 ;  /* 0x0010a00401007387 */ /* 0x0001e80000100a00 */
[----:B0-----:R-:W2:Y:S04]  /*97f0*/  LDL.LU.64 R4, [R1+0x1d0] ;  /* 0x0001d00001047983 */ /* 0x001ea80000300a00 */
[----:B------:R-:W2:Y:S04]  /*9800*/  LDL.LU.64 R6, [R1+0x1d8] ;  /* 0x0001d80001067983 */ /* 0x000ea80000300a00 */
[----:B------:R-:W3:Y:S04]  /*9810*/  LDL.LU.64 R20, [R1+0x1c0] ;  /* 0x0001c00001147983 */ /* 0x000ee80000300a00 */
[----:B------:R-:W4:Y:S04]  /*9820*/  LDL.LU.64 R22, [R1+0x1c8] ;  /* 0x0001c80001167983 */ /* 0x000f280000300a00 */
[----:B----4-:R-:W-:Y:S04]  /*9830*/  STL.64 [R1+0x1098], R22 ;  /* 0x0010981601007387 */ /* 0x010fe80000100a00 */
[----:B---3--:R0:W-:Y:S04]  /*9840*/  STL.64 [R1+0x1090], R20 ;  /* 0x0010901401007387 */ /* 0x0081e80000100a00 */
[----:B0-----:R-:W2:Y:S04]  /*9850*/  LDL.64 R20, [R1+0x60] ;  /* 0x0000600001147983 */ /* 0x001ea80000100a00 */
[----:B------:R-:W3:Y:S04]  /*9860*/  LDL.LU.64 R24, [R1+0x1a0] ;  /* 0x0001a00001187983 */ /* 0x000ee80000300a00 */
[----:B------:R-:W4:Y:S04]  /*9870*/  LDL.LU.64 R26, [R1+0x1a8] ;  /* 0x0001a800011a7983 */ /* 0x000f280000300a00 */
[----:B----4-:R-:W-:Y:S04]  /*9880*/  STL.64 [R1+0x1068], R26 ;  /* 0x0010681a01007387 */ /* 0x010fe80000100a00 */
[----:B---3--:R0:W-:Y:S04]  /*9890*/  STL.64 [R1+0x1060], R24 ;  /* 0x0010601801007387 */ /* 0x0081e80000100a00 */
[----:B0-----:R-:W3:Y:S04]  /*98a0*/  LDL.LU.64 R24, [R1+0x1b0] ;  /* 0x0001b00001187983 */ /* 0x001ee80000300a00 */
[----:B------:R-:W4:Y:S01]  /*98b0*/  LDL.LU.64 R26, [R1+0x1b8] ;  /* 0x0001b800011a7983 */ /* 0x000f220000300a00 */
[----:B--2---:R-:W-:Y:S03]  /*98c0*/  HMMA.16816.F32.BF16 R4, R12, R20, R4 ;  /* 0x000000140c04723c */ /* 0x004fe60000041804 */
[----:B----4-:R-:W-:Y:S04]  /*98d0*/  STL.64 [R1+0x1080], R26 ;  /* 0x0010801a01007387 */ /* 0x010fe80000100a00 */
[----:B---3--:R0:W-:Y:S04]  /*98e0*/  STL.64 [R1+0x1078], R24 ;  /* 0x0010781801007387 */ /* 0x0081e80000100a00 */
[----:B0-----:R-:W2:Y:S04]  /*98f0*/  LDL.64 R24, [R1+0x50] ;  /* 0x0000500001187983 */ /* 0x001ea80000100a00 */
[----:B------:R-:W-:Y:S04]  /*9900*/  STL [R1+0xd04], R10 ;  /* 0x000d040a01007387 */ /* 0x000fe80000100800 */
[----:B------:R-:W-:Y:S04]  /*9910*/  STL [R1+0xd00], R11 ;  /* 0x000d000b01007387 */ /* 0x000fe80000100800 */
[----:B------:R0:W-:Y:S04]  /*9920*/  STL.64 [R1+0x1070], R8 ;  /* 0x0010700801007387 */ /* 0x0001e80000100a00 */
[----:B0-----:R-:W3:Y:S04]  /*9930*/  LDL.64 R8, [R1+0x40] ;  /* 0x0000400001087983 */ /* 0x001ee80000100a00 */
[----:B------:R-:W-:Y:S04]  /*9940*/  STL.64 [R1+0x1038], R18 ;  /* 0x0010381201007387 */ /* 0x000fe80000100a00 */
[----:B------:R0:W-:Y:S04]  /*9950*/  STL.64 [R1+0x1030], R16 ;  /* 0x0010301001007387 */ /* 0x0001e80000100a00 */
[----:B0-----:R-:W4:Y:S04]  /*9960*/  LDL.LU.64 R16, [R1+0x2b0] ;  /* 0x0002b00001107983 */ /* 0x001f280000300a00 */
[----:B------:R-:W2:Y:S01]  /*9970*/  LDL.LU.64 R18, [R1+0x2b8] ;  /* 0x0002b80001127983 */ /* 0x000ea20000300a00 */
[----:B------:R-:W-:-:S03]  /*9980*/  IMAD.MOV.U32 R3, RZ, RZ, R21 ;  /* 0x000000ffff037224 */ /* 0x000fc600078e0015 */
[----:B--2---:R-:W-:Y:S04]  /*9990*/  STL.64 [R1+0x1058], R18 ;  /* 0x0010581201007387 */ /* 0x004fe80000100a00 */
[----:B----4-:R0:W-:Y:S04]  /*99a0*/  STL.64 [R1+0x1050], R16 ;  /* 0x0010501001007387 */ /* 0x0101e80000100a00 */
[----:B0-----:R-:W2:Y:S04]  /*99b0*/  LDL.64 R16, [R1+0x30] ;  /* 0x0000300001107983 */ /* 0x001ea80000100a00 */
[----:B------:R0:W-:Y:S04]  /*99c0*/  STL.64 [R1+0x1d0], R4 ;  /* 0x0001d00401007387 */ /* 0x0001e80000100a00 */
[----:B------:R1:W-:Y:S04]  /*99d0*/  STL.64 [R1+0x1d8], R6 ;  /* 0x0001d80601007387 */ /* 0x0003e80000100a00 */
[----:B0-----:R-:W4:Y:S01]  /*99e0*/  LDL.LU.64 R4, [R1+0x10a0] ;  /* 0x0010a00001047983 */ /* 0x001f220000300a00 */
[----:B-1----:R-:W-:-:S03]  /*99f0*/  IMAD.MOV.U32 R6, RZ, RZ, R20 ;  /* 0x000000ffff067224 */ /* 0x002fc600078e0014 */
[----:B------:R-:W2:Y:S04]  /*9a00*/  LDL.LU.64 R22, [R1+0x1098] ;  /* 0x0010980001167983 */ /* 0x000ea80000300a00 */
[----:B------:R-:W2:Y:S01]  /*9a10*/  LDL.LU.64 R20, [R1+0x1090] ;  /* 0x0010900001147983 */ /* 0x000ea20000300a00 */
[----:B------:R-:W-:Y:S01]  /*9a20*/  IMAD.MOV.U32 R7, RZ, RZ, R25 ;  /* 0x000000ffff077224 */ /* 0x000fe200078e0019 */
[----:B--2---:R-:W-:Y:S11]  /*9a30*/  HMMA.16816.F32.BF16 R20, R12, R24, R20 ;  /* 0x000000180c14723c */ /* 0x004ff60000041814 */
[----:B------:R-:W-:Y:S11]  /*9a40*/  @!UPT UIADD3 URZ, URZ, URZ, URZ ;  /* 0x0000003f3f3ff290 */ /* 0x000ff6000fffe03f */
[----:B------:R-:W-:Y:S01]  /*9a50*/  @!UPT UIADD3 URZ, URZ, URZ, URZ ;  /* 0x0000003f3f3ff290 */ /* 0x000fe2000fffe03f */
[----:B------:R0:W-:Y:S04]  /*9a60*/  STL.64 [R1+0x1c0], R20 ;  /* 0x0001c01401007387 */ /* 0x0001e80000100a00 */
[----:B------:R1:W-:Y:S04]  /*9a70*/  STL.64 [R1+0x1c8], R22 ;  /* 0x0001c81601007387 */ /* 0x0003e80000100a00 */
[----:B0-----:R-:W2:Y:S01]  /*9a80*/  LDL.LU.64 R20, [R1+0x1088] ;  /* 0x0010880001147983 */ /* 0x001ea20000300a00 */
[----:B-1----:R-:W-:-:S03]  /*9a90*/  IMAD.MOV.U32 R22, RZ, RZ, R24 ;  /* 0x000000ffff167224 */ /* 0x002fc600078e0018 */
[----:B------:R-:W2:Y:S04]  /*9aa0*/  LDL.LU.64 R26, [R1+0x1080] ;  /* 0x00108000011a7983 */ /* 0x000ea80000300a00 */
[----:B------:R-:W2:Y:S01]  /*9ab0*/  LDL.LU.64 R24, [R1+0x1078] ;  /* 0x0010780001187983 */ /* 0x000ea20000300a00 */
[----:B---3--:R-:W-:Y:S02]  /*9ac0*/  IMAD.MOV.U32 R28, RZ, RZ, R8 ;  /* 0x000000ffff1c7224 */ /* 0x008fe400078e0008 */
[----:B------:R-:W-:Y:S01]  /*9ad0*/  IMAD.MOV.U32 R23, RZ, RZ, R9 ;  /* 0x000000ffff177224 */ /* 0x000fe200078e0009 */
[C---:B--2---:R-:W-:Y:S01]  /*9ae0*/  HMMA.16816.F32.BF16 R24, R12.reuse, R8, R24 ;  /* 0x000000080c18723c */ /* 0x044fe20000041818 */
[----:B------:R-:W2:Y:S11]  /*9af0*/  LDL.LU.64 R8, [R1+0x1070] ;  /* 0x0010700001087983 */ /* 0x000eb60000300a00 */
[----:B------:R-:W-:Y:S11]  /*9b00*/  @!UPT UIADD3 URZ, URZ, URZ, URZ ;  /* 0x0000003f3f3ff290 */ /* 0x000ff6000fffe03f */
[----:B------:R0:W-:Y:S01]  /*9b10*/  STL.64 [R1+0x1b0], R24 ;  /* 0x0001b01801007387 */ /* 0x0001e20000100a00 */
[----:B------:R-:W-:Y:S02]  /*9b20*/  IMAD.MOV.U32 R10, RZ, RZ, R26 ;  /* 0x000000ffff0a7224 */ /* 0x000fe400078e001a */
[----:B------:R-:W-:Y:S02]  /*9b30*/  IMAD.MOV.U32 R11, RZ, RZ, R27 ;  /* 0x000000ffff0b7224 */ /* 0x000fe400078e001b */
[----:B------:R-:W3:Y:S04]  /*9b40*/  LDL.LU.64 R26, [R1+0x1068] ;  /* 0x00106800011a7983 */ /* 0x000ee80000300a00 */
[----:B0-----:R-:W3:Y:S04]  /*9b50*/  LDL.LU.64 R24, [R1+0x1060] ;  /* 0x0010600001187983 */ /* 0x001ee80000300a00 */
[----:B------:R0:W-:Y:S04]  /*9b60*/  STL [R1+0xdc0], R11 ;  /* 0x000dc00b01007387 */ /* 0x0001e80000100800 */
[----:B------:R-:W-:Y:S01]  /*9b70*/  STL [R1+0xd1c], R10 ;  /* 0x000d1c0a01007387 */ /* 0x000fe20000100800 */
[----:B0-----:R-:W-:Y:S01]  /*9b80*/  IMAD.MOV.U32 R11, RZ, RZ, R17 ;  /* 0x000000ffff0b7224 */ /* 0x001fe200078e0011 */
[----:B---3--:R-:W-:Y:S11]  /*9b90*/  HMMA.16816.F32.BF16 R24, R12, R16, R24 ;  /* 0x000000100c18723c */ /* 0x008ff60000041818 */
[----:B------:R-:W-:Y:S11]  /*9ba0*/  @!UPT UIADD3 URZ, URZ, URZ, URZ ;  /* 0x0000003f3f3ff290 */ /* 0x000ff6000fffe03f */
[----:B------:R-:W-:Y:S01]  /*9bb0*/  @!UPT UIADD3 URZ, URZ, URZ, URZ ;  /* 0x0000003f3f3ff290 */ /* 0x000fe2000fffe03f */
[----:B------:R0:W-:Y:S04]  /*9bc0*/  STL.64 [R1+0x1a0], R24 ;  /* 0x0001a01801007387 */ /* 0x0001e80000100a00 */
[----:B------:R1:W-:Y:S04]  /*9bd0*/  STL.64 [R1+0x1a8], R26 ;  /* 0x0001a81a01007387 */ /* 0x0003e80000100a00 */
[----:B------:R-:W3:Y:S01]  /*9be0*/  LDL.LU.64 R18, [R1+0x1058] ;  /* 0x0010580001127983 */ /* 0x000ee20000300a00 */
[----:B0-----:R-:W-:-:S03]  /*9bf0*/  IMAD.MOV.U32 R25, RZ, RZ, R16 ;  /* 0x000000ffff197224 */ /* 0x001fc600078e0010 */
[----:B------:R-:W3:Y:S02]  /*9c00*/  LDL.LU.64 R16, [R1+0x1050] ;  /* 0x0010500001107983 */ /* 0x000ee40000300a00 */
[----:B---3--:R-:W-:Y:S11]  /*9c10*/  HMMA.16816.F32.BF16 R16, R12, R20, R16 ;  /* 0x000000140c10723c */ /* 0x008ff60000041810 */
[----:B------:R-:W-:Y:S11]  /*9c20*/  @!UPT UIADD3 URZ, URZ, URZ, URZ ;  /* 0x0000003f3f3ff290 */ /* 0x000ff6000fffe03f */
[----:B------:R-:W-:Y:S02]  /*9c30*/  @!UPT UIADD3 URZ, URZ, URZ, URZ ;  /* 0x0000003f3f3ff290 */ /* 0x000fe4000fffe03f */
[----:B-1----:R-:W-:Y:S02]  /*9c40*/  IMAD.MOV.U32 R26, RZ, RZ, R16 ;  /* 0x000000ffff1a7224 */ /* 0x002fe400078e0010 */
[----:B------:R-:W-:Y:S02]  /*9c50*/  IMAD.MOV.U32 R10, RZ, RZ, R17 ;  /* 0x000000ffff0a7224 */ /* 0x000fe400078e0011 */
[----:B------:R-:W-:Y:S01]  /*9c60*/  IMAD.MOV.U32 R27, RZ, RZ, R18 ;  /* 0x000000ffff1b7224 */ /* 0x000fe200078e0012 */
[----:B------:R-:W3:Y:S01]  /*9c70*/  LDL.LU.64 R16, [R1+0x2a0] ;  /* 0x0002a00001107983 */ /* 0x000ee20000300a00 */
[----:B------:R-:W-:-:S03]  /*9c80*/  IMAD.MOV.U32 R24, RZ, RZ, R19 ;  /* 0x000000ffff187224 */ /* 0x000fc600078e0013 */
[----:B------:R-:W3:Y:S04]  /*9c90*/  LDL.LU.64 R18, [R1+0x2a8] ;  /* 0x0002a80001127983 */ /* 0x000ee80000300a00 */
[----:B------:R0:W-:Y:S02]  /*9ca0*/  STL.64 [R1+0xfd0], R20 ;  /* 0x000fd01401007387 */ /* 0x0001e40000100a00 */
[----:B0-----:R-:W-:Y:S02]  /*9cb0*/  IMAD.MOV.U32 R20, RZ, RZ, R25 ;  /* 0x000000ffff147224 */ /* 0x001fe400078e0019 */
[----:B------:R-:W2:Y:S01]  /*9cc0*/  LDL.LU R25, [R1+0x1048] ;  /* 0x0010480001197983 */ /* 0x000ea20000300800 */
[----:B------:R-:W-:-:S05]  /*9cd0*/  IMAD.MOV.U32 R21, RZ, RZ, R11 ;  /* 0x000000ffff157224 */ /* 0x000fca00078e000b */
[----:B------:R0:W-:Y:S02]  /*9ce0*/  STL.64 [R1+0xfe8], R20 ;  /* 0x000fe81401007387 */ /* 0x0001e40000100a00 */
[----:B0-----:R-:W-:Y:S02]  /*9cf0*/  IMAD.MOV.U32 R20, RZ, RZ, R28 ;  /* 0x000000ffff147224 */ /* 0x001fe400078e001c */
[----:B------:R-:W-:-:S05]  /*9d00*/  IMAD.MOV.U32 R21, RZ, RZ, R23 ;  /* 0x000000ffff157224 */ /* 0x000fca00078e0017 */
[----:B------:R0:W-:Y:S02]  /*9d10*/  STL.64 [R1+0x1000], R20 ;  /* 0x0010001401007387 */ /* 0x0001e40000100a00 */
[----:B0-----:R-:W-:Y:S02]  /*9d20*/  IMAD.MOV.U32 R20, RZ, RZ, R22 ;  /* 0x000000ffff147224 */ /* 0x001fe400078e0016 */
[----:B------:R-:W-:-:S05]  /*9d30*/  IMAD.MOV.U32 R21, RZ, RZ, R7 ;  /* 0x000000ffff157224 */ /* 0x000fca00078e0007 */
[----:B------:R0:W-:Y:S02]  /*9d40*/  STL.64 [R1+0x1018], R20 ;  /* 0x0010181401007387 */ /* 0x0001e40000100a00 */
[----:B0-----:R-:W-:Y:S02]  /*9d50*/  IMAD.MOV.U32 R20, RZ, RZ, R6 ;  /* 0x000000ffff147224 */ /* 0x001fe400078e0006 */
[----:B------:R-:W-:-:S05]  /*9d60*/  IMAD.MOV.U32 R21, RZ, RZ, R3 ;  /* 0x000000ffff157224 */ /* 0x000fca00078e0003 */
[----:B------:R0:W-:Y:S04]  /*9d70*/  STL.64 [R1+0x1040], R20 ;  /* 0x0010401401007387 */ /* 0x0001e80000100a00 */
[----:B------:R-:W-:Y:S04]  /*9d80*/  STL [R1+0xdc4], R10 ;  /* 0x000dc40a01007387 */ /* 0x000fe80000100800 */
[----:B------:R-:W-:Y:S04]  /*9d90*/  STL.64 [R1+0xd30], R26 ;  /* 0x000d301a01007387 */ /* 0x000fe80000100a00 */
[----:B--2---:R1:W-:Y:S04]  /*9da0*/  STL.64 [R1+0xd28], R24 ;  /* 0x000d281801007387 */ /* 0x0043e80000100a00 */
[----:B0-----:R-:W4:Y:S04]  /*9db0*/  LDL.LU.64 R20, [R1+0x290] ;  /* 0x0002900001147983 */ /* 0x001f280000300a00 */
[----:B------:R-:W4:Y:S01]  /*9dc0*/  LDL.LU.64 R22, [R1+0x298] ;  /* 0x0002980001167983 */ /* 0x000f220000300a00 */
[----:B-1----:R-:W-:-:S02]  /*9dd0*/  IMAD.MOV.U32 R24, RZ, RZ, R2 ;  /* 0x000000ffff187224 */ /* 0x002fc400078e0002 */
[----:B------:R-:W-:-:S07]  /*9de0*/  IMAD.MOV.U32 R25, RZ, RZ, R0 ;  /* 0x000000ffff197224 */ /* 0x000fce00078e0000 */
[C---:B---3--:R-:W-:Y:S11]  /*9df0*/  HMMA.16816.F32.BF16 R16, R12.reuse, R24, R16 ;  /* 0x000000180c10723c */ /* 0x048ff60000041810 */
[----:B------:R-:W-:Y:S11]  /*9e00*/  @!UPT UIADD3 URZ, URZ, URZ, URZ ;  /* 0x0000003f3f3ff290 */ /* 0x000ff6000fffe03f */
[----:B------:R-:W-:Y:S01]  /*9e10*/  @!UPT UIADD3 URZ, URZ, URZ, URZ ;  /* 0x0000003f3f3ff290 */ /* 0x000fe2000fffe03f */
[----:B------:R0:W-:Y:S04]  /*9e20*/  STL.64 [R1+0x2a0], R16 ;  /* 0x0002a01001007387 */ /* 0x0001e80000100a00 */
[----:B------:R1:W-:Y:S04]  /*9e30*/  STL.64 [R1+0x2a8], R18 ;  /* 0x0002a81201007387 */ /* 0x0003e80000100a00 */
[----:B0-----:R-:W2:Y:S04]  /*9e40*/  LDL.LU.64 R16, [R1+0x190] ;  /* 0x0001900001107983 */ /* 0x001ea80000300a00 */
[----:B-1----:R-:W2:Y:S04]  /*9e50*/  LDL.LU.64 R18, [R1+0x198] ;  /* 0x0001980001127983 */ /* 0x002ea80000300a00 */
[----:B------:R0:W-:Y:S04]  /*9e60*/  STL.64 [R1+0xfc8], R24 ;  /* 0x000fc81801007387 */ /* 0x0001e80000100a00 */
[----:B0-----:R-:W3:Y:S04]  /*9e70*/  LDL.LU.64 R24, [R1+0x210] ;  /* 0x0002100001187983 */ /* 0x001ee80000300a00 */
[----:B------:R-:W2:Y:S04]  /*9e80*/  LDL.LU.64 R26, [R1+0x218] ;  /* 0x00021800011a7983 */ /* 0x000ea80000300a00 */
[----:B--2---:R-:W-:Y:S04]  /*9e90*/  STL.64 [R1+0xfe0], R26 ;  /* 0x000fe01a01007387 */ /* 0x004fe80000100a00 */
[----:B---3--:R0:W-:Y:S04]  /*9ea0*/  STL.64 [R1+0xfd8], R24 ;  /* 0x000fd81801007387 */ /* 0x0081e80000100a00 */
[----:B0-----:R-:W2:Y:S04]  /*9eb0*/  LDL.LU.64 R24, [R1+0x140] ;  /* 0x0001400001187983 */ /* 0x001ea80000300a00 */
[----:B------:R-:W3:Y:S04]  /*9ec0*/  LDL.LU.64 R26, [R1+0x148] ;  /* 0x00014800011a7983 */ /* 0x000ee80000300a00 */
[----:B---3--:R-:W-:Y:S04]  /*9ed0*/  STL.64 [R1+0xff8], R26 ;  /* 0x000ff81a01007387 */ /* 0x008fe80000100a00 */
[----:B--2---:R0:W-:Y:S04]  /*9ee0*/  STL.64 [R1+0xff0], R24 ;  /* 0x000ff01801007387 */ /* 0x0041e80000100a00 */
[----:B0-----:R-:W2:Y:S04]  /*9ef0*/  LDL.LU.64 R24, [R1+0x150] ;  /* 0x0001500001187983 */ /* 0x001ea80000300a00 */
[----:B------:R-:W3:Y:S01]  /*9f00*/  LDL.LU.64 R26, [R1+0x158] ;  /* 0x00015800011a7983 */ /* 0x000ee20000300a00 */
[C---:B----4-:R-:W-:Y:S03]  /*9f10*/  HMMA.16816.F32.BF16 R20, R12.reuse, R4, R20 ;  /* 0x000000040c14723c */ /* 0x050fe60000041814 */
[----:B---3--:R-:W-:Y:S04]  /*9f20*/  STL.64 [R1+0x1010], R26 ;  /* 0x0010101a01007387 */ /* 0x008fe80000100a00 */
[----:B--2---:R0:W-:Y:S04]  /*9f30*/  STL.64 [R1+0x1008], R24 ;  /* 0x0010081801007387 */ /* 0x0041e80000100a00 */
[----:B0-----:R-:W2:Y:S04]  /*9f40*/  LDL.LU.64 R24, [R1+0x160] ;  /* 0x0001600001187983 */ /* 0x001ea80000300a00 */
[----:B------:R-:W3:Y:S01]  /*9f50*/  LDL.LU.64 R26, [R1+0x168] ;  /* 0x00016800011a7983 */ /* 0x000ee20000300a00 */
[----:B------:R-:W-:Y:S03]  /*9f60*/  HMMA.16816.F32.BF16 R12, R12, R8, R16 ;  /* 0x000000080c0c723c */ /* 0x000fe60000041810 */
[----:B---3--:R-:W-:Y:S04]  /*9f70*/  STL.64 [R1+0x1028], R26 ;  /* 0x0010281a01007387 */ /* 0x008fe80000100a00 */
[----:B--2---:R0:W-:Y:S04]  /*9f80*/  STL.64 [R1+0x1020], R24 ;  /* 0x0010201801007387 */ /* 0x0041e80000100a00 */
[----:B0-----:R-:W2:Y:S04]  /*9f90*/  LDL.LU.64 R24, [R1+0x170] ;  /* 0x0001700001187983 */ /* 0x001ea80000300a00 */
[----:B------:R-:W2:Y:S04]  /*9fa0*/  LDL.LU.64 R26, [R1+0x178] ;  /* 0x00017800011a7983 */ /* 0x000ea80000300a00 */
[----:B------:R0:W-:Y:S04]  /*9fb0*/  STL.64 [R1+0x290], R20 ;  /* 0x0002901401007387 */ /* 0x0001e80000100a00 */
[----:B------:R-:W-:Y:S04]  /*9fc0*/  STL.64 [R1+0x298], R22 ;  /* 0x0002981601007387 */ /* 0x000fe80000100a00 */
[----:B0-----:R-:W2:Y:S04]  /*9fd0*/  LDL.LU.64 R20, [R1+0x1040] ;  /* 0x0010400001147983 */ /* 0x001ea80000300a00 */
[----:B------:R-:W2:Y:S04]  /*9fe0*/  LDL.LU.64 R18, [R1+0x1038] ;  /* 0x0010380001127983 */ /* 0x000ea80000300a00 */
[----:B------:R-:W2:Y:S04]  /*9ff0*/  LDL.LU.64 R16, [R1+0x1030] ;  /* 0x0010300001107983 */ /* 0x000ea80000300a00 */
[----:B------:R0:W-:Y:S04]  /*a000*/  STL.64 [R1+0xfc0], R8 ;  /* 0x000fc00801007387 */ /* 0x0001e80000100a00 */
[----:B0-----:R-:W3:Y:S04]  /*a010*/  LDL.LU.64 R8, [R1+0x3b0] ;  /* 0x0003b00001087983 */ /* 0x001ee80000300a00 */
[----:B------:R-:W-:Y:S04]  /*a020*/  STL.64 [R1+0x190], R12 ;  /* 0x0001900c01007387 */ /* 0x000fe80000100a00 */
[----:B------:R-:W-:Y:S04]  /*a030*/  STL.64 [R1+0x198], R14 ;  /* 0x0001980e01007387 */ /* 0x000fe80000100a00 */
[----:B------:R-:W3:Y:S04]  /*a040*/  LDL.LU.64 R10, [R1+0x3b8] ;  /* 0x0003b800010a7983 */ /* 0x000ee80000300a00 */
[----:B------:R-:W0:Y:S01]  /*a050*/  LDSM.16.MT88.4 R12, [R29+0x100] ;  /* 0x000100001d0c783b */ /* 0x000e220000004200 */
[C---:B--2---:R-:W-:Y:S03]  /*a060*/  HMMA.16816.F32.BF16 R20, R16.reuse, R20, R24 ;  /* 0x000000141014723c */ /* 0x044fe60000041818 */
[----:B------:R-:W2:Y:S04]  /*a070*/  LDL.LU.64 R26, [R1+0x1028] ;  /* 0x00102800011a7983 */ /* 0x000ea80000300a00 */
[----:B------:R-:W2:Y:S11]  /*a080*/  LDL.LU.64 R24, [R1+0x1020] ;  /* 0x0010200001187983 */ /* 0x000eb60000300a00 */
[----:B------:R-:W-:Y:S05]  /*a090*/  @!UPT UIADD3 URZ, URZ, URZ, URZ ;  /* 0x0000003f3f3ff290 */ /* 0x000fea000fffe03f */
[----:B------:R1:W-:Y:S04]  /*a0a0*/  STL.64 [R1+0x170], R20 ;  /* 0x0001701401007387 */ /* 0x0003e80000100a00 */
[----:B------:R2:W-:Y:S04]  /*a0b0*/  STL.64 [R1+0x178], R22 ;  /* 0x0001781601007387 */ /* 0x0005e80000100a00 */
[----:B-1----:R-:W2:Y:S02]  /*a0c0*/  LDL.LU.64 R20, [R1+0x1018] ;  /* 0x0010180001147983 */ /* 0x002ea40000300a00 */
[----:B--2---:R-:W-:Y:S02]  /*a0d0*/  HMMA.16816.F32.BF16 R20, R16, R20, R24 ;  /* 0x000000141014723c */ /* 0x004fe40000041818 */
[----:B------:R-:W2:Y:S04]  /*a0e0*/  LDL.LU.64 R26, [R1+0x1010] ;  /* 0x00101000011a7983 */ /* 0x000ea80000300a00 */
[----:B------:R-:W2:Y:S11]  /*a0f0*/  LDL.LU.64 R24, [R1+0x1008] ;  /* 0x0010080001187983 */ /* 0x000eb60000300a00 */
[----:B------:R-:W-:Y:S06]  /*a100*/  @!UPT UIADD3 URZ, URZ, URZ, URZ ;  /* 0x0000003f3f3ff290 */ /* 0x000fec000fffe03f */
[----:B------:R1:W-:Y:S04]  /*a110*/  STL.64 [R1+0x160], R20 ;  /* 0x0001601401007387 */ /* 0x0003e80000100a00 */
[----:B-1----:R-:W2:Y:S01]  /*a120*/  LDL.LU.64 R20, [R1+0x1000] ;  /* 0x0010000001147983 */ /* 0x002ea20000300a00 */
[----:B------:R-:W-:Y:S02]  /*a130*/  IMAD.MOV.U32 R6, RZ, RZ, R22 ;  /* 0x000000ffff067224 */ /* 0x000fe400078e0016 */
[----:B------:R-:W-:-:S05]  /*a140*/  IMAD.MOV.U32 R7, RZ, RZ, R23 ;  /* 0x000000ffff077224 */ /* 0x000fca00078e0017 */
[----:B------:R-:W-:Y:S04]  /*a150*/  STL [R1+0xdcc], R7 ;  /* 0x000dcc0701007387 */ /* 0x000fe80000100800 */
[----:B------:R-:W-:Y:S01]  /*a160*/  STL [R1+0xdc8], R6 ;  /* 0x000dc80601007387 */ /* 0x000fe20000100800 */
[C---:B--2---:R-:W-:Y:S03]  /*a170*/  HMMA.16816.F32.BF16 R20, R16.reuse, R20, R24 ;  /* 0x000000141014723c */ /* 0x044fe60000041818 */
[----:B------:R-:W2:Y:S04]  /*a180*/  LDL.LU.64 R26, [R1+0xff8] ;  /* 0x000ff800011a7983 */ /* 0x000ea80000300a00 */
[----:B------:R-:W2:Y:S11]  /*a190*/  LDL.LU.64 R24, [R1+0xff0] ;  /* 0x000ff00001187983 */ /* 0x000eb60000300a00 */
[----:B------:R-:W-:Y:S05]  /*a1a0*/  @!UPT UIADD3 URZ, URZ, URZ, URZ ;  /* 0x0000003f3f3ff290 */ /* 0x000fea000fffe03f */
[----:B------:R1:W-:Y:S04]  /*a1b0*/  STL.64 [R1+0x150], R20 ;  /* 0x0001501401007387 */ /* 0x0003e80000100a00 */
[----:B------:R2:W-:Y:S04]  /*a1c0*/  STL.64 [R1+0x158], R22 ;  /* 0x0001581601007387 */ /* 0x0005e80000100a00 */
[----:B-1----:R-:W2:Y:S02]  /*a1d0*/  LDL.LU.64 R20, [R1+0xfe8] ;  /* 0x000fe80001147983 */ /* 0x002ea40000300a00 */
[C---:B--2---:R-:W-:Y:S02]  /*a1e0*/  HMMA.16816.F32.BF16 R20, R16.reuse, R20, R24 ;  /* 0x000000141014723c */ /* 0x044fe40000041818 */
[----:B------:R-:W2:Y:S04]  /*a1f0*/  LDL.LU.64 R26, [R1+0xfe0] ;  /* 0x000fe000011a7983 */ /* 0x000ea80000300a00 */
[----:B------:R-:W2:Y:S11]  /*a200*/  LDL.LU.64 R24, [R1+0xfd8] ;  /* 0x000fd80001187983 */ /* 0x000eb60000300a00 */
[----:B------:R-:W-:Y:S06]  /*a210*/  @!UPT UIADD3 URZ, URZ, URZ, URZ ;  /* 0x0000003f3f3ff290 */ /* 0x000fec000fffe03f */
[----:B------:R1:W-:Y:S04]  /*a220*/  STL.64 [R1+0x140], R20 ;  /* 0x0001401401007387 */ /* 0x0003e80000100a00 */
[----:B------:R-:W-:Y:S04]  /*a230*/  STL.64 [R1+0x148], R22 ;  /* 0x0001481601007387 */ /* 0x000fe80000100a00 */
[----:B-1----:R-:W2:Y:S02]  /*a240*/  LDL.LU.64 R20, [R1+0xfd0] ;  /* 0x000fd00001147983 */ /* 0x002ea40000300a00 */
[C---:B--2---:R-:W-:Y:S11]  /*a250*/  HMMA.16816.F32.BF16 R24, R16.reuse, R20, R24 ;  /* 0x000000141018723c */ /* 0x044ff60000041818 */
[----:B------:R-:W-:Y:S11]  /*a260*/  @!UPT UIADD3 URZ, URZ, URZ, URZ ;  /* 0x0000003f3f3ff290 */ /* 0x000ff6000fffe03f */
[----:B------:R-:W-:Y:S01]  /*a270*/  @!UPT UIADD3 URZ, URZ, URZ, URZ ;  /* 0x0000003f3f3ff290 */ /* 0x000fe2000fffe03f */
[----:B------:R1:W-:Y:S04]  /*a280*/  STL.64 [R1+0x210], R24 ;  /* 0x0002101801007387 */ /* 0x0003e80000100a00 */
[----:B------:R-:W-:Y:S04]  /*a290*/  STL.64 [R1+0x218], R26 ;  /* 0x0002181a01007387 */ /* 0x000fe80000100a00 */
[----:B-1----:R-:W3:Y:S04]  /*a2a0*/  LDL.LU.64 R24, [R1+0xfc8] ;  /* 0x000fc80001187983 */ /* 0x002ee80000300a00 */
[----:B------:R1:W-:Y:S04]  /*a2b0*/  STL.64 [R1+0xf80], R20 ;  /* 0x000f801401007387 */ /* 0x0003e80000100a00 */
[----:B-1----:R-:W2:Y:S04]  /*a2c0*/  LDL.64 R20, [R1+0x30] ;  /* 0x0000300001147983 */ /* 0x002ea80000100a00 */
[----:B--2---:R1:W-:Y:S04]  /*a2d0*/  STL.64 [R1+0xf98], R20 ;  /* 0x000f981401007387 */ /* 0x0043e80000100a00 */
[----:B-1----:R-:W2:Y:S01]  /*a2e0*/  LDL.64 R20, [R1+0x40] ;  /* 0x0000400001147983 */ /* 0x002ea20000100a00 */
[C---:B---3--:R-:W-:Y:S03]  /*a2f0*/  HMMA.16816.F32.BF16 R8, R16.reuse, R24, R8 ;  /* 0x000000181008723c */ /* 0x048fe60000041808 */
[----:B--2---:R1:W-:Y:S04]  /*a300*/  STL.64 [R1+0xfa0], R20 ;  /* 0x000fa01401007387 */ /* 0x0043e80000100a00 */
[----:B-1----:R-:W2:Y:S04]  /*a310*/  LDL.LU.64 R20, [R1+0x3a0] ;  /* 0x0003a00001147983 */ /* 0x002ea80000300a00 */
[----:B------:R-:W2:Y:S11]  /*a320*/  LDL.LU.64 R22, [R1+0x3a8] ;  /* 0x0003a80001167983 */ /* 0x000eb60000300a00 */
[----:B------:R-:W-:Y:S01]  /*a330*/  @!UPT UIADD3 URZ, URZ, URZ, URZ ;  /* 0x0000003f3f3ff290 */ /* 0x000fe2000fffe03f */
[----:B------:R1:W-:Y:S04]  /*a340*/  STL.64 [R1+0x3b0], R8 ;  /* 0x0003b00801007387 */ /* 0x0003e80000100a00 */
[----:B------:R-:W-:Y:S04]  /*a350*/  STL.64 [R1+0x3b8], R10 ;  /* 0x0003b80a01007387 */ /* 0x000fe80000100a00 */
[----:B-1----:R-:W2:Y:S04]  /*a360*/  LDL.LU.64 R8, [R1+0xfc0] ;  /* 0x000fc00001087983 */ /* 0x002ea80000300a00 */
[----:B------:R1:W-:Y:S04]  /*a370*/  STL.64 [R1+0xf78], R24 ;  /* 0x000f781801007387 */ /* 0x0003e80000100a00 */
[----:B-1----:R-:W3:Y:S04]  /*a380*/  LDL.LU.64 R24, [R1+0x3e0] ;  /* 0x0003e00001187983 */ /* 0x002ee80000300a00 */
[----:B------:R-:W3:Y:S04]  /*a390*/  LDL.LU.64 R26, [R1+0x3e8] ;  /* 0x0003e800011a7983 */ /* 0x000ee80000300a00 */
[----:B------:R1:W-:Y:S01]  /*a3a0*/  STL.64 [R1+0xfa8], R4 ;  /* 0x000fa80401007387 */ /* 0x0003e20000100a00 */
[C---:B---3--:R-:W-:Y:S03]  /*a3b0*/  HMMA.16816.F32.BF16 R24, R16.reuse, R4, R24 ;  /* 0x000000041018723c */ /* 0x048fe60000041818 */
[----:B-1----:R-:W0:Y:S05]  /*a3c0*/  LDL.64 R4, [R1+0x60] ;  /* 0x0000600001047983 */ /* 0x002e2a0000100a00 */
[----:B--2---:R-:W-:Y:S11]  /*a3d0*/  HMMA.16816.F32.BF16 R16, R16, R8, R20 ;  /* 0x000000081010723c */ /* 0x004ff60000041814 */
[----:B------:R-:W-:Y:S04]  /*a3e0*/  @!UPT UIADD3 URZ, URZ, URZ, URZ ;  /* 0x0000003f3f3ff290 */ /* 0x000fe8000fffe03f */
[----:B------:R-:W-:Y:S04]  /*a3f0*/  STL.64 [R1+0x3e0], R24 ;  /* 0x0003e01801007387 */ /* 0x000fe80000100a00 */
[----:B------:R-:W-:Y:S04]  /*a400*/  STL.64 [R1+0x3e8], R26 ;  /* 0x0003e81a01007387 */ /* 0x000fe80000100a00 */
[----:B------:R-:W2:Y:S04]  /*a410*/  LDL.LU.64 R20, [R1+0x380] ;  /* 0x0003800001147983 */ /* 0x000ea80000300a00 */
[----:B------:R-:W3:Y:S04]  /*a420*/  LDL.LU.64 R22, [R1+0x388] ;  /* 0x0003880001167983 */ /* 0x000ee80000300a00 */
[----:B------:R-:W-:Y:S04]  /*a430*/  STL.64 [R1+0x3a0], R16 ;  /* 0x0003a01001007387 */ /* 0x000fe80000100a00 */
[----:B------:R-:W-:Y:S04]  /*a440*/  STL.64 [R1+0x3a8], R18 ;  /* 0x0003a81201007387 */ /* 0x000fe80000100a00 */
[----:B------:R-:W1:Y:S04]  /*a450*/  LDSM.16.MT88.4 R16, [R29+0x180] ;  /* 0x000180001d10783b */ /* 0x000e680000004200 */
[----:B---3--:R-:W-:Y:S04]  /*a460*/  STL.64 [R1+0xfb8], R22 ;  /* 0x000fb81601007387 */ /* 0x008fe80000100a00 */
[----:B--2---:R2:W-:Y:S04]  /*a470*/  STL.64 [R1+0xfb0], R20 ;  /* 0x000fb01401007387 */ /* 0x0045e80000100a00 */
[----:B--2---:R-:W0:Y:S04]  /*a480*/  LDL.LU.64 R20, [R1+0x390] ;  /* 0x0003900001147983 */ /* 0x004e280000300a00 */
[----:B------:R-:W0:Y:S04]  /*a490*/  LDL.LU.64 R22, [R1+0x398] ;  /* 0x0003980001167983 */ /* 0x000e280000300a00 */
[----:B------:R-:W2:Y:S04]  /*a4a0*/  LDL.LU.64 R24, [R1+0x350] ;  /* 0x0003500001187983 */ /* 0x000ea80000300a00 */
[----:B------:R-:W3:Y:S01]  /*a4b0*/  LDL.LU.64 R26, [R1+0x358] ;  /* 0x00035800011a7983 */ /* 0x000ee20000300a00 */
[----:B0-----:R-:W-:Y:S03]  /*a4c0*/  HMMA.16816.F32.BF16 R20, R12, R4, R20 ;  /* 0x000000040c14723c */ /* 0x001fe60000041814 */
[----:B---3--:R-:W-:Y:S04]  /*a4d0*/  STL.64 [R1+0xf90], R26 ;  /* 0x000f901a01007387 */ /* 0x008fe80000100a00 */
[----:B--2---:R0:W-:Y:S04]  /*a4e0*/  STL.64 [R1+0xf88], R24 ;  /* 0x000f881801007387 */ /* 0x0041e80000100a00 */
[----:B0-----:R-:W2:Y:S04]  /*a4f0*/  LDL.LU.64 R24, [R1+0x360] ;  /* 0x0003600001187983 */ /* 0x001ea80000300a00 */
[----:B------:R-:W2:Y:S04]  /*a500*/  LDL.LU.64 R26, [R1+0x368] ;  /* 0x00036800011a7983 */ /* 0x000ea80000300a00 */
[----:B------:R0:W-:Y:S04]  /*a510*/  STL.64 [R1+0xf70], R8 ;  /* 0x000f700801007387 */ /* 0x0001e80000100a00 */
[----:B0-----:R-:W3:Y:S04]  /*a520*/  LDL.64 R8, [R1+0x50] ;  /* 0x0000500001087983 */ /* 0x001ee80000100a00 */
[----:B-1----:R-:W-:Y:S04]  /*a530*/  STL.64 [R1+0xf68], R18 ;  /* 0x000f681201007387 */ /* 0x002fe80000100a00 */
[----:B------:R0:W-:Y:S04]  /*a540*/  STL.64 [R1+0xf60], R16 ;  /* 0x000f601001007387 */ /* 0x0001e80000100a00 */
[----:B0-----:R-:W4:Y:S04]  /*a550*/  LDL.LU.64 R16, [R1+0x370] ;  /* 0x0003700001107983 */ /* 0x001f280000300a00 */
[----:B------:R-:W4:Y:S04]  /*a560*/  LDL.LU.64 R18, [R1+0x378] ;  /* 0x0003780001127983 */ /* 0x000f280000300a00 */
[----:B------:R-:W-:Y:S04]  /*a570*/  STL.64 [R1+0x390], R20 ;  /* 0x0003901401007387 */ /* 0x000fe80000100a00 */
[----:B------:R0:W-:Y:S04]  /*a580*/  STL.64 [R1+0x398], R22 ;  /* 0x0003981601007387 */ /* 0x0001e80000100a00 */
[----:B0-----:R-:W3:Y:S04]  /*a590*/  LDL.LU.64 R22, [R1+0xfb8] ;  /* 0x000fb80001167983 */ /* 0x001ee80000300a00 */
[----:B------:R-:W3:Y:S01]  /*a5a0*/  LDL.LU.64 R20, [R1+0xfb0] ;  /* 0x000fb00001147983 */ /* 0x000ee20000300a00 */
[----:B------:R-:W-:-:S02]  /*a5b0*/  IMAD.MOV.U32 R2, RZ, RZ, R4 ;  /* 0x000000ffff027224 */ /* 0x000fc400078e0004 */
[----:B------:R-:W-:Y:S02]  /*a5c0*/  IMAD.MOV.U32 R0, RZ, RZ, R5 ;  /* 0x000000ffff007224 */ /* 0x000fe400078e0005 */
[----:B------:R-:W2:Y:S01]  /*a5d0*/  LDL.LU.64 R4, [R1+0xfa8] ;  /* 0x000fa80001047983 */ /* 0x000ea20000300a00 */
[----:B---3--:R-:W-:Y:S11]  /*a5e0*/  HMMA.16816.F32.BF16 R20, R12, R8, R20 ;  /* 0x000000080c14723c */ /* 0x008ff60000041814 */
[----:B------:R-:W-:Y:S11]  /*a5f0*/  @!UPT UIADD3 URZ, URZ, URZ, URZ ;  /* 0x0000003f3f3ff290 */ /* 0x000ff6000fffe03f */
[----:B------:R-:W-:Y:S01]  /*a600*/  @!UPT UIADD3 URZ, URZ, URZ, URZ ;  /* 0x0000003f3f3ff290 */ /* 0x000fe2000fffe03f */
[----:B------:R0:W-:Y:S04]  /*a610*/  STL.64 [R1+0x380], R20 ;  /* 0x0003801401007387 */ /* 0x0001e80000100a00 */
[----:B------:R-:W-:Y:S04]  /*a620*/  STL.64 [R1+0x388], R22 ;  /* 0x0003881601007387 */ /* 0x000fe80000100a00 */
[----:B0-----:R-:W4:Y:S01]  /*a630*/  LDL.LU.64 R20, [R1+0xfa0] ;  /* 0x000fa00001147983 */ /* 0x001f220000300a00 */
[----:B------:R-:W-:Y:S02]  /*a640*/  IMAD.MOV.U32 R6, RZ, RZ, R8 ;  /* 0x000000ffff067224 */ /* 0x000fe400078e0008 */
[----:B------:R-:W-:-:S02]  /*a650*/  IMAD.MOV.U32 R3, RZ, RZ, R9 ;  /* 0x000000ffff037224 */ /* 0x000fc400078e0009 */
[----:B------:R-:W3:Y:S04]  /*a660*/  LDL.LU.64 R8, [R1+0x340] ;  /* 0x0003400001087983 */ /* 0x000ee80000300a00 */
[----:B------:R-:W3:Y:S01]  /*a670*/  LDL.LU.64 R10, [R1+0x348] ;  /* 0x00034800010a7983 */ /* 0x000ee20000300a00 */
[----:B----4-:R-:W-:Y:S01]  /*a680*/  HMMA.16816.F32.BF16 R16, R12, R20, R16 ;  /* 0x000000140c10723c */ /* 0x010fe20000041810 */
[----:B------:R-:W-:Y:S11]  /*a690*/  IMAD.MOV.U32 R7, RZ, RZ, R21 ;  /* 0x000000ffff077224 */ /* 0x000ff600078e0015 */
[----:B------:R-:W-:Y:S11]  /*a6a0*/  @!UPT UIADD3 URZ, URZ, URZ, URZ ;  /* 0x0000003f3f3ff290 */ /* 0x000ff6000fffe03f */
[----:B------:R0:W-:Y:S04]  /*a6b0*/  STL.64 [R1+0x370], R16 ;  /* 0x0003701001007387 */ /* 0x0001e80000100a00 */
[----:B------:R1:W-:Y:S01]  /*a6c0*/  STL.64 [R1+0x378], R18 ;  /* 0x0003781201007387 */ /* 0x0003e20000100a00 */
[----:B0-----:R-:W-:-:S03]  /*a6d0*/  IMAD.MOV.U32 R16, RZ, RZ, R20 ;  /* 0x000000ffff107224 */ /* 0x001fc600078e0014 */
[----:B------:R-:W2:Y:S02]  /*a6e0*/  LDL.LU.64 R20, [R1+0xf98] ;  /* 0x000f980001147983 */ /* 0x000ea40000300a00 */
[C---:B--2---:R-:W-:Y:S01]  /*a6f0*/  HMMA.16816.F32.BF16 R24, R12.reuse, R20, R24 ;  /* 0x000000140c18723c */ /* 0x044fe20000041818 */
[----:B-1----:R-:W-:Y:S02]  /*a700*/  IMAD.MOV.U32 R18, RZ, RZ, R20 ;  /* 0x000000ffff127224 */ /* 0x002fe400078e0014 */
[----:B------:R-:W-:Y:S11]  /*a710*/  IMAD.MOV.U32 R17, RZ, RZ, R21 ;  /* 0x000000ffff117224 */ /* 0x000ff600078e0015 */
[----:B------:R-:W-:Y:S09]  /*a720*/  @!UPT UIADD3 URZ, URZ, URZ, URZ ;  /* 0x0000003f3f3ff290 */ /* 0x000ff2000fffe03f */
[----:B------:R-:W-:Y:S04]  /*a730*/  STL.64 [R1+0x360], R24 ;  /* 0x0003601801007387 */ /* 0x000fe80000100a00 */
[----:B------:R0:W-:Y:S04]  /*a740*/  STL.64 [R1+0x368], R26 ;  /* 0x0003681a01007387 */ /* 0x0001e80000100a00 */
[----:B0-----:R-:W2:Y:S04]  /*a750*/  LDL.LU.64 R26, [R1+0xf90] ;  /* 0x000f9000011a7983 */ /* 0x001ea80000300a00 */
[----:B------:R-:W2:Y:S04]  /*a760*/  LDL.LU.64 R24, [R1+0xf88] ;  /* 0x000f880001187983 */ /* 0x000ea80000300a00 */
[----:B------:R-:W2:Y:S02]  /*a770*/  LDL.LU.64 R20, [R1+0xf80] ;  /* 0x000f800001147983 */ /* 0x000ea40000300a00 */
[----:B--2---:R-:W-:Y:S11]  /*a780*/  HMMA.16816.F32.BF16 R24, R12, R20, R24 ;  /* 0x000000140c18723c */ /* 0x004ff60000041818 */
[----:B------:R-:W-:Y:S11]  /*a790*/  @!UPT UIADD3 URZ, URZ, URZ, URZ ;  /* 0x0000003f3f3ff290 */ /* 0x000ff6000fffe03f */
[----:B------:R-:W-:Y:S01]  /*a7a0*/  @!UPT UIADD3 URZ, URZ, URZ, URZ ;  /* 0x0000003f3f3ff290 */ /* 0x000fe2000fffe03f */
[----:B------:R0:W-:Y:S04]  /*a7b0*/  STL.64 [R1+0x350], R24 ;  /* 0x0003501801007387 */ /* 0x0001e80000100a00 */
[----:B------:R-:W-:Y:S04]  /*a7c0*/  STL.64 [R1+0x358], R26 ;  /* 0x0003581a01007387 */ /* 0x000fe80000100a00 */
[----:B0-----:R-:W3:Y:S04]  /*a7d0*/  LDL.LU.64 R24, [R1+0xf78] ;  /* 0x000f780001187983 */ /* 0x001ee80000300a00 */
[----:B------:R0:W-:Y:S02]  /*a7e0*/  STL.64 [R1+0xf00], R20 ;  /* 0x000f001401007387 */ /* 0x0001e40000100a00 */
[----:B0-----:R-:W-:-:S02]  /*a7f0*/  IMAD.MOV.U32 R20, RZ, RZ, R18 ;  /* 0x000000ffff147224 */ /* 0x001fc400078e0012 */
[----:B------:R-:W-:-:S05]  /*a800*/  IMAD.MOV.U32 R21, RZ, RZ, R17 ;  /* 0x000000ffff157224 */ /* 0x000fca00078e0011 */
[----:B------:R0:W-:Y:S02]  /*a810*/  STL.64 [R1+0xf18], R20 ;  /* 0x000f181401007387 */ /* 0x0001e40000100a00 */
[----:B0-----:R-:W-:Y:S02]  /*a820*/  IMAD.MOV.U32 R20, RZ, RZ, R16 ;  /* 0x000000ffff147224 */ /* 0x001fe400078e0010 */
[----:B------:R-:W-:-:S05]  /*a830*/  IMAD.MOV.U32 R21, RZ, RZ, R7 ;  /* 0x000000ffff157224 */ /* 0x000fca00078e0007 */
[----:B------:R0:W-:Y:S02]  /*a840*/  STL.64 [R1+0xf30], R20 ;  /* 0x000f301401007387 */ /* 0x0001e40000100a00 */
[----:B0-----:R-:W-:Y:S02]  /*a850*/  IMAD.MOV.U32 R20, RZ, RZ, R6 ;  /* 0x000000ffff147224 */ /* 0x001fe400078e0006 */
[----:B------:R-:W-:-:S05]  /*a860*/  IMAD.MOV.U32 R21, RZ, RZ, R3 ;  /* 0x000000ffff157224 */ /* 0x000fca00078e0003 */
[----:B------:R-:W-:Y:S01]  /*a870*/  STL.64 [R1+0xf48], R20 ;  /* 0x000f481401007387 */ /* 0x000fe20000100a00 */
[C---:B---3--:R-:W-:Y:S03]  /*a880*/  HMMA.16816.F32.BF16 R16, R12.reuse, R24, R8 ;  /* 0x000000180c10723c */ /* 0x048fe60000041808 */
[----:B------:R-:W2:Y:S04]  /*a890*/  LDL.LU.64 R8, [R1+0x3d0] ;  /* 0x0003d00001087983 */ /* 0x000ea80000300a00 */
[----:B------:R-:W2:Y:S11]  /*a8a0*/  LDL.LU.64 R10, [R1+0x3d8] ;  /* 0x0003d800010a7983 */ /* 0x000eb60000300a00 */
[----:B------:R-:W-:Y:S05]  /*a8b0*/  @!UPT UIADD3 URZ, URZ, URZ, URZ ;  /* 0x0000003f3f3ff290 */ /* 0x000fea000fffe03f */
[----:B------:R0:W-:Y:S04]  /*a8c0*/  STL.64 [R1+0x340], R16 ;  /* 0x0003401001007387 */ /* 0x0001e80000100a00 */
[----:B------:R1:W-:Y:S04]  /*a8d0*/  STL.64 [R1+0x348], R18 ;  /* 0x0003481201007387 */ /* 0x0003e80000100a00 */
[----:B0-----:R-:W3:Y:S04]  /*a8e0*/  LDL.LU.64 R16, [R1+0x330] ;  /* 0x0003300001107983 */ /* 0x001ee80000300a00 */
[----:B-1----:R-:W3:Y:S04]  /*a8f0*/  LDL.LU.64 R18, [R1+0x338] ;  /* 0x0003380001127983 */ /* 0x002ee80000300a00 */
[----:B------:R0:W-:Y:S04]  /*a900*/  STL.64 [R1+0xef8], R24 ;  /* 0x000ef81801007387 */ /* 0x0001e80000100a00 */
[----:B0-----:R-:W4:Y:S04]  /*a910*/  LDL.LU.64 R24, [R1+0x2e0] ;  /* 0x0002e00001187983 */ /* 0x001f280000300a00 */
[----:B------:R-:W2:Y:S04]  /*a920*/  LDL.LU.64 R26, [R1+0x2e8] ;  /* 0x0002e800011a7983 */ /* 0x000ea80000300a00 */
[----:B--2---:R-:W-:Y:S04]  /*a930*/  STL.64 [R1+0xf10], R26 ;  /* 0x000f101a01007387 */ /* 0x004fe80000100a00 */
[----:B----4-:R0:W-:Y:S04]  /*a940*/  STL.64 [R1+0xf08], R24 ;  /* 0x000f081801007387 */ /* 0x0101e80000100a00 */
[----:B0-----:R-:W2:Y:S04]  /*a950*/  LDL.LU.64 R24, [R1+0x2f0] ;  /* 0x0002f00001187983 */ /* 0x001ea80000300a00 */
[----:B------:R-:W4:Y:S04]  /*a960*/  LDL.LU.64 R26, [R1+0x2f8] ;  /* 0x0002f800011a7983 */ /* 0x000f280000300a00 */
[----:B----4-:R-:W-:Y:S04]  /*a970*/  STL.64 [R1+0xf28], R26 ;  /* 0x000f281a01007387 */ /* 0x010fe80000100a00 */
[----:B--2---:R0:W-:Y:S04]  /*a980*/  STL.64 [R1+0xf20], R24 ;  /* 0x000f201801007387 */ /* 0x0041e80000100a00 */
[----:B0-----:R-:W2:Y:S04]  /*a990*/  LDL.LU.64 R24, [R1+0x300] ;  /* 0x0003000001187983 */ /* 0x001ea80000300a00 */
[----:B------:R-:W4:Y:S01]  /*a9a0*/  LDL.LU.64 R26, [R1+0x308] ;  /* 0x00030800011a7983 */ /* 0x000f220000300a00 */
[C---:B------:R-:W-:Y:S03]  /*a9b0*/  HMMA.16816.F32.BF16 R8, R12.reuse, R4, R8 ;  /* 0x000000040c08723c */ /* 0x040fe60000041808 */
[----:B----4-:R-:W-:Y:S04]  /*a9c0*/  STL.64 [R1+0xf40], R26 ;  /* 0x000f401a01007387 */ /* 0x010fe80000100a00 */
[----:B--2---:R0:W-:Y:S04]  /*a9d0*/  STL.64 [R1+0xf38], R24 ;  /* 0x000f381801007387 */ /* 0x0041e80000100a00 */
[----:B0-----:R-:W2:Y:S04]  /*a9e0*/  LDL.LU.64 R24, [R1+0x310] ;  /* 0x0003100001187983 */ /* 0x001ea80000300a00 */
[----:B------:R-:W4:Y:S04]  /*a9f0*/  LDL.LU.64 R26, [R1+0x318] ;  /* 0x00031800011a7983 */ /* 0x000f280000300a00 */
[----:B----4-:R-:W-:Y:S04]  /*aa00*/  STL.64 [R1+0xf58], R26 ;  /* 0x000f581a01007387 */ /* 0x010fe80000100a00 */
[----:B--2---:R0:W-:Y:S04]  /*aa10*/  STL.64 [R1+0xf50], R24 ;  /* 0x000f501801007387 */ /* 0x0041e80000100a00 */
[----:B0-----:R-:W2:Y:S04]  /*aa20*/  LDL.LU.64 R24, [R1+0x320] ;  /* 0x0003200001187983 */ /* 0x001ea80000300a00 */
[----:B------:R-:W2:Y:S04]  /*aa30*/  LDL.LU.64 R26, [R1+0x328] ;  /* 0x00032800011a7983 */ /* 0x000ea80000300a00 */
[----:B------:R0:W-:Y:S04]  /*aa40*/  STL.64 [R1+0x3d0], R8 ;  /* 0x0003d00801007387 */ /* 0x0001e80000100a00 */
[----:B------:R-:W-:Y:S04]  /*aa50*/  STL.64 [R1+0x3d8], R10 ;  /* 0x0003d80a01007387 */ /* 0x000fe80000100a00 */
[----:B0-----:R-:W3:Y:S04]  /*aa60*/  LDL.LU.64 R8, [R1+0xf70] ;  /* 0x000f700001087983 */ /* 0x001ee80000300a00 */
[----:B------:R0:W-:Y:S04]  /*aa70*/  STL.64 [R1+0xef0], R4 ;  /* 0x000ef00401007387 */ /* 0x0001e80000100a00 */
[----:B0-----:R-:W4:Y:S04]  /*aa80*/  LDL.LU.64 R4, [R1+0x2d0] ;  /* 0x0002d00001047983 */ /* 0x001f280000300a00 */
[----:B------:R-:W4:Y:S01]  /*aa90*/  LDL.LU.64 R6, [R1+0x2d8] ;  /* 0x0002d80001067983 */ /* 0x000f220000300a00 */
[----:B---3--:R-:W-:Y:S03]  /*aaa0*/  HMMA.16816.F32.BF16 R12, R12, R8, R16 ;  /* 0x000000080c0c723c */ /* 0x008fe60000041810 */
[----:B------:R-:W2:Y:S04]  /*aab0*/  LDL.LU.64 R18, [R1+0xf68] ;  /* 0x000f680001127983 */ /* 0x000ea80000300a00 */
[----:B------:R-:W2:Y:S01]  /*aac0*/  LDL.LU.64 R16, [R1+0xf60] ;  /* 0x000f600001107983 */ /* 0x000ea20000300a00 */
[----:B------:R-:W-:-:S02]  /*aad0*/  IMAD.MOV.U32 R20, RZ, RZ, R2 ;  /* 0x000000ffff147224 */ /* 0x000fc400078e0002 */
[----:B------:R-:W-:Y:S11]  /*aae0*/  IMAD.MOV.U32 R21, RZ, RZ, R0 ;  /* 0x000000ffff157224 */ /* 0x000ff600078e0000 */
[----:B------:R-:W-:Y:S02]  /*aaf0*/  @!UPT UIADD3 URZ, URZ, URZ, URZ ;  /* 0x0000003f3f3ff290 */ /* 0x000fe4000fffe03f */
[----:B------:R-:W-:Y:S04]  /*ab00*/  STL.64 [R1+0x330], R12 ;  /* 0x0003300c01007387 */ /* 0x000fe80000100a00 */
[----:B------:R-:W-:Y:S01]  /*ab10*/  STL.64 [R1+0x338], R14 ;  /* 0x0003380e01007387 */ /* 0x000fe20000100a00 */
[C---:B--2---:R-:W-:Y:S03]  /*ab20*/  HMMA.16816.F32.BF16 R20, R16.reuse, R20, R24 ;  /* 0x000000141014723c */ /* 0x044fe60000041818 */
[----:B------:R-:W2:Y:S04]  /*ab30*/  LDL.LU.64 R26, [R1+0xf58] ;  /* 0x000f5800011a7983 */ /* 0x000ea80000300a00 */
[----:B------:R-:W2:Y:S11]  /*ab40*/  LDL.LU.64 R24, [R1+0xf50] ;  /* 0x000f500001187983 */ /* 0x000eb60000300a00 */
[----:B------:R-:W-:Y:S05]  /*ab50*/  @!UPT UIADD3 URZ, URZ, URZ, URZ ;  /* 0x0000003f3f3ff290 */ /* 0x000fea000fffe03f */
[----:B------:R0:W-:Y:S04]  /*ab60*/  STL.64 [R1+0x320], R20 ;  /* 0x0003201401007387 */ /* 0x0001e80000100a00 */
[----:B------:R2:W-:Y:S04]  /*ab70*/  STL.64 [R1+0x328], R22 ;  /* 0x0003281601007387 */ /* 0x0005e80000100a00 */
[----:B0-----:R-:W2:Y:S02]  /*ab80*/  LDL.LU.64 R20, [R1+0xf48] ;  /* 0x000f480001147983 */ /* 0x001ea40000300a00 */
[C---:B--2---:R-:W-:Y:S02]  /*ab90*/  HMMA.16816.F32.BF16 R20, R16.reuse, R20, R24 ;  /* 0x000000141014723c */ /* 0x044fe40000041818 */
[----:B------:R-:W2:Y:S04]  /*aba0*/  LDL.LU.64 R26, [R1+0xf40] ;  /* 0x000f4000011a7983 */ /* 0x000ea80000300a00 */
[----:B------:R-:W2:Y:S11]  /*abb0*/  LDL.LU.64 R24, [R1+0xf38] ;  /* 0x000f380001187983 */ /* 0x000eb60000300a00 */
[----:B------:R-:W-:Y:S06]  /*abc0*/  @!UPT UIADD3 URZ, URZ, URZ, URZ ;  /* 0x0000003f3f3ff290 */ /* 0x000fec000fffe03f */
        /* <DEDUP_REMOVED lines=15> */
[----:B------:R-:W-:Y:S04]  /*acc0*/  STL.64 [R1+0x2f8], R22 ;  /* 0x0002f81601007387 */ /* 0x000fe80000100a00 */
[----:B0-----:R-:W2:Y:S02]  /*acd0*/  LDL.LU.64 R20, [R1+0xf00] ;  /* 0x000f000001147983 */ /* 0x001ea40000300a00 */
[C---:B--2---:R-:W-:Y:S11]  /*ace0*/  HMMA.16816.F32.BF16 R24, R16.reuse, R20, R24 ;  /* 0x000000141018723c */ /* 0x044ff60000041818 */
[----:B------:R-:W-:Y:S11]  /*acf0*/  @!UPT UIADD3 URZ, URZ, URZ, URZ ;  /* 0x0000003f3f3ff290 */ /* 0x000ff6000fffe03f */
[----:B------:R-:W-:Y:S01]  /*ad00*/  @!UPT UIADD3 URZ, URZ, URZ, URZ ;  /* 0x0000003f3f3ff290 */ /* 0x000fe2000fffe03f */
[----:B------:R0:W-:Y:S04]  /*ad10*/  STL.64 [R1+0x2e0], R24 ;  /* 0x0002e01801007387 */ /* 0x0001e80000100a00 */
[----:B------:R-:W-:Y:S04]  /*ad20*/  STL.64 [R1+0x2e8], R26 ;  /* 0x0002e81a01007387 */ /* 0x000fe80000100a00 */
[----:B0-----:R-:W4:Y:S04]  /*ad30*/  LDL.LU.64 R24, [R1+0xef8] ;  /* 0x000ef80001187983 */ /* 0x001f280000300a00 */
[----:B------:R0:W-:Y:S04]  /*ad40*/  STL.64 [R1+0xeb8], R20 ;  /* 0x000eb81401007387 */ /* 0x0001e80000100a00 */
[----:B0-----:R-:W2:Y:S04]  /*ad50*/  LDL.64 R20, [R1+0x30] ;  /* 0x0000300001147983 */ /* 0x001ea80000100a00 */
[----:B--2---:R0:W-:Y:S04]  /*ad60*/  STL.64 [R1+0xed0], R20 ;  /* 0x000ed01401007387 */ /* 0x0041e80000100a00 */
[----:B0-----:R-:W2:Y:S01]  /*ad70*/  LDL.64 R20, [R1+0x40] ;  /* 0x0000400001147983 */ /* 0x001ea20000100a00 */
[C---:B----4-:R-:W-:Y:S03]  /*ad80*/  HMMA.16816.F32.BF16 R4, R16.reuse, R24, R4 ;  /* 0x000000181004723c */ /* 0x050fe60000041804 */
[----:B--2---:R0:W-:Y:S04]  /*ad90*/  STL.64 [R1+0xed8], R20 ;  /* 0x000ed81401007387 */ /* 0x0041e80000100a00 */
[----:B0-----:R-:W2:Y:S04]  /*ada0*/  LDL.64 R20, [R1+0x50] ;  /* 0x0000500001147983 */ /* 0x001ea80000100a00 */
[----:B--2---:R0:W-:Y:S04]  /*adb0*/  STL.64 [R1+0xee8], R20 ;  /* 0x000ee81401007387 */ /* 0x0041e80000100a00 */
[----:B0-----:R-:W2:Y:S04]  /*adc0*/  LDL.LU.64 R20, [R1+0x2c0] ;  /* 0x0002c00001147983 */ /* 0x001ea80000300a00 */
[----:B------:R-:W2:Y:S04]  /*add0*/  LDL.LU.64 R22, [R1+0x2c8] ;  /* 0x0002c80001167983 */ /* 0x000ea80000300a00 */
[----:B------:R0:W-:Y:S04]  /*ade0*/  STL.64 [R1+0x2d0], R4 ;  /* 0x0002d00401007387 */ /* 0x0001e80000100a00 */
[----:B------:R-:W-:Y:S04]  /*adf0*/  STL.64 [R1+0x2d8], R6 ;  /* 0x0002d80601007387 */ /* 0x000fe80000100a00 */
[----:B0-----:R-:W2:Y:S04]  /*ae00*/  LDL.LU.64 R4, [R1+0xef0] ;  /* 0x000ef00001047983 */ /* 0x001ea80000300a00 */
[----:B------:R0:W-:Y:S04]  /*ae10*/  STL.64 [R1+0xeb0], R24 ;  /* 0x000eb01801007387 */ /* 0x0001e80000100a00 */
[----:B0-----:R-:W3:Y:S04]  /*ae20*/  LDL.LU.64 R24, [R1+0x1e0] ;  /* 0x0001e00001187983 */ /* 0x001ee80000300a00 */
[----:B------:R-:W3:Y:S01]  /*ae30*/  LDL.LU.64 R26, [R1+0x1e8] ;  /* 0x0001e800011a7983 */ /* 0x000ee20000300a00 */
[C---:B--2---:R-:W-:Y:S08]  /*ae40*/  HMMA.16816.F32.BF16 R20, R16.reuse, R4, R20 ;  /* 0x000000041014723c */ /* 0x044ff00000041814 */
[----:B---3--:R-:W-:Y:S11]  /*ae50*/  HMMA.16816.F32.BF16 R16, R16, R8, R24 ;  /* 0x000000081010723c */ /* 0x008ff60000041818 */
[----:B------:R-:W-:Y:S04]  /*ae60*/  @!UPT UIADD3 URZ, URZ, URZ, URZ ;  /* 0x0000003f3f3ff290 */ /* 0x000fe8000fffe03f */
[----:B------:R0:W-:Y:S04]  /*ae70*/  STL.64 [R1+0x2c0], R20 ;  /* 0x0002c01401007387 */ /* 0x0001e80000100a00 */
[----:B------:R1:W-:Y:S04]  /*ae80*/  STL.64 [R1+0x2c8], R22 ;  /* 0x0002c81601007387 */ /* 0x0003e80000100a00 */
[----:B0-----:R-:W2:Y:S04]  /*ae90*/  LDL.LU.64 R20, [R1+0x280] ;  /* 0x0002800001147983 */ /* 0x001ea80000300a00 */
[----:B-1----:R-:W2:Y:S04]  /*aea0*/  LDL.LU.64 R22, [R1+0x288] ;  /* 0x0002880001167983 */ /* 0x002ea80000300a00 */
[----:B------:R0:W-:Y:S04]  /*aeb0*/  STL.64 [R1+0xee0], R4 ;  /* 0x000ee00401007387 */ /* 0x0001e80000100a00 */
[----:B0-----:R-:W3:Y:S04]  /*aec0*/  LDL.LU.64 R4, [R1+0x270] ;  /* 0x0002700001047983 */ /* 0x001ee80000300a00 */
[----:B------:R-:W3:Y:S04]  /*aed0*/  LDL.LU.64 R6, [R1+0x278] ;  /* 0x0002780001067983 */ /* 0x000ee80000300a00 */
[----:B------:R-:W-:Y:S04]  /*aee0*/  STL.64 [R1+0x1e0], R16 ;  /* 0x0001e01001007387 */ /* 0x000fe80000100a00 */
[----:B------:R-:W-:Y:S04]  /*aef0*/  STL.64 [R1+0x1e8], R18 ;  /* 0x0001e81201007387 */ /* 0x000fe80000100a00 */
[----:B------:R-:W4:Y:S04]  /*af00*/  LDL.LU.64 R24, [R1+0x240] ;  /* 0x0002400001187983 */ /* 0x000f280000300a00 */
[----:B------:R-:W2:Y:S01]  /*af10*/  LDL.LU.64 R26, [R1+0x248] ;  /* 0x00024800011a7983 */ /* 0x000ea20000300a00 */
[----:B------:R-:W-:-:S05]  /*af20*/  LOP3.LUT R0, R29, 0x40, RZ, 0x3c, !PT ;  /* 0x000000401d007812 */ /* 0x000fca00078e3cff */
[----:B------:R-:W-:Y:S04]  /*af30*/  LDSM.16.MT88.4 R12, [R0] ;  /* 0x00000000000c783b */ /* 0x000fe80000004200 */
[----:B------:R-:W0:Y:S04]  /*af40*/  LDSM.16.MT88.4 R16, [R0+0x80] ;  /* 0x000080000010783b */ /* 0x000e280000004200 */
[----:B--2---:R-:W-:Y:S04]  /*af50*/  STL.64 [R1+0xec8], R26 ;  /* 0x000ec81a01007387 */ /* 0x004fe80000100a00 */
[----:B----4-:R1:W-:Y:S04]  /*af60*/  STL.64 [R1+0xec0], R24 ;  /* 0x000ec01801007387 */ /* 0x0103e80000100a00 */
[----:B-1----:R-:W2:Y:S04]  /*af70*/  LDL.LU.64 R24, [R1+0x250] ;  /* 0x0002500001187983 */ /* 0x002ea80000300a00 */
[----:B------:R-:W2:Y:S04]  /*af80*/  LDL.LU.64 R26, [R1+0x258] ;  /* 0x00025800011a7983 */ /* 0x000ea80000300a00 */
[----:B------:R1:W-:Y:S04]  /*af90*/  STL.64 [R1+0xea8], R8 ;  /* 0x000ea80801007387 */ /* 0x0003e80000100a00 */
[----:B-1----:R-:W4:Y:S04]  /*afa0*/  LDL.64 R8, [R1+0x60] ;  /* 0x0000600001087983 */ /* 0x002f280000100a00 */
[----:B0-----:R-:W-:Y:S04]  /*afb0*/  STL.64 [R1+0xea0], R18 ;  /* 0x000ea01201007387 */ /* 0x001fe80000100a00 */
[----:B------:R0:W-:Y:S04]  /*afc0*/  STL.64 [R1+0xe98], R16 ;  /* 0x000e981001007387 */ /* 0x0001e80000100a00 */
[----:B0-----:R-:W2:Y:S04]  /*afd0*/  LDL.LU.64 R16, [R1+0x260] ;  /* 0x0002600001107983 */ /* 0x001ea80000300a00 */
[----:B------:R-:W2:Y:S01]  /*afe0*/  LDL.LU.64 R18, [R1+0x268] ;  /* 0x0002680001127983 */ /* 0x000ea20000300a00 */
[----:B----4-:R-:W-:Y:S11]  /*aff0*/  HMMA.16816.F32.BF16 R20, R12, R8, R20 ;  /* 0x000000080c14723c */ /* 0x010ff60000041814 */
[----:B------:R-:W-:Y:S11]  /*b000*/  @!UPT UIADD3 URZ, URZ, URZ, URZ ;  /* 0x0000003f3f3ff290 */ /* 0x000ff6000fffe03f */
[----:B------:R-:W-:Y:S01]  /*b010*/  @!UPT UIADD3 URZ, URZ, URZ, URZ ;  /* 0x0000003f3f3ff290 */ /* 0x000fe2000fffe03f */
[----:B------:R0:W-:Y:S04]  /*b020*/  STL.64 [R1+0x280], R20 ;  /* 0x0002801401007387 */ /* 0x0001e80000100a00 */
[----:B------:R-:W-:Y:S04]  /*b030*/  STL.64 [R1+0x288], R22 ;  /* 0x0002881601007387 */ /* 0x000fe80000100a00 */
[----:B0-----:R-:W3:Y:S01]  /*b040*/  LDL.LU.64 R20, [R1+0xee8] ;  /* 0x000ee80001147983 */ /* 0x001ee20000300a00 */
[----:B------:R-:W-:Y:S02]  /*b050*/  IMAD.MOV.U32 R3, RZ, RZ, R8 ;  /* 0x000000ffff037224 */ /* 0x000fe400078e0008 */
[----:B------:R-:W-:-:S02]  /*b060*/  IMAD.MOV.U32 R2, RZ, RZ, R9 ;  /* 0x000000ffff027224 */ /* 0x000fc400078e0009 */
[----:B------:R-:W4:Y:S04]  /*b070*/  LDL.LU.64 R8, [R1+0x230] ;  /* 0x0002300001087983 */ /* 0x000f280000300a00 */
[----:B------:R-:W4:Y:S01]  /*b080*/  LDL.LU.64 R10, [R1+0x238] ;  /* 0x00023800010a7983 */ /* 0x000f220000300a00 */
[----:B---3--:R-:W-:Y:S11]  /*b090*/  HMMA.16816.F32.BF16 R4, R12, R20, R4 ;  /* 0x000000140c04723c */ /* 0x008ff60000041804 */
[----:B------:R-:W-:Y:S11]  /*b0a0*/  @!UPT UIADD3 URZ, URZ, URZ, URZ ;  /* 0x0000003f3f3ff290 */ /* 0x000ff6000fffe03f */
[----:B------:R-:W-:Y:S01]  /*b0b0*/  @!UPT UIADD3 URZ, URZ, URZ, URZ ;  /* 0x0000003f3f3ff290 */ /* 0x000fe2000fffe03f */
[----:B------:R0:W-:Y:S04]  /*b0c0*/  STL.64 [R1+0x270], R4 ;  /* 0x0002700401007387 */ /* 0x0001e80000100a00 */
[----:B------:R1:W-:Y:S04]  /*b0d0*/  STL.64 [R1+0x278], R6 ;  /* 0x0002780601007387 */ /* 0x0003e80000100a00 */
[----:B0-----:R-:W3:Y:S01]  /*b0e0*/  LDL.LU.64 R4, [R1+0xee0] ;  /* 0x000ee00001047983 */ /* 0x001ee20000300a00 */
[----:B-1----:R-:W-:Y:S02]  /*b0f0*/  IMAD.MOV.U32 R7, RZ, RZ, R20 ;  /* 0x000000ffff077224 */ /* 0x002fe400078e0014 */
[----:B------:R-:W-:-:S02]  /*b100*/  IMAD.MOV.U32 R6, RZ, RZ, R21 ;  /* 0x000000ffff067224 */ /* 0x000fc400078e0015 */
[----:B------:R-:W2:Y:S02]  /*b110*/  LDL.LU.64 R20, [R1+0xed8] ;  /* 0x000ed80001147983 */ /* 0x000ea40000300a00 */
[C---:B--2---:R-:W-:Y:S11]  /*b120*/  HMMA.16816.F32.BF16 R16, R12.reuse, R20, R16 ;  /* 0x000000140c10723c */ /* 0x044ff60000041810 */
[----:B------:R-:W-:Y:S11]  /*b130*/  @!UPT UIADD3 URZ, URZ, URZ, URZ ;  /* 0x0000003f3f3ff290 */ /* 0x000ff6000fffe03f */
[----:B------:R-:W-:Y:S01]  /*b140*/  @!UPT UIADD3 URZ, URZ, URZ, URZ ;  /* 0x0000003f3f3ff290 */ /* 0x000fe2000fffe03f */
[----:B------:R0:W-:Y:S04]  /*b150*/  STL.64 [R1+0x260], R16 ;  /* 0x0002601001007387 */ /* 0x0001e80000100a00 */
[----:B------:R1:W-:Y:S01]  /*b160*/  STL.64 [R1+0x268], R18 ;  /* 0x0002681201007387 */ /* 0x0003e20000100a00 */
[----:B0-----:R-:W-:Y:S02]  /*b170*/  IMAD.MOV.U32 R17, RZ, RZ, R20 ;  /* 0x000000ffff117224 */ /* 0x001fe400078e0014 */
[----:B------:R-:W-:Y:S02]  /*b180*/  IMAD.MOV.U32 R16, RZ, RZ, R21 ;  /* 0x000000ffff107224 */ /* 0x000fe400078e0015 */
[----:B------:R-:W2:Y:S02]  /*b190*/  LDL.LU.64 R20, [R1+0xed0] ;  /* 0x000ed00001147983 */ /* 0x000ea40000300a00 */
[----:B--2---:R-:W-:Y:S01]  /*b1a0*/  HMMA.16816.F32.BF16 R24, R12, R20, R24 ;  /* 0x000000140c18723c */ /* 0x004fe20000041818 */
[----:B-1----:R-:W-:-:S02]  /*b1b0*/  IMAD.MOV.U32 R19, RZ, RZ, R20 ;  /* 0x000000ffff137224 */ /* 0x002fc400078e0014 */
        /* <DEDUP_REMOVED lines=12> */
[----:B0-----:R-:W4:Y:S04]  /*b280*/  LDL.LU.64 R24, [R1+0xeb0] ;  /* 0x000eb00001187983 */ /* 0x001f280000300a00 */
        /* <DEDUP_REMOVED lines=10> */
[C---:B----4-:R-:W-:Y:S03]  /*b330*/  HMMA.16816.F32.BF16 R16, R12.reuse, R24, R8 ;  /* 0x000000180c10723c */ /* 0x050fe60000041808 */
[----:B------:R-:W3:Y:S04]  /*b340*/  LDL.LU.64 R8, [R1+0x220] ;  /* 0x0002200001087983 */ /* 0x000ee80000300a00 */
[----:B------:R-:W3:Y:S11]  /*b350*/  LDL.LU.64 R10, [R1+0x228] ;  /* 0x00022800010a7983 */ /* 0x000ef60000300a00 */
[----:B------:R-:W-:Y:S05]  /*b360*/  @!UPT UIADD3 URZ, URZ, URZ, URZ ;  /* 0x0000003f3f3ff290 */ /* 0x000fea000fffe03f */
[----:B------:R0:W-:Y:S04]  /*b370*/  STL.64 [R1+0x230], R16 ;  /* 0x0002301001007387 */ /* 0x0001e80000100a00 */
[----:B------:R1:W-:Y:S04]  /*b380*/  STL.64 [R1+0x238], R18 ;  /* 0x0002381201007387 */ /* 0x0003e80000100a00 */
[----:B0-----:R-:W2:Y:S04]  /*b390*/  LDL.LU.64 R16, [R1+0x180] ;  /* 0x0001800001107983 */ /* 0x001ea80000300a00 */
[----:B-1----:R-:W2:Y:S04]  /*b3a0*/  LDL.LU.64 R18, [R1+0x188] ;  /* 0x0001880001127983 */ /* 0x002ea80000300a00 */
        /* <DEDUP_REMOVED lines=11> */
[C---:B---3--:R-:W-:Y:S03]  /*b460*/  HMMA.16816.F32.BF16 R8, R12.reuse, R4, R8 ;  /* 0x000000040c08723c */ /* 0x048fe60000041808 */
[----:B----4-:R-:W-:Y:S04]  /*b470*/  STL.64 [R1+0xe78], R26 ;  /* 0x000e781a01007387 */ /* 0x010fe80000100a00 */
[----:B--2---:R0:W-:Y:S04]  /*b480*/  STL.64 [R1+0xe70], R24 ;  /* 0x000e701801007387 */ /* 0x0041e80000100a00 */
[----:B0-----:R-:W2:Y:S04]  /*b490*/  LDL.LU.64 R24, [R1+0x120] ;  /* 0x0001200001187983 */ /* 0x001ea80000300a00 */
[----:B------:R-:W3:Y:S04]  /*b4a0*/  LDL.LU.64 R26, [R1+0x128] ;  /* 0x00012800011a7983 */ /* 0x000ee80000300a00 */
[----:B---3--:R-:W-:Y:S04]  /*b4b0*/  STL.64 [R1+0xe90], R26 ;  /* 0x000e901a01007387 */ /* 0x008fe80000100a00 */
        /* <DEDUP_REMOVED lines=16> */
[----:B------:R-:W-:Y:S04]  /*b5c0*/  STL.64 [R1+0x188], R14 ;  /* 0x0001880e01007387 */ /* 0x000fe80000100a00 */
[----:B------:R-:W-:Y:S01]  /*b5d0*/  LDSM.16.MT88.4 R12, [R0+0x100] ;  /* 0x00010000000c783b */ /* 0x000fe20000004200 */
        /* <DEDUP_REMOVED lines=35> */
[----:B0-----:R-:W2:Y:S04]  /*b810*/  LDL.LU.64 R20, [R1+0x30] ;  /* 0x0000300001147983 */ /* 0x001ea80000300a00 */
[----:B--2---:R0:W-:Y:S04]  /*b820*/  STL.64 [R1+0xdf8], R20 ;  /* 0x000df81401007387 */ /* 0x0041e80000100a00 */
[----:B0-----:R-:W2:Y:S01]  /*b830*/  LDL.LU.64 R20, [R1+0x40] ;  /* 0x0000400001147983 */ /* 0x001ea20000300a00 */
[C---:B----4-:R-:W-:Y:S03]  /*b840*/  HMMA.16816.F32.BF16 R4, R16.reuse, R24, R4 ;  /* 0x000000181004723c */ /* 0x050fe60000041804 */
[----:B--2---:R0:W-:Y:S04]  /*b850*/  STL.64 [R1+0xe10], R20 ;  /* 0x000e101401007387 */ /* 0x0041e80000100a00 */
[----:B0-----:R-:W2:Y:S04]  /*b860*/  LDL.LU.64 R20, [R1+0x50] ;  /* 0x0000500001147983 */ /* 0x001ea80000300a00 */
        /* <DEDUP_REMOVED lines=9> */
[C---:B--2---:R-:W-:Y:S11]  /*b900*/  HMMA.16816.F32.BF16 R20, R16.reuse, R4, R20 ;  /* 0x000000041014723c */ /* 0x044ff60000041814 */
[----:B------:R-:W-:Y:S11]  /*b910*/  @!UPT UIADD3 URZ, URZ, URZ, URZ ;  /* 0x0000003f3f3ff290 */ /* 0x000ff6000fffe03f */
[----:B------:R-:W-:Y:S01]  /*b920*/  @!UPT UIADD3 URZ, URZ, URZ, URZ ;  /* 0x0000003f3f3ff290 */ /* 0x000fe2000fffe03f */
[----:B------:R0:W-:Y:S04]  /*b930*/  STL.64 [R1+0x1f0], R20 ;  /* 0x0001f01401007387 */ /* 0x0001e80000100a00 */
[----:B------:R1:W-:Y:S04]  /*b940*/  STL.64 [R1+0x1f8], R22 ;  /* 0x0001f81601007387 */ /* 0x0003e80000100a00 */
[----:B0-----:R-:W2:Y:S04]  /*b950*/  LDL.LU.64 R20, [R1+0xd0] ;  /* 0x0000d00001147983 */ /* 0x001ea80000300a00 */
[----:B-1----:R-:W2:Y:S04]  /*b960*/  LDL.LU.64 R22, [R1+0xd8] ;  /* 0x0000d80001167983 */ /* 0x002ea80000300a00 */
[----:B------:R3:W-:Y:S02]  /*b970*/  STL.64 [R1+0xde0], R4 ;  /* 0x000de00401007387 */ /* 0x0007e40000100a00 */
[----:B---3--:R-:W-:Y:S02]  /*b980*/  HMMA.16816.F32.BF16 R4, R16, R8, R24 ;  /* 0x000000081004723c */ /* 0x008fe40000041818 */
[----:B------:R-:W3:Y:S04]  /*b990*/  LDL.LU.64 R24, [R1+0xc0] ;  /* 0x0000c00001187983 */ /* 0x000ee80000300a00 */
[----:B------:R-:W3:Y:S04]  /*b9a0*/  LDL.LU.64 R26, [R1+0xc8] ;  /* 0x0000c800011a7983 */ /* 0x000ee80000300a00 */
[----:B------:R-:W0:Y:S11]  /*b9b0*/  LDSM.16.MT88.4 R16, [R0+0x180] ;  /* 0x000180000010783b */ /* 0x000e360000004200 */
[----:B------:R-:W-:Y:S02]  /*b9c0*/  @!UPT UIADD3 URZ, URZ, URZ, URZ ;  /* 0x0000003f3f3ff290 */ /* 0x000fe4000fffe03f */
[----:B------:R-:W-:Y:S04]  /*b9d0*/  STL.64 [R1+0xe0], R4 ;  /* 0x0000e00401007387 */ /* 0x000fe80000100a00 */
[----:B------:R-:W-:Y:S04]  /*b9e0*/  STL.64 [R1+0xe8], R6 ;  /* 0x0000e80601007387 */ /* 0x000fe80000100a00 */
[----:B------:R1:W-:Y:S04]  /*b9f0*/  STL.64 [R1+0xdf0], R8 ;  /* 0x000df00801007387 */ /* 0x0003e80000100a00 */
[----:B-1----:R-:W4:Y:S04]  /*ba00*/  LDL.LU.64 R8, [R1+0x90] ;  /* 0x0000900001087983 */ /* 0x002f280000300a00 */
[----:B------:R-:W2:Y:S04]  /*ba10*/  LDL.LU.64 R10, [R1+0x98] ;  /* 0x00009800010a7983 */ /* 0x000ea80000300a00 */
[----:B--2---:R-:W-:Y:S04]  /*ba20*/  STL.64 [R1+0xe08], R10 ;  /* 0x000e080a01007387 */ /* 0x004fe80000100a00 */
[----:B----4-:R1:W-:Y:S04]  /*ba30*/  STL.64 [R1+0xe00], R8 ;  /* 0x000e000801007387 */ /* 0x0103e80000100a00 */
[----:B-1----:R-:W2:Y:S04]  /*ba40*/  LDL.LU.64 R8, [R1+0xa0] ;  /* 0x0000a00001087983 */ /* 0x002ea80000300a00 */
[----:B------:R-:W2:Y:S04]  /*ba50*/  LDL.LU.64 R10, [R1+0xa8] ;  /* 0x0000a800010a7983 */ /* 0x000ea80000300a00 */
[----:B------:R-:W4:Y:S04]  /*ba60*/  LDL.LU.64 R4, [R1+0x80] ;  /* 0x0000800001047983 */ /* 0x000f280000300a00 */
[----:B------:R-:W4:Y:S04]  /*ba70*/  LDL.LU.64 R6, [R1+0x88] ;  /* 0x0000880001067983 */ /* 0x000f280000300a00 */
[----:B0-----:R-:W-:Y:S04]  /*ba80*/  STL.64 [R1+0xdd8], R18 ;  /* 0x000dd81201007387 */ /* 0x001fe80000100a00 */
[----:B------:R0:W-:Y:S04]  /*ba90*/  STL.64 [R1+0xdd0], R16 ;  /* 0x000dd01001007387 */ /* 0x0001e80000100a00 */
[----:B0-----:R-:W2:Y:S02]  /*baa0*/  LDL.LU.64 R16, [R1+0x60] ;  /* 0x0000600001107983 */ /* 0x001ea40000300a00 */
[----:B--2---:R-:W-:Y:S11]  /*bab0*/  HMMA.16816.F32.BF16 R20, R12, R16, R20 ;  /* 0x000000100c14723c */ /* 0x004ff60000041814 */
[----:B------:R-:W-:Y:S11]  /*bac0*/  @!UPT UIADD3 URZ, URZ, URZ, URZ ;  /* 0x0000003f3f3ff290 */ /* 0x000ff6000fffe03f */
[----:B------:R-:W-:Y:S01]  /*bad0*/  @!UPT UIADD3 URZ, URZ, URZ, URZ ;  /* 0x0000003f3f3ff290 */ /* 0x000fe2000fffe03f */
[----:B------:R0:W-:Y:S04]  /*bae0*/  STL.64 [R1+0xd0], R20 ;  /* 0x0000d01401007387 */ /* 0x0001e80000100a00 */
[----:B------:R-:W-:Y:S04]  /*baf0*/  STL.64 [R1+0xd8], R22 ;  /* 0x0000d81601007387 */ /* 0x000fe80000100a00 */
[----:B0-----:R-:W3:Y:S01]  /*bb00*/  LDL.LU.64 R20, [R1+0xe20] ;  /* 0x000e200001147983 */ /* 0x001ee20000300a00 */
[----:B------:R-:W-:Y:S02]  /*bb10*/  IMAD.MOV.U32 R2, RZ, RZ, R16 ;  /* 0x000000ffff027224 */ /* 0x000fe400078e0010 */
[----:B------:R-:W-:-:S02]  /*bb20*/  IMAD.MOV.U32 R0, RZ, RZ, R17 ;  /* 0x000000ffff007224 */ /* 0x000fc400078e0011 */
[----:B------:R-:W2:Y:S04]  /*bb30*/  LDL.LU.64 R16, [R1+0x70] ;  /* 0x0000700001107983 */ /* 0x000ea80000300a00 */
[----:B------:R-:W2:Y:S01]  /*bb40*/  LDL.LU.64 R18, [R1+0x78] ;  /* 0x0000780001127983 */ /* 0x000ea20000300a00 */
[----:B---3--:R-:W-:Y:S01]  /*bb50*/  HMMA.16816.F32.BF16 R24, R12, R20, R24 ;  /* 0x000000140c18723c */ /* 0x008fe20000041818 */
[----:B------:R-:W-:Y:S11]  /*bb60*/  IMAD.MOV.U32 R3, RZ, RZ, R21 ;  /* 0x000000ffff037224 */ /* 0x000ff600078e0015 */
[----:B------:R-:W-:Y:S11]  /*bb70*/  @!UPT UIADD3 URZ, URZ, URZ, URZ ;  /* 0x0000003f3f3ff290 */ /* 0x000ff6000fffe03f */
[----:B------:R0:W-:Y:S04]  /*bb80*/  STL.64 [R1+0xc0], R24 ;  /* 0x0000c01801007387 */ /* 0x0001e80000100a00 */
[----:B------:R1:W-:Y:S04]  /*bb90*/  STL.64 [R1+0xc8], R26 ;  /* 0x0000c81a01007387 */ /* 0x0003e80000100a00 */
[----:B0-----:R-:W2:Y:S01]  /*bba0*/  LDL.LU.64 R24, [R1+0xe18] ;  /* 0x000e180001187983 */ /* 0x001ea20000300a00 */
[----:B-1----:R-:W-:-:S03]  /*bbb0*/  IMAD.MOV.U32 R26, RZ, RZ, R20 ;  /* 0x000000ffff1a7224 */ /* 0x002fc600078e0014 */
[----:B------:R-:W3:Y:S02]  /*bbc0*/  LDL.LU.64 R20, [R1+0xe10] ;  /* 0x000e100001147983 */ /* 0x000ee40000300a00 */
[C---:B---3--:R-:W-:Y:S01]  /*bbd0*/  HMMA.16816.F32.BF16 R8, R12.reuse, R20, R8 ;  /* 0x000000140c08723c */ /* 0x048fe20000041808 */
[----:B------:R-:W-:Y:S02]  /*bbe0*/  IMAD.MOV.U32 R28, RZ, RZ, R20 ;  /* 0x000000ffff1c7224 */ /* 0x000fe400078e0014 */
[----:B------:R-:W-:Y:S11]  /*bbf0*/  IMAD.MOV.U32 R27, RZ, RZ, R21 ;  /* 0x000000ffff1b7224 */ /* 0x000ff600078e0015 */
[----:B------:R-:W-:Y:S09]  /*bc00*/  @!UPT UIADD3 URZ, URZ, URZ, URZ ;  /* 0x0000003f3f3ff290 */ /* 0x000ff2000fffe03f */
[----:B------:R-:W-:Y:S04]  /*bc10*/  STL.64 [R1+0xa0], R8 ;  /* 0x0000a00801007387 */ /* 0x000fe80000100a00 */
[----:B------:R0:W-:Y:S04]  /*bc20*/  STL.64 [R1+0xa8], R10 ;  /* 0x0000a80a01007387 */ /* 0x0001e80000100a00 */
[----:B0-----:R-:W3:Y:S04]  /*bc30*/  LDL.LU.64 R10, [R1+0xe08] ;  /* 0x000e0800010a7983 */ /* 0x001ee80000300a00 */
[----:B------:R-:W3:Y:S04]  /*bc40*/  LDL.LU.64 R8, [R1+0xe00] ;  /* 0x000e000001087983 */ /* 0x000ee80000300a00 */
[----:B------:R-:W3:Y:S02]  /*bc50*/  LDL.LU.64 R20, [R1+0xdf8] ;  /* 0x000df80001147983 */ /* 0x000ee40000300a00 */
        /* <DEDUP_REMOVED lines=8> */
[----:B------:R-:W4:Y:S01]  /*bce0*/  LDL.LU.64 R20, [R1+0xde8] ;  /* 0x000de80001147983 */ /* 0x000f220000300a00 */
[C---:B--2---:R-:W-:Y:S08]  /*bcf0*/  HMMA.16816.F32.BF16 R16, R12.reuse, R24, R16 ;  /* 0x000000180c10723c */ /* 0x044ff00000041810 */
[----:B----4-:R-:W-:Y:S11]  /*bd00*/  HMMA.16816.F32.BF16 R4, R12, R20, R4 ;  /* 0x000000140c04723c */ /* 0x010ff60000041804 */
[----:B------:R-:W-:Y:S11]  /*bd10*/  @!UPT UIADD3 URZ, URZ, URZ, URZ ;  /* 0x0000003f3f3ff290 */ /* 0x000ff6000fffe03f */
[----:B------:R-:W-:Y:S01]  /*bd20*/  @!UPT UIADD3 URZ, URZ, URZ, URZ ;  /* 0x0000003f3f3ff290 */ /* 0x000fe2000fffe03f */
[----:B------:R0:W-:Y:S04]  /*bd30*/  STL.64 [R1+0x80], R4 ;  /* 0x0000800401007387 */ /* 0x0001e80000100a00 */
[----:B------:R1:W-:Y:S04]  /*bd40*/  STL.64 [R1+0x88], R6 ;  /* 0x0000880601007387 */ /* 0x0003e80000100a00 */
[----:B0-----:R-:W2:Y:S01]  /*bd50*/  LDL.LU.64 R4, [R1+0xde0] ;  /* 0x000de00001047983 */ /* 0x001ea20000300a00 */
[----:B-1----:R-:W-:Y:S02]  /*bd60*/  IMAD.MOV.U32 R7, RZ, RZ, R20 ;  /* 0x000000ffff077224 */ /* 0x002fe400078e0014 */
[----:B------:R-:W-:-:S02]  /*bd70*/  IMAD.MOV.U32 R6, RZ, RZ, R21 ;  /* 0x000000ffff067224 */ /* 0x000fc400078e0015 */
[----:B------:R-:W2:Y:S04]  /*bd80*/  LDL.LU.64 R20, [R1+0x3c0] ;  /* 0x0003c00001147983 */ /* 0x000ea80000300a00 */
[----:B------:R-:W2:Y:S04]  /*bd90*/  LDL.LU.64 R22, [R1+0x3c8] ;  /* 0x0003c80001167983 */ /* 0x000ea80000300a00 */
[----:B------:R-:W-:Y:S04]  /*bda0*/  STL.64 [R1+0x70], R16 ;  /* 0x0000701001007387 */ /* 0x000fe80000100a00 */
[----:B------:R0:W-:Y:S04]  /*bdb0*/  STL.64 [R1+0x78], R18 ;  /* 0x0000781201007387 */ /* 0x0001e80000100a00 */
[----:B0-----:R-:W4:Y:S04]  /*bdc0*/  LDL.LU.64 R18, [R1+0xdd8] ;  /* 0x000dd80001127983 */ /* 0x001f280000300a00 */
[----:B------:R-:W4:Y:S04]  /*bdd0*/  LDL.LU.64 R16, [R1+0xdd0] ;  /* 0x000dd00001107983 */ /* 0x000f280000300a00 */
[----:B------:R0:W-:Y:S02]  /*bde0*/  STL.64 [R1+0xd48], R24 ;  /* 0x000d481801007387 */ /* 0x0001e40000100a00 */
[----:B0-----:R-:W-:-:S02]  /*bdf0*/  IMAD.MOV.U32 R24, RZ, RZ, R7 ;  /* 0x000000ffff187224 */ /* 0x001fc400078e0007 */
[----:B------:R-:W3:Y:S01]  /*be00*/  LDL.LU R7, [R1+0xdcc] ;  /* 0x000dcc0001077983 */ /* 0x000ee20000300800 */
[----:B------:R-:W-:-:S03]  /*be10*/  IMAD.MOV.U32 R25, RZ, RZ, R6 ;  /* 0x000000ffff197224 */ /* 0x000fc600078e0006 */
[----:B------:R-:W3:Y:S04]  /*be20*/  LDL.LU R6, [R1+0xdc8] ;  /* 0x000dc80001067983 */ /* 0x000ee80000300800 */
[----:B------:R0:W-:Y:S02]  /*be30*/  STL.64 [R1+0xd60], R24 ;  /* 0x000d601801007387 */ /* 0x0001e40000100a00 */
[----:B0-----:R-:W-:Y:S02]  /*be40*/  IMAD.MOV.U32 R24, RZ, RZ, R10 ;  /* 0x000000ffff187224 */ /* 0x001fe400078e000a */
[----:B------:R-:W-:Y:S01]  /*be50*/  IMAD.MOV.U32 R25, RZ, RZ, R11 ;  /* 0x000000ffff197224 */ /* 0x000fe200078e000b */
[----:B------:R-:W4:Y:S04]  /*be60*/  LDL.LU R10, [R1+0xdc4] ;  /* 0x000dc400010a7983 */ /* 0x000f280000300800 */
[----:B------:R-:W4:Y:S04]  /*be70*/  LDL.LU R11, [R1+0xdc0] ;  /* 0x000dc000010b7983 */ /* 0x000f280000300800 */
[----:B------:R0:W-:Y:S02]  /*be80*/  STL.64 [R1+0xd78], R24 ;  /* 0x000d781801007387 */ /* 0x0001e40000100a00 */
[----:B0-----:R-:W-:-:S02]  /*be90*/  IMAD.MOV.U32 R24, RZ, RZ, R28 ;  /* 0x000000ffff187224 */ /* 0x001fc400078e001c */
[----:B------:R-:W-:-:S05]  /*bea0*/  IMAD.MOV.U32 R25, RZ, RZ, R27 ;  /* 0x000000ffff197224 */ /* 0x000fca00078e001b */
[----:B------:R0:W-:Y:S02]  /*beb0*/  STL.64 [R1+0xd90], R24 ;  /* 0x000d901801007387 */ /* 0x0001e40000100a00 */
[----:B0-----:R-:W-:Y:S02]  /*bec0*/  IMAD.MOV.U32 R24, RZ, RZ, R26 ;  /* 0x000000ffff187224 */ /* 0x001fe400078e001a */
[----:B------:R-:W-:-:S05]  /*bed0*/  IMAD.MOV.U32 R25, RZ, RZ, R3 ;  /* 0x000000ffff197224 */ /* 0x000fca00078e0003 */
[----:B------:R-:W-:Y:S01]  /*bee0*/  STL.64 [R1+0xda8], R24 ;  /* 0x000da81801007387 */ /* 0x000fe20000100a00 */
[C---:B--2---:R-:W-:Y:S11]  /*bef0*/  HMMA.16816.F32.BF16 R20, R12.reuse, R4, R20 ;  /* 0x000000040c14723c */ /* 0x044ff60000041814 */
[----:B------:R-:W-:Y:S11]  /*bf00*/  @!UPT UIADD3 URZ, URZ, URZ, URZ ;  /* 0x0000003f3f3ff290 */ /* 0x000ff6000fffe03f */
[----:B------:R-:W-:Y:S01]  /*bf10*/  @!UPT UIADD3 URZ, URZ, URZ, URZ ;  /* 0x0000003f3f3ff290 */ /* 0x000fe2000fffe03f */
[----:B------:R0:W-:Y:S04]  /*bf20*/  STL.64 [R1+0x3c0], R20 ;  /* 0x0003c01401007387 */ /* 0x0001e80000100a00 */
[----:B------:R1:W-:Y:S04]  /*bf30*/  STL.64 [R1+0x3c8], R22 ;  /* 0x0003c81601007387 */ /* 0x0003e80000100a00 */
[----:B0-----:R-:W2:Y:S04]  /*bf40*/  LDL.LU.64 R20, [R1+0x3f0] ;  /* 0x0003f00001147983 */ /* 0x001ea80000300a00 */
[----:B-1----:R-:W2:Y:S04]  /*bf50*/  LDL.LU.64 R22, [R1+0x3f8] ;  /* 0x0003f80001167983 */ /* 0x002ea80000300a00 */
[----:B---3--:R-:W-:Y:S04]  /*bf60*/  STL.64 [R1+0xd40], R6 ;  /* 0x000d400601007387 */ /* 0x008fe80000100a00 */
        /* <DEDUP_REMOVED lines=10> */
[----:B------:R-:W3:Y:S04]  /*c010*/  LDL.LU.64 R6, [R1+0x448] ;  /* 0x0004480001067983 */ /* 0x000ee80000300a00 */
[----:B---3--:R-:W-:Y:S04]  /*c020*/  STL.64 [R1+0xd88], R6 ;  /* 0x000d880601007387 */ /* 0x008fe80000100a00 */
[----:B--2---:R0:W-:Y:S04]  /*c030*/  STL.64 [R1+0xd80], R4 ;  /* 0x000d800401007387 */ /* 0x0041e80000100a00 */
[----:B0-----:R-:W2:Y:S04]  /*c040*/  LDL.LU.64 R4, [R1+0x430] ;  /* 0x0004300001047983 */ /* 0x001ea80000300a00 */
[----:B------:R-:W3:Y:S01]  /*c050*/  LDL.LU.64 R6, [R1+0x438] ;  /* 0x0004380001067983 */ /* 0x000ee20000300a00 */
[----:B------:R-:W-:Y:S01]  /*c060*/  HMMA.16816.F32.BF16 R12, R12, R8, R20 ;  /* 0x000000080c0c723c */ /* 0x000fe20000041814 */
[----:B------:R-:W-:-:S02]  /*c070*/  IMAD.MOV.U32 R24, RZ, RZ, R2 ;  /* 0x000000ffff187224 */ /* 0x000fc400078e0002 */
[----:B---3--:R-:W-:Y:S04]  /*c080*/  STL.64 [R1+0xda0], R6 ;  /* 0x000da00601007387 */ /* 0x008fe80000100a00 */
[----:B--2---:R0:W-:Y:S04]  /*c090*/  STL.64 [R1+0xd98], R4 ;  /* 0x000d980401007387 */ /* 0x0041e80000100a00 */
[----:B0-----:R-:W2:Y:S04]  /*c0a0*/  LDL.LU.64 R4, [R1+0x420] ;  /* 0x0004200001047983 */ /* 0x001ea80000300a00 */
[----:B------:R-:W2:Y:S04]  /*c0b0*/  LDL.LU.64 R6, [R1+0x428] ;  /* 0x0004280001067983 */ /* 0x000ea80000300a00 */
[----:B------:R-:W4:Y:S04]  /*c0c0*/  LDL.LU.64 R22, [R1+0xdb8] ;  /* 0x000db80001167983 */ /* 0x000f280000300a00 */
[----:B------:R-:W4:Y:S01]  /*c0d0*/  LDL.LU.64 R20, [R1+0xdb0] ;  /* 0x000db00001147983 */ /* 0x000f220000300a00 */
[----:B------:R-:W-:-:S03]  /*c0e0*/  IMAD.MOV.U32 R25, RZ, RZ, R0 ;  /* 0x000000ffff197224 */ /* 0x000fc600078e0000 */
[----:B------:R-:W-:Y:S04]  /*c0f0*/  STL.64 [R1+0x3f0], R12 ;  /* 0x0003f00c01007387 */ /* 0x000fe80000100a00 */
[----:B------:R-:W-:Y:S04]  /*c100*/  STL.64 [R1+0x3f8], R14 ;  /* 0x0003f80e01007387 */ /* 0x000fe80000100a00 */
[----:B------:R-:W-:Y:S01]  /*c110*/  LDSM.16.MT88.4 R12, [R29+0x2000] ;  /* 0x002000001d0c783b */ /* 0x000fe20000004200 */
[C---:B----4-:R-:W-:Y:S03]  /*c120*/  HMMA.16816.F32.BF16 R20, R16.reuse, R24, R20 ;  /* 0x000000181014723c */ /* 0x050fe60000041814 */
[----:B------:R-:W2:Y:S11]  /*c130*/  LDL.LU.64 R24, [R1+0xda8] ;  /* 0x000da80001187983 */ /* 0x000eb60000300a00 */
[----:B------:R-:W-:Y:S09]  /*c140*/  @!UPT UIADD3 URZ, URZ, URZ, URZ ;  /* 0x0000003f3f3ff290 */ /* 0x000ff2000fffe03f */
[----:B------:R-:W-:Y:S04]  /*c150*/  STL.64 [R1+0x410], R20 ;  /* 0x0004101401007387 */ /* 0x000fe80000100a00 */
[----:B------:R-:W-:Y:S04]  /*c160*/  STL.64 [R1+0x418], R22 ;  /* 0x0004181601007387 */ /* 0x000fe80000100a00 */
[----:B------:R-:W0:Y:S04]  /*c170*/  LDSM.16.MT88.4 R20, [R29+0x2080] ;  /* 0x002080001d14783b */ /* 0x000e280000004200 */
[----:B0-----:R-:W-:Y:S04]  /*c180*/  STL.64 [R1+0xc98], R22 ;  /* 0x000c981601007387 */ /* 0x001fe80000100a00 */
[----:B------:R0:W-:Y:S04]  /*c190*/  STL.64 [R1+0xc90], R20 ;  /* 0x000c901401007387 */ /* 0x0001e80000100a00 */
[----:B0-----:R-:W3:Y:S04]  /*c1a0*/  LDL.LU.64 R20, [R1] ;  /* 0x0000000001147983 */ /* 0x001ee80000300a00 */
[----:B------:R-:W3:Y:S01]  /*c1b0*/  LDL.LU.64 R22, [R1+0x8] ;  /* 0x0000080001167983 */ /* 0x000ee20000300a00 */
        /* <DEDUP_REMOVED lines=30> */
[----:B------:R-:W3:Y:S11]  /*c3a0*/  LDL.LU.64 R4, [R1+0xd38] ;  /* 0x000d380001047983 */ /* 0x000ef60000300a00 */
[----:B------:R-:W-:Y:S07]  /*c3b0*/  @!UPT UIADD3 URZ, URZ, URZ, URZ ;  /* 0x0000003f3f3ff290 */ /* 0x000fee000fffe03f */
[----:B------:R-:W-:Y:S02]  /*c3c0*/  IMAD.MOV.U32 R28, RZ, RZ, R26 ;  /* 0x000000ffff1c7224 */ /* 0x000fe400078e001a */
[----:B------:R-:W-:Y:S02]  /*c3d0*/  IMAD.MOV.U32 R0, RZ, RZ, R27 ;  /* 0x000000ffff007224 */ /* 0x000fe400078e001b */
[----:B------:R-:W4:Y:S01]  /*c3e0*/  LDL.LU.64 R26, [R1+0xd30] ;  /* 0x000d3000011a7983 */ /* 0x000f220000300a00 */
[----:B------:R-:W-:Y:S02]  /*c3f0*/  IMAD.MOV.U32 R2, RZ, RZ, R24 ;  /* 0x000000ffff027224 */ /* 0x000fe400078e0018 */
[----:B------:R-:W-:Y:S02]  /*c400*/  IMAD.MOV.U32 R3, RZ, RZ, R25 ;  /* 0x000000ffff037224 */ /* 0x000fe400078e0019 */
[----:B------:R-:W4:Y:S04]  /*c410*/  LDL.LU.64 R24, [R1+0xd28] ;  /* 0x000d280001187983 */ /* 0x000f280000300a00 */
[----:B------:R-:W-:Y:S04]  /*c420*/  STL [R1+0x928], R2 ;  /* 0x0009280201007387 */ /* 0x000fe80000100800 */
[----:B------:R-:W-:Y:S04]  /*c430*/  STL [R1+0x900], R3 ;  /* 0x0009000301007387 */ /* 0x000fe80000100800 */
[----:B------:R-:W-:Y:S04]  /*c440*/  STL [R1+0x8fc], R28 ;  /* 0x0008fc1c01007387 */ /* 0x000fe80000100800 */
[----:B------:R-:W-:Y:S01]  /*c450*/  STL [R1+0x8f8], R0 ;  /* 0x0008f80001007387 */ /* 0x000fe20000100800 */
[----:B---3--:R-:W-:Y:S03]  /*c460*/  HMMA.16816.F32.BF16 R20, R16, R4, R20 ;  /* 0x000000041014723c */ /* 0x008fe60000041814 */
[----:B--2---:R-:W-:Y:S11]  /*c470*/  STL.64 [R1+0xcf0], R6 ;  /* 0x000cf00601007387 */ /* 0x004ff60000100a00 */
[----:B------:R-:W-:Y:S09]  /*c480*/  @!UPT UIADD3 URZ, URZ, URZ, URZ ;  /* 0x0000003f3f3ff290 */ /* 0x000ff2000fffe03f */
[----:B------:R4:W-:Y:S04]  /*c490*/  STL.64 [R1+0x450], R20 ;  /* 0x0004501401007387 */ /* 0x0009e80000100a00 */
[----:B------:R0:W-:Y:S01]  /*c4a0*/  STL.64 [R1+0x458], R22 ;  /* 0x0004581601007387 */ /* 0x0001e20000100a00 */
[----:B----4-:R-:W-:-:S03]  /*c4b0*/  IMAD.MOV.U32 R20, RZ, RZ, R26 ;  /* 0x000000ffff147224 */ /* 0x010fc600078e001a */
[----:B------:R-:W2:Y:S01]  /*c4c0*/  LDL.LU R26, [R1+0xd20] ;  /* 0x000d2000011a7983 */ /* 0x000ea20000300800 */
[----:B------:R-:W-:Y:S02]  /*c4d0*/  IMAD.MOV.U32 R21, RZ, RZ, R10 ;  /* 0x000000ffff157224 */ /* 0x000fe400078e000a */
[----:B0-----:R-:W-:Y:S01]  /*c4e0*/  IMAD.MOV.U32 R22, RZ, RZ, R27 ;  /* 0x000000ffff167224 */ /* 0x001fe200078e001b */
[----:B------:R-:W3:Y:S04]  /*c4f0*/  LDL.LU R10, [R1+0xd1c] ;  /* 0x000d1c00010a7983 */ /* 0x000ee80000300800 */
[----:B------:R-:W4:Y:S01]  /*c500*/  LDL.LU R27, [R1+0xd18] ;  /* 0x000d1800011b7983 */ /* 0x000f220000300800 */
[----:B------:R-:W-:-:S03]  /*c510*/  IMAD.MOV.U32 R23, RZ, RZ, R24 ;  /* 0x000000ffff177224 */ /* 0x000fc600078e0018 */
[----:B------:R-:W3:Y:S04]  /*c520*/  LDL.LU R24, [R1+0xd14] ;  /* 0x000d140001187983 */ /* 0x000ee80000300800 */
[----:B------:R-:W3:Y:S04]  /*c530*/  LDL.64 R6, [R1+0x68] ;  /* 0x0000680001067983 */ /* 0x000ee80000100a00 */
[----:B------:R0:W-:Y:S04]  /*c540*/  STL.64 [R1+0xcc8], R22 ;  /* 0x000cc81601007387 */ /* 0x0001e80000100a00 */
[----:B------:R-:W-:Y:S01]  /*c550*/  STL.64 [R1+0xcc0], R20 ;  /* 0x000cc01401007387 */ /* 0x000fe20000100a00 */
[----:B0-----:R-:W-:-:S03]  /*c560*/  IMAD.MOV.U32 R22, RZ, RZ, R25 ;  /* 0x000000ffff167224 */ /* 0x001fc600078e0019 */
[----:B------:R-:W3:Y:S01]  /*c570*/  LDL.LU R25, [R1+0xd10] ;  /* 0x000d100001197983 */ /* 0x000ee20000300800 */
[----:B--2---:R-:W-:-:S03]  /*c580*/  IMAD.MOV.U32 R23, RZ, RZ, R26 ;  /* 0x000000ffff177224 */ /* 0x004fc600078e001a */
[----:B------:R-:W3:Y:S04]  /*c590*/  LDL.LU R26, [R1+0xd0c] ;  /* 0x000d0c00011a7983 */ /* 0x000ee80000300800 */
[----:B------:R4:W-:Y:S02]  /*c5a0*/  STL.64 [R1+0xcd8], R22 ;  /* 0x000cd81601007387 */ /* 0x0009e40000100a00 */
[----:B----4-:R-:W-:Y:S02]  /*c5b0*/  IMAD.MOV.U32 R22, RZ, RZ, R27 ;  /* 0x000000ffff167224 */ /* 0x010fe400078e001b */
[----:B------:R-:W3:Y:S04]  /*c5c0*/  LDL.LU R27, [R1+0xd08] ;  /* 0x000d0800011b7983 */ /* 0x000ee80000300800 */
[----:B------:R-:W2:Y:S01]  /*c5d0*/  LDL R23, [R1+0x5c] ;  /* 0x00005c0001177983 */ /* 0x000ea20000100800 */
[----:B---3--:R-:W-:Y:S03]  /*c5e0*/  HMMA.16816.F32.BF16 R16, R16, R8, R24 ;  /* 0x000000081010723c */ /* 0x008fe60000041818 */
[----:B--2---:R0:W-:Y:S04]  /*c5f0*/  STL.64 [R1+0xcf8], R22 ;  /* 0x000cf81601007387 */ /* 0x0041e80000100a00 */
[----:B------:R-:W2:Y:S04]  /*c600*/  LDL.LU R20, [R1+0x1d0] ;  /* 0x0001d00001147983 */ /* 0x000ea80000300800 */
[----:B------:R-:W2:Y:S04]  /*c610*/  LDL.LU R21, [R1+0x1d4] ;  /* 0x0001d40001157983 */ /* 0x000ea80000300800 */
[----:B0-----:R-:W2:Y:S04]  /*c620*/  LDL.LU R22, [R1+0x1d8] ;  /* 0x0001d80001167983 */ /* 0x001ea80000300800 */
[----:B------:R-:W2:Y:S04]  /*c630*/  LDL.LU R23, [R1+0x1dc] ;  /* 0x0001dc0001177983 */ /* 0x000ea80000300800 */
[----:B------:R-:W-:Y:S04]  /*c640*/  STL [R1+0x468], R18 ;  /* 0x0004681201007387 */ /* 0x000fe80000100800 */
[----:B------:R-:W3:Y:S04]  /*c650*/  LDL.64 R26, [R1+0x38] ;  /* 0x00003800011a7983 */ /* 0x000ee80000100a00 */
[----:B---3--:R0:W-:Y:S04]  /*c660*/  STL.64 [R1+0xcd0], R26 ;  /* 0x000cd01a01007387 */ /* 0x0081e80000100a00 */
[----:B------:R-:W3:Y:S04]  /*c670*/  LDL.LU R24, [R1+0x1b0] ;  /* 0x0001b00001187983 */ /* 0x000ee80000300800 */
[----:B------:R-:W3:Y:S01]  /*c680*/  LDL.LU R25, [R1+0x1b4] ;  /* 0x0001b40001197983 */ /* 0x000ee20000300800 */
[----:B0-----:R-:W-:-:S03]  /*c690*/  IMAD.MOV.U32 R26, RZ, RZ, R10 ;  /* 0x000000ffff1a7224 */ /* 0x001fc600078e000a */
[----:B------:R-:W4:Y:S01]  /*c6a0*/  LDL.LU R10, [R1+0xd04] ;  /* 0x000d0400010a7983 */ /* 0x000f220000300800 */
[----:B------:R-:W-:-:S03]  /*c6b0*/  IMAD.MOV.U32 R27, RZ, RZ, R11 ;  /* 0x000000ffff1b7224 */ /* 0x000fc600078e000b */
[----:B------:R-:W4:Y:S01]  /*c6c0*/  LDL.LU R11, [R1+0xd00] ;  /* 0x000d0000010b7983 */ /* 0x000f220000300800 */
[----:B--2---:R-:W-:Y:S03]  /*c6d0*/  HMMA.16816.F32.BF16 R20, R12, R6, R20 ;  /* 0x000000060c14723c */ /* 0x004fe60000041814 */
[----:B------:R-:W-:Y:S01]  /*c6e0*/  STL.64 [R1+0xce8], R26 ;  /* 0x000ce81a01007387 */ /* 0x000fe20000100a00 */
[----:B------:R-:W-:Y:S02]  /*c6f0*/  IMAD.MOV.U32 R0, RZ, RZ, R19 ;  /* 0x000000ffff007224 */ /* 0x000fe400078e0013 */
[----:B------:R-:W-:Y:S02]  /*c700*/  IMAD.MOV.U32 R28, RZ, RZ, R17 ;  /* 0x000000ffff1c7224 */ /* 0x000fe400078e0011 */
[----:B------:R-:W-:Y:S01]  /*c710*/  IMAD.MOV.U32 R3, RZ, RZ, R16 ;  /* 0x000000ffff037224 */ /* 0x000fe200078e0010 */
[----:B---3--:R0:W-:Y:S04]  /*c720*/  STL.64 [R1+0xce0], R24 ;  /* 0x000ce01801007387 */ /* 0x0081e80000100a00 */
[----:B0-----:R-:W2:Y:S04]  /*c730*/  LDL.LU R24, [R1+0x1c0] ;  /* 0x0001c00001187983 */ /* 0x001ea80000300800 */
[----:B------:R-:W2:Y:S04]  /*c740*/  LDL.LU R25, [R1+0x1c4] ;  /* 0x0001c40001197983 */ /* 0x000ea80000300800 */
[----:B------:R-:W2:Y:S04]  /*c750*/  LDL.LU R26, [R1+0x1c8] ;  /* 0x0001c800011a7983 */ /* 0x000ea80000300800 */
[----:B------:R-:W2:Y:S04]  /*c760*/  LDL.LU R27, [R1+0x1cc] ;  /* 0x0001cc00011b7983 */ /* 0x000ea80000300800 */
[----:B----4-:R0:W-:Y:S04]  /*c770*/  STL.64 [R1+0xca0], R10 ;  /* 0x000ca00a01007387 */ /* 0x0101e80000100a00 */
[----:B------:R-:W3:Y:S04]  /*c780*/  LDL.LU R8, [R1+0x1a0] ;  /* 0x0001a00001087983 */ /* 0x000ee80000300800 */
[----:B------:R-:W3:Y:S04]  /*c790*/  LDL.LU R9, [R1+0x1a4] ;  /* 0x0001a40001097983 */ /* 0x000ee80000300800 */
[----:B0-----:R-:W3:Y:S04]  /*c7a0*/  LDL.LU R10, [R1+0x1a8] ;  /* 0x0001a800010a7983 */ /* 0x001ee80000300800 */
[----:B------:R-:W3:Y:S04]  /*c7b0*/  LDL.LU R11, [R1+0x1ac] ;  /* 0x0001ac00010b7983 */ /* 0x000ee80000300800 */
[----:B------:R-:W4:Y:S04]  /*c7c0*/  LDL R18, [R1+0x28] ;  /* 0x0000280001127983 */ /* 0x000f280000100800 */
[----:B------:R-:W4:Y:S04]  /*c7d0*/  LDL R19, [R1+0x2c] ;  /* 0x00002c0001137983 */ /* 0x000f280000100800 */
[----:B------:R-:W-:Y:S04]  /*c7e0*/  STL [R1+0x990], R0 ;  /* 0x0009900001007387 */ /* 0x000fe80000100800 */
[----:B------:R-:W-:Y:S04]  /*c7f0*/  STL [R1+0x930], R28 ;  /* 0x0009301c01007387 */ /* 0x000fe80000100800 */
[----:B------:R-:W-:Y:S04]  /*c800*/  STL [R1+0x92c], R3 ;  /* 0x00092c0301007387 */ /* 0x000fe80000100800 */
[----:B------:R-:W-:Y:S04]  /*c810*/  STL.64 [R1+0x1d0], R20 ;  /* 0x0001d01401007387 */ /* 0x000fe80000100a00 */
[----:B------:R0:W-:Y:S04]  /*c820*/  STL.64 [R1+0x1d8], R22 ;  /* 0x0001d81601007387 */ /* 0x0001e80000100a00 */
[----:B0-----:R-:W2:Y:S01]  /*c830*/  LDL.LU.64 R22, [R1+0xcf8] ;  /* 0x000cf80001167983 */ /* 0x001ea20000300a00 */
[----:B------:R-:W-:-:S02]  /*c840*/  IMAD.MOV.U32 R28, RZ, RZ, R6 ;  /* 0x000000ffff1c7224 */ /* 0x000fc400078e0006 */
[----:B------:R-:W-:Y:S02]  /*c850*/  IMAD.MOV.U32 R5, RZ, RZ, R7 ;  /* 0x000000ffff057224 */ /* 0x000fe400078e0007 */
[----:B------:R-:W3:Y:S01]  /*c860*/  LDL.LU.64 R6, [R1+0xcf0] ;  /* 0x000cf00001067983 */ /* 0x000ee20000300a00 */
[C---:B--2---:R-:W-:Y:S03]  /*c870*/  HMMA.16816.F32.BF16 R20, R12.reuse, R22, R24 ;  /* 0x000000160c14723c */ /* 0x044fe60000041818 */
[----:B------:R-:W2:Y:S04]  /*c880*/  LDL.LU.64 R26, [R1+0xce8] ;  /* 0x000ce800011a7983 */ /* 0x000ea80000300a00 */
[----:B------:R-:W2:Y:S11]  /*c890*/  LDL.LU.64 R24, [R1+0xce0] ;  /* 0x000ce00001187983 */ /* 0x000eb60000300a00 */
[----:B------:R-:W-:Y:S05]  /*c8a0*/  @!UPT UIADD3 URZ, URZ, URZ, URZ ;  /* 0x0000003f3f3ff290 */ /* 0x000fea000fffe03f */
[----:B------:R-:W-:Y:S04]  /*c8b0*/  STL.64 [R1+0x1c0], R20 ;  /* 0x0001c01401007387 */ /* 0x000fe80000100a00 */
[----:B------:R0:W-:Y:S04]  /*c8c0*/  STL.64 [R1+0x1c8], R22 ;  /* 0x0001c81601007387 */ /* 0x0001e80000100a00 */
[----:B0-----:R-:W2:Y:S02]  /*c8d0*/  LDL.LU.64 R22, [R1+0xcd8] ;  /* 0x000cd80001167983 */ /* 0x001ea40000300a00 */
[C---:B--2---:R-:W-:Y:S02]  /*c8e0*/  HMMA.16816.F32.BF16 R20, R12.reuse, R22, R24 ;  /* 0x000000160c14723c */ /* 0x044fe40000041818 */
[----:B------:R-:W3:Y:S11]  /*c8f0*/  LDL.LU.64 R26, [R1+0xcd0] ;  /* 0x000cd000011a7983 */ /* 0x000ef60000300a00 */
[----:B------:R-:W-:Y:S10]  /*c900*/  @!UPT UIADD3 URZ, URZ, URZ, URZ ;  /* 0x0000003f3f3ff290 */ /* 0x000ff4000fffe03f */
[----:B------:R-:W-:Y:S04]  /*c910*/  STL.64 [R1+0x1b0], R20 ;  /* 0x0001b01401007387 */ /* 0x000fe80000100a00 */
[----:B------:R0:W-:Y:S04]  /*c920*/  STL.64 [R1+0x1b8], R22 ;  /* 0x0001b81601007387 */ /* 0x0001e80000100a00 */
[----:B0-----:R-:W4:Y:S04]  /*c930*/  LDL.LU.64 R22, [R1+0xcc8] ;  /* 0x000cc80001167983 */ /* 0x001f280000300a00 */
[----:B------:R-:W4:Y:S01]  /*c940*/  LDL.LU.64 R20, [R1+0xcc0] ;  /* 0x000cc00001147983 */ /* 0x000f220000300a00 */
[----:B---3--:R-:W-:Y:S11]  /*c950*/  HMMA.16816.F32.BF16 R8, R12, R26, R8 ;  /* 0x0000001a0c08723c */ /* 0x008ff60000041808 */
[----:B------:R-:W-:Y:S11]  /*c960*/  @!UPT UIADD3 URZ, URZ, URZ, URZ ;  /* 0x0000003f3f3ff290 */ /* 0x000ff6000fffe03f */
[----:B------:R-:W-:Y:S01]  /*c970*/  @!UPT UIADD3 URZ, URZ, URZ, URZ ;  /* 0x0000003f3f3ff290 */ /* 0x000fe2000fffe03f */
[----:B------:R-:W-:Y:S04]  /*c980*/  STL.64 [R1+0x1a0], R8 ;  /* 0x0001a00801007387 */ /* 0x000fe80000100a00 */
[----:B------:R-:W-:Y:S04]  /*c990*/  STL.64 [R1+0x1a8], R10 ;  /* 0x0001a80a01007387 */ /* 0x000fe80000100a00 */
[----:B------:R-:W0:Y:S01]  /*c9a0*/  LDSM.16.MT88.4 R8, [R29+0x2100] ;  /* 0x002100001d08783b */ /* 0x000e220000004200 */
[----:B------:R-:W-:-:S03]  /*c9b0*/  IMAD.MOV.U32 R2, RZ, RZ, R26 ;  /* 0x000000ffff027224 */ /* 0x000fc600078e001a */
[----:B------:R-:W2:Y:S01]  /*c9c0*/  LDL.LU R24, [R1+0x2a0] ;  /* 0x0002a00001187983 */ /* 0x000ea20000300800 */
[----:B------:R-:W-:-:S03]  /*c9d0*/  IMAD.MOV.U32 R0, RZ, RZ, R27 ;  /* 0x000000ffff007224 */ /* 0x000fc600078e001b */
[----:B------:R-:W2:Y:S04]  /*c9e0*/  LDL.LU R25, [R1+0x2a4] ;  /* 0x0002a40001197983 */ /* 0x000ea80000300800 */
[----:B------:R-:W2:Y:S04]  /*c9f0*/  LDL.LU R26, [R1+0x2a8] ;  /* 0x0002a800011a7983 */ /* 0x000ea80000300800 */
[----:B------:R-:W2:Y:S04]  /*ca00*/  LDL.LU R27, [R1+0x2ac] ;  /* 0x0002ac00011b7983 */ /* 0x000ea80000300800 */
[----:B------:R1:W-:Y:S01]  /*ca10*/  STL.64 [R1+0xcb8], R6 ;  /* 0x000cb80601007387 */ /* 0x0003e20000100a00 */
[----:B0-----:R-:W-:-:S02]  /*ca20*/  IMAD.MOV.U32 R17, RZ, RZ, R8 ;  /* 0x000000ffff117224 */ /* 0x001fc400078e0008 */
[----:B------:R-:W-:Y:S02]  /*ca30*/  IMAD.MOV.U32 R16, RZ, RZ, R9 ;  /* 0x000000ffff107224 */ /* 0x000fe400078e0009 */
[----:B------:R-:W-:Y:S02]  /*ca40*/  IMAD.MOV.U32 R4, RZ, RZ, R10 ;  /* 0x000000ffff047224 */ /* 0x000fe400078e000a */
[----:B------:R-:W-:Y:S02]  /*ca50*/  IMAD.MOV.U32 R3, RZ, RZ, R11 ;  /* 0x000000ffff037224 */ /* 0x000fe400078e000b */
[C---:B----4-:R-:W-:Y:S01]  /*ca60*/  HMMA.16816.F32.BF16 R8, R12.reuse, R18, R20 ;  /* 0x000000120c08723c */ /* 0x050fe20000041814 */
[----:B------:R-:W-:Y:S04]  /*ca70*/  STL [R1+0xcb0], R4 ;  /* 0x000cb00401007387 */ /* 0x000fe80000100800 */
[----:B-1----:R-:W2:Y:S04]  /*ca80*/  LDL.64 R6, [R1+0x18] ;  /* 0x0000180001067983 */ /* 0x002ea80000100a00 */
[----:B------:R-:W-:Y:S04]  /*ca90*/  STL.64 [R1+0xc40], R18 ;  /* 0x000c401201007387 */ /* 0x000fe80000100a00 */
[----:B------:R0:W-:Y:S10]  /*caa0*/  STL.64 [R1+0xc38], R16 ;  /* 0x000c381001007387 */ /* 0x0001f40000100a00 */
[----:B------:R1:W-:Y:S04]  /*cab0*/  STL.64 [R1+0x2b0], R8 ;  /* 0x0002b00801007387 */ /* 0x0003e80000100a00 */
[----:B------:R3:W-:Y:S04]  /*cac0*/  STL.64 [R1+0x2b8], R10 ;  /* 0x0002b80a01007387 */ /* 0x0007e80000100a00 */
[----:B0-----:R-:W4:Y:S04]  /*cad0*/  LDL.LU R16, [R1+0x140] ;  /* 0x0001400001107983 */ /* 0x001f280000300800 */
[----:B------:R-:W4:Y:S04]  /*cae0*/  LDL.LU R17, [R1+0x144] ;  /* 0x0001440001117983 */ /* 0x000f280000300800 */
[----:B------:R-:W2:Y:S04]  /*caf0*/  LDL.LU R18, [R1+0x148] ;  /* 0x0001480001127983 */ /* 0x000ea80000300800 */
[----:B------:R-:W2:Y:S04]  /*cb00*/  LDL.LU R19, [R1+0x14c] ;  /* 0x00014c0001137983 */ /* 0x000ea80000300800 */
[----:B-1----:R-:W4:Y:S04]  /*cb10*/  LDL.LU R8, [R1+0x290] ;  /* 0x0002900001087983 */ /* 0x002f280000300800 */
[----:B------:R-:W4:Y:S04]  /*cb20*/  LDL.LU R9, [R1+0x294] ;  /* 0x0002940001097983 */ /* 0x000f280000300800 */
[----:B---3--:R-:W3:Y:S04]  /*cb30*/  LDL.LU R10, [R1+0x298] ;  /* 0x00029800010a7983 */ /* 0x008ee80000300800 */
[----:B------:R-:W3:Y:S04]  /*cb40*/  LDL.LU R11, [R1+0x29c] ;  /* 0x00029c00010b7983 */ /* 0x000ee80000300800 */
[----:B------:R-:W3:Y:S04]  /*cb50*/  LDL.LU R20, [R1+0x190] ;  /* 0x0001900001147983 */ /* 0x000ee80000300800 */
[----:B------:R-:W3:Y:S04]  /*cb60*/  LDL.LU R21, [R1+0x194] ;  /* 0x0001940001157983 */ /* 0x000ee80000300800 */
[----:B------:R-:W3:Y:S04]  /*cb70*/  LDL.LU R22, [R1+0x198] ;  /* 0x0001980001167983 */ /* 0x000ee80000300800 */
[----:B------:R-:W3:Y:S04]  /*cb80*/  LDL.LU R23, [R1+0x19c] ;  /* 0x00019c0001177983 */ /* 0x000ee80000300800 */
[----:B--2---:R0:W-:Y:S04]  /*cb90*/  STL.64 [R1+0xc50], R18 ;  /* 0x000c501201007387 */ /* 0x0041e80000100a00 */
[----:B----4-:R-:W-:Y:S04]  /*cba0*/  STL.64 [R1+0xc48], R16 ;  /* 0x000c481001007387 */ /* 0x010fe80000100a00 */
[----:B0-----:R-:W2:Y:S04]  /*cbb0*/  LDL R18, [R1+0x48] ;  /* 0x0000480001127983 */ /* 0x001ea80000100800 */
[----:B------:R-:W2:Y:S01]  /*cbc0*/  LDL R19, [R1+0x4c] ;  /* 0x00004c0001137983 */ /* 0x000ea20000100800 */
[----:B------:R-:W-:Y:S03]  /*cbd0*/  HMMA.16816.F32.BF16 R24, R12, R6, R24 ;  /* 0x000000060c18723c */ /* 0x000fe60000041818 */
[----:B--2---:R0:W-:Y:S04]  /*cbe0*/  STL.64 [R1+0xc60], R18 ;  /* 0x000c601201007387 */ /* 0x0041e80000100a00 */
[----:B0-----:R-:W2:Y:S04]  /*cbf0*/  LDL.64 R18, [R1+0x58] ;  /* 0x0000580001127983 */ /* 0x001ea80000100a00 */
[----:B--2---:R0:W-:Y:S11]  /*cc00*/  STL.64 [R1+0xc78], R18 ;  /* 0x000c781201007387 */ /* 0x0041f60000100a00 */
[----:B------:R-:W-:Y:S01]  /*cc10*/  @!UPT UIADD3 URZ, URZ, URZ, URZ ;  /* 0x0000003f3f3ff290 */ /* 0x000fe2000fffe03f */
[----:B------:R1:W-:Y:S04]  /*cc20*/  STL.64 [R1+0x2a0], R24 ;  /* 0x0002a01801007387 */ /* 0x0003e80000100a00 */
[----:B------:R-:W-:Y:S01]  /*cc30*/  STL.64 [R1+0x2a8], R26 ;  /* 0x0002a81a01007387 */ /* 0x000fe20000100a00 */
[----:B0-----:R-:W-:Y:S02]  /*cc40*/  IMAD.MOV.U32 R19, RZ, RZ, R5 ;  /* 0x000000ffff137224 */ /* 0x001fe400078e0005 */
[----:B------:R-:W-:Y:S02]  /*cc50*/  IMAD.MOV.U32 R5, RZ, RZ, R7 ;  /* 0x000000ffff057224 */ /* 0x000fe400078e0007 */
[----:B-1----:R-:W-:Y:S02]  /*cc60*/  IMAD.MOV.U32 R24, RZ, RZ, R6 ;  /* 0x000000ffff187224 */ /* 0x002fe400078e0006 */
[----:B------:R-:W2:Y:S04]  /*cc70*/  LDL.LU.64 R6, [R1+0xcb8] ;  /* 0x000cb80001067983 */ /* 0x000ea80000300a00 */
[----:B------:R-:W4:Y:S04]  /*cc80*/  LDL.LU R4, [R1+0xcb0] ;  /* 0x000cb00001047983 */ /* 0x000f280000300800 */
[----:B------:R0:W-:Y:S04]  /*cc90*/  STL [R1+0xc58], R24 ;  /* 0x000c581801007387 */ /* 0x0001e80000100800 */
[----:B0-----:R-:W2:Y:S04]  /*cca0*/  LDL.LU R24, [R1+0x150] ;  /* 0x0001500001187983 */ /* 0x001ea80000300800 */
[----:B------:R-:W2:Y:S04]  /*ccb0*/  LDL.LU R25, [R1+0x154] ;  /* 0x0001540001197983 */ /* 0x000ea80000300800 */
[----:B------:R-:W2:Y:S04]  /*ccc0*/  LDL.LU R26, [R1+0x158] ;  /* 0x00015800011a7983 */ /* 0x000ea80000300800 */
[----:B------:R-:W2:Y:S04]  /*ccd0*/  LDL.LU R27, [R1+0x15c] ;  /* 0x00015c00011b7983 */ /* 0x000ea80000300800 */
[----:B--2---:R0:W-:Y:S04]  /*cce0*/  STL.64 [R1+0xc70], R26 ;  /* 0x000c701a01007387 */ /* 0x0041e80000100a00 */
[----:B------:R1:W-:Y:S01]  /*ccf0*/  STL.64 [R1+0xc68], R24 ;  /* 0x000c681801007387 */ /* 0x0003e20000100a00 */
[----:B0-----:R-:W-:-:S02]  /*cd00*/  IMAD.MOV.U32 R26, RZ, RZ, R6 ;  /* 0x000000ffff1a7224 */ /* 0x001fc400078e0006 */
[----:B------:R-:W-:Y:S01]  /*cd10*/  IMAD.MOV.U32 R27, RZ, RZ, R7 ;  /* 0x000000ffff1b7224 */ /* 0x000fe200078e0007 */
[----:B-1----:R-:W2:Y:S04]  /*cd20*/  LDL.LU R24, [R1+0x160] ;  /* 0x0001600001187983 */ /* 0x002ea80000300800 */
[----:B------:R-:W2:Y:S04]  /*cd30*/  LDL.LU R25, [R1+0x164] ;  /* 0x0001640001197983 */ /* 0x000ea80000300800 */
[----:B------:R-:W3:Y:S04]  /*cd40*/  LDL.LU R6, [R1+0xcac] ;  /* 0x000cac0001067983 */ /* 0x000ee80000300800 */
[----:B------:R-:W3:Y:S04]  /*cd50*/  LDL.LU R7, [R1+0xca8] ;  /* 0x000ca80001077983 */ /* 0x000ee80000300800 */
[----:B------:R-:W-:Y:S01]  /*cd60*/  STL.64 [R1+0xc88], R26 ;  /* 0x000c881a01007387 */ /* 0x000fe20000100a00 */
[C---:B---3--:R-:W-:Y:S03]  /*cd70*/  HMMA.16816.F32.BF16 R8, R12.reuse, R6, R8 ;  /* 0x000000060c08723c */ /* 0x048fe60000041808 */
[----:B--2---:R0:W-:Y:S04]  /*cd80*/  STL.64 [R1+0xc80], R24 ;  /* 0x000c801801007387 */ /* 0x0041e80000100a00 */
[----:B0-----:R-:W2:Y:S04]  /*cd90*/  LDL.LU R24, [R1+0x170] ;  /* 0x0001700001187983 */ /* 0x001ea80000300800 */
[----:B------:R-:W2:Y:S04]  /*cda0*/  LDL.LU R25, [R1+0x174] ;  /* 0x0001740001197983 */ /* 0x000ea80000300800 */
[----:B------:R-:W2:Y:S04]  /*cdb0*/  LDL.LU R26, [R1+0x178] ;  /* 0x00017800011a7983 */ /* 0x000ea80000300800 */
[----:B------:R-:W2:Y:S04]  /*cdc0*/  LDL.LU R27, [R1+0x17c] ;  /* 0x00017c00011b7983 */ /* 0x000ea80000300800 */
[----:B------:R-:W-:Y:S04]  /*cdd0*/  STL.64 [R1+0x290], R8 ;  /* 0x0002900801007387 */ /* 0x000fe80000100a00 */
[----:B------:R0:W-:Y:S04]  /*cde0*/  STL.64 [R1+0x298], R10 ;  /* 0x0002980a01007387 */ /* 0x0001e80000100a00 */
[----:B0-----:R-:W3:Y:S01]  /*cdf0*/  LDL.LU.64 R10, [R1+0xca0] ;  /* 0x000ca000010a7983 */ /* 0x001ee20000300a00 */
[----:B------:R-:W-:Y:S01]  /*ce00*/  IMAD.MOV.U32 R18, RZ, RZ, R28 ;  /* 0x000000ffff127224 */ /* 0x000fe200078e001c */
[----:B---3--:R-:W-:Y:S02]  /*ce10*/  HMMA.16816.F32.BF16 R12, R12, R10, R20 ;  /* 0x0000000a0c0c723c */ /* 0x008fe40000041814 */
[----:B------:R-:W2:Y:S04]  /*ce20*/  LDL.LU.64 R22, [R1+0xc98] ;  /* 0x000c980001167983 */ /* 0x000ea80000300a00 */
[----:B------:R-:W2:Y:S11]  /*ce30*/  LDL.LU.64 R20, [R1+0xc90] ;  /* 0x000c900001147983 */ /* 0x000eb60000300a00 */
[----:B------:R-:W-:Y:S06]  /*ce40*/  @!UPT UIADD3 URZ, URZ, URZ, URZ ;  /* 0x0000003f3f3ff290 */ /* 0x000fec000fffe03f */
[----:B------:R-:W-:Y:S04]  /*ce50*/  STL.64 [R1+0x190], R12 ;  /* 0x0001900c01007387 */ /* 0x000fe80000100a00 */
[----:B------:R-:W-:Y:S04]  /*ce60*/  STL.64 [R1+0x198], R14 ;  /* 0x0001980e01007387 */ /* 0x000fe80000100a00 */
[----:B------:R0:W-:Y:S04]  /*ce70*/  STL.64 [R1+0xc20], R10 ;  /* 0x000c200a01007387 */ /* 0x0001e80000100a00 */
[----:B------:R-:W3:Y:S04]  /*ce80*/  LDL.LU R8, [R1+0x210] ;  /* 0x0002100001087983 */ /* 0x000ee80000300800 */
[----:B------:R-:W3:Y:S04]  /*ce90*/  LDL.LU R9, [R1+0x214] ;  /* 0x0002140001097983 */ /* 0x000ee80000300800 */
[----:B0-----:R-:W3:Y:S04]  /*cea0*/  LDL.LU R10, [R1+0x218] ;  /* 0x00021800010a7983 */ /* 0x001ee80000300800 */
[----:B------:R-:W3:Y:S01]  /*ceb0*/  LDL.LU R11, [R1+0x21c] ;  /* 0x00021c00010b7983 */ /* 0x000ee20000300800 */
[C---:B--2---:R-:W-:Y:S03]  /*cec0*/  HMMA.16816.F32.BF16 R16, R20.reuse, R18, R24 ;  /* 0x000000121410723c */ /* 0x044fe60000041818 */
[----:B------:R-:W2:Y:S04]  /*ced0*/  LDL.LU.64 R26, [R1+0xc88] ;  /* 0x000c8800011a7983 */ /* 0x000ea80000300a00 */
[----:B------:R-:W2:Y:S11]  /*cee0*/  LDL.LU.64 R24, [R1+0xc80] ;  /* 0x000c800001187983 */ /* 0x000eb60000300a00 */
[----:B------:R-:W-:Y:S05]  /*cef0*/  @!UPT UIADD3 URZ, URZ, URZ, URZ ;  /* 0x0000003f3f3ff290 */ /* 0x000fea000fffe03f */
[----:B------:R-:W-:Y:S04]  /*cf00*/  STL.64 [R1+0x170], R16 ;  /* 0x0001701001007387 */ /* 0x000fe80000100a00 */
[----:B------:R0:W-:Y:S04]  /*cf10*/  STL.64 [R1+0x178], R18 ;  /* 0x0001781201007387 */ /* 0x0001e80000100a00 */
[----:B0-----:R-:W2:Y:S01]  /*cf20*/  LDL.LU.64 R18, [R1+0xc78] ;  /* 0x000c780001127983 */ /* 0x001ea20000300a00 */
[----:B------:R-:W-:Y:S02]  /*cf30*/  IMAD.MOV.U32 R14, RZ, RZ, R2 ;  /* 0x000000ffff0e7224 */ /* 0x000fe400078e0002 */
[----:B------:R-:W-:Y:S01]  /*cf40*/  IMAD.MOV.U32 R15, RZ, RZ, R0 ;  /* 0x000000ffff0f7224 */ /* 0x000fe200078e0000 */
[----:B--2---:R-:W-:Y:S01]  /*cf50*/  HMMA.16816.F32.BF16 R24, R20, R18, R24 ;  /* 0x000000121418723c */ /* 0x004fe20000041818 */
[----:B------:R-:W-:-:S02]  /*cf60*/  IMAD.MOV.U32 R2, RZ, RZ, R18 ;  /* 0x000000ffff027224 */ /* 0x000fc400078e0012 */
[----:B------:R-:W-:Y:S11]  /*cf70*/  IMAD.MOV.U32 R0, RZ, RZ, R19 ;  /* 0x000000ffff007224 */ /* 0x000ff600078e0013 */
[----:B------:R-:W-:Y:S09]  /*cf80*/  @!UPT UIADD3 URZ, URZ, URZ, URZ ;  /* 0x0000003f3f3ff290 */ /* 0x000ff2000fffe03f */
[----:B------:R-:W-:Y:S04]  /*cf90*/  STL.64 [R1+0x160], R24 ;  /* 0x0001601801007387 */ /* 0x000fe80000100a00 */
[----:B------:R0:W-:Y:S04]  /*cfa0*/  STL.64 [R1+0x168], R26 ;  /* 0x0001681a01007387 */ /* 0x0001e80000100a00 */
[----:B0-----:R-:W2:Y:S04]  /*cfb0*/  LDL.LU.64 R26, [R1+0xc70] ;  /* 0x000c7000011a7983 */ /* 0x001ea80000300a00 */
[----:B------:R-:W2:Y:S04]  /*cfc0*/  LDL.LU.64 R24, [R1+0xc68] ;  /* 0x000c680001187983 */ /* 0x000ea80000300a00 */
[----:B------:R-:W2:Y:S02]  /*cfd0*/  LDL.LU.64 R18, [R1+0xc60] ;  /* 0x000c600001127983 */ /* 0x000ea40000300a00 */
[C---:B--2---:R-:W-:Y:S02]  /*cfe0*/  HMMA.16816.F32.BF16 R16, R20.reuse, R18, R24 ;  /* 0x000000121410723c */ /* 0x044fe40000041818 */
[----:B------:R-:W2:Y:S11]  /*cff0*/  LDL.LU R24, [R1+0xc58] ;  /* 0x000c580001187983 */ /* 0x000eb60000300800 */
[----:B------:R-:W-:Y:S10]  /*d000*/  @!UPT UIADD3 URZ, URZ, URZ, URZ ;  /* 0x0000003f3f3ff290 */ /* 0x000ff4000fffe03f */
[----:B------:R-:W-:Y:S04]  /*d010*/  STL.64 [R1+0x150], R16 ;  /* 0x0001501001007387 */ /* 0x000fe80000100a00 */
[----:B------:R0:W-:Y:S04]  /*d020*/  STL.64 [R1+0x158], R18 ;  /* 0x0001581201007387 */ /* 0x0001e80000100a00 */
[----:B0-----:R-:W2:Y:S04]  /*d030*/  LDL.LU.64 R18, [R1+0xc50] ;  /* 0x000c500001127983 */ /* 0x001ea80000300a00 */
[----:B------:R-:W2:Y:S02]  /*d040*/  LDL.LU.64 R16, [R1+0xc48] ;  /* 0x000c480001107983 */ /* 0x000ea40000300a00 */
[----:B--2---:R-:W-:Y:S02]  /*d050*/  HMMA.16816.F32.BF16 R12, R20, R14, R16 ;  /* 0x0000000e140c723c */ /* 0x004fe40000041810 */
[----:B------:R-:W3:Y:S04]  /*d060*/  LDL.LU.64 R18, [R1+0xc40] ;  /* 0x000c400001127983 */ /* 0x000ee80000300a00 */
[----:B------:R-:W2:Y:S11]  /*d070*/  LDL.LU.64 R16, [R1+0xc38] ;  /* 0x000c380001107983 */ /* 0x000eb60000300a00 */
[----:B------:R-:W-:Y:S06]  /*d080*/  @!UPT UIADD3 URZ, URZ, URZ, URZ ;  /* 0x0000003f3f3ff290 */ /* 0x000fec000fffe03f */
[----:B------:R-:W-:Y:S04]  /*d090*/  STL.64 [R1+0x140], R12 ;  /* 0x0001400c01007387 */ /* 0x000fe80000100a00 */
[----:B------:R0:W-:Y:S02]  /*d0a0*/  STL.64 [R1+0x148], R14 ;  /* 0x0001480e01007387 */ /* 0x0001e40000100a00 */
[----:B0-----:R-:W-:Y:S02]  /*d0b0*/  IMAD.MOV.U32 R14, RZ, RZ, R24 ;  /* 0x000000ffff0e7224 */ /* 0x001fe400078e0018 */
[----:B------:R-:W0:Y:S04]  /*d0c0*/  LDSM.16.MT88.4 R24, [R29+0x2180] ;  /* 0x002180001d18783b */ /* 0x000e280000004200 */
[----:B0-----:R4:W-:Y:S04]  /*d0d0*/  STL.64 [R1+0xbb0], R26 ;  /* 0x000bb01a01007387 */ /* 0x0019e80000100a00 */
[----:B------:R2:W-:Y:S01]  /*d0e0*/  STL.64 [R1+0xba8], R24 ;  /* 0x000ba81801007387 */ /* 0x0005e20000100a00 */
[----:B----4-:R-:W-:-:S02]  /*d0f0*/  IMAD.MOV.U32 R26, RZ, RZ, R4 ;  /* 0x000000ffff1a7224 */ /* 0x010fc400078e0004 */
[----:B------:R-:W-:-:S05]  /*d100*/  IMAD.MOV.U32 R27, RZ, RZ, R3 ;  /* 0x000000ffff1b7224 */ /* 0x000fca00078e0003 */
[----:B------:R-:W-:Y:S01]  /*d110*/  STL.64 [R1+0xc18], R26 ;  /* 0x000c181a01007387 */ /* 0x000fe20000100a00 */
[----:B---3--:R-:W-:Y:S01]  /*d120*/  HMMA.16816.F32.BF16 R8, R20, R18, R8 ;  /* 0x000000121408723c */ /* 0x008fe20000041808 */
[----:B--2---:R-:W-:Y:S02]  /*d130*/  IMAD.MOV.U32 R24, RZ, RZ, R17 ;  /* 0x000000ffff187224 */ /* 0x004fe400078e0011 */
[----:B------:R-:W-:-:S05]  /*d140*/  IMAD.MOV.U32 R25, RZ, RZ, R16 ;  /* 0x000000ffff197224 */ /* 0x000fca00078e0010 */
[----:B------:R0:W-:Y:S04]  /*d150*/  STL.64 [R1+0xc10], R24 ;  /* 0x000c101801007387 */ /* 0x0001e80000100a00 */
[----:B------:R-:W-:Y:S04]  /*d160*/  STL [R1+0x994], R29 ;  /* 0x0009941d01007387 */ /* 0x000fe80000100800 */
[----:B0-----:R-:W2:Y:S07]  /*d170*/  LDL.LU R24, [R1+0x3a0] ;  /* 0x0003a00001187983 */ /* 0x001eae0000300800 */
[----:B------:R-:W-:Y:S04]  /*d180*/  STL.64 [R1+0x210], R8 ;  /* 0x0002100801007387 */ /* 0x000fe80000100a00 */
[----:B------:R-:W-:Y:S04]  /*d190*/  STL.64 [R1+0x218], R10 ;  /* 0x0002180a01007387 */ /* 0x000fe80000100a00 */
[----:B------:R-:W2:Y:S04]  /*d1a0*/  LDL.LU R25, [R1+0x3a4] ;  /* 0x0003a40001197983 */ /* 0x000ea80000300800 */
[----:B------:R-:W3:Y:S04]  /*d1b0*/  LDL.LU R26, [R1+0x3a8] ;  /* 0x0003a800011a7983 */ /* 0x000ee80000300800 */
[----:B------:R-:W3:Y:S01]  /*d1c0*/  LDL.LU R27, [R1+0x3ac] ;  /* 0x0003ac00011b7983 */ /* 0x000ee20000300800 */
[----:B------:R-:W-:Y:S01]  /*d1d0*/  IMAD.MOV.U32 R15, RZ, RZ, R5 ;  /* 0x000000ffff0f7224 */ /* 0x000fe200078e0005 */
[----:B------:R-:W-:-:S05]  /*d1e0*/  LOP3.LUT R5, R29, 0x40, RZ, 0x3c, !PT ;  /* 0x000000401d057812 */ /* 0x000fca00078e3cff */
[----:B------:R-:W0:Y:S04]  /*d1f0*/  LDSM.16.MT88.4 R16, [R5+0x2000] ;  /* 0x002000000510783b */ /* 0x000e280000004200 */
[----:B---3--:R-:W-:Y:S04]  /*d200*/  STL.64 [R1+0xc30], R26 ;  /* 0x000c301a01007387 */ /* 0x008fe80000100a00 */
[----:B--2---:R1:W-:Y:S04]  /*d210*/  STL.64 [R1+0xc28], R24 ;  /* 0x000c281801007387 */ /* 0x0043e80000100a00 */
[----:B-1----:R-:W2:Y:S04]  /*d220*/  LDL.LU R24, [R1+0x3b0] ;  /* 0x0003b00001187983 */ /* 0x002ea80000300800 */
[----:B------:R-:W2:Y:S04]  /*d230*/  LDL.LU R25, [R1+0x3b4] ;  /* 0x0003b40001197983 */ /* 0x000ea80000300800 */
[----:B------:R-:W2:Y:S04]  /*d240*/  LDL.LU R26, [R1+0x3b8] ;  /* 0x0003b800011a7983 */ /* 0x000ea80000300800 */
[----:B------:R-:W2:Y:S04]  /*d250*/  LDL.LU R27, [R1+0x3bc] ;  /* 0x0003bc00011b7983 */ /* 0x000ea80000300800 */
[----:B------:R-:W3:Y:S04]  /*d260*/  LDL.LU R8, [R1+0x3e0] ;  /* 0x0003e00001087983 */ /* 0x000ee80000300800 */
[----:B------:R-:W3:Y:S04]  /*d270*/  LDL.LU R9, [R1+0x3e4] ;  /* 0x0003e40001097983 */ /* 0x000ee80000300800 */
[----:B------:R-:W3:Y:S04]  /*d280*/  LDL.LU R10, [R1+0x3e8] ;  /* 0x0003e800010a7983 */ /* 0x000ee80000300800 */
[----:B------:R-:W3:Y:S04]  /*d290*/  LDL.LU R11, [R1+0x3ec] ;  /* 0x0003ec00010b7983 */ /* 0x000ee80000300800 */
[----:B0-----:R0:W-:Y:S04]  /*d2a0*/  STL.64 [R1+0xb30], R18 ;  /* 0x000b301201007387 */ /* 0x0011e80000100a00 */
[----:B------:R1:W-:Y:S04]  /*d2b0*/  STL.64 [R1+0xb28], R16 ;  /* 0x000b281001007387 */ /* 0x0003e80000100a00 */
[----:B0-----:R-:W4:Y:S04]  /*d2c0*/  LDL.64 R18, [R1+0x28] ;  /* 0x0000280001127983 */ /* 0x001f280000100a00 */
[----:B----4-:R0:W-:Y:S04]  /*d2d0*/  STL.64 [R1+0xbc8], R18 ;  /* 0x000bc81201007387 */ /* 0x0101e80000100a00 */
[----:B-1----:R-:W4:Y:S04]  /*d2e0*/  LDL.LU R16, [R1+0x360] ;  /* 0x0003600001107983 */ /* 0x002f280000300800 */
[----:B------:R-:W4:Y:S04]  /*d2f0*/  LDL.LU R17, [R1+0x364] ;  /* 0x0003640001117983 */ /* 0x000f280000300800 */
[----:B0-----:R-:W3:Y:S04]  /*d300*/  LDL.LU R18, [R1+0x368] ;  /* 0x0003680001127983 */ /* 0x001ee80000300800 */
[----:B------:R-:W3:Y:S01]  /*d310*/  LDL.LU R19, [R1+0x36c] ;  /* 0x00036c0001137983 */ /* 0x000ee20000300800 */
[----:B--2---:R-:W-:Y:S03]  /*d320*/  HMMA.16816.F32.BF16 R12, R20, R14, R24 ;  /* 0x0000000e140c723c */ /* 0x004fe60000041818 */
[----:B---3--:R0:W-:Y:S04]  /*d330*/  STL.64 [R1+0xbd8], R18 ;  /* 0x000bd81201007387 */ /* 0x0081e80000100a00 */
[----:B----4-:R-:W-:Y:S04]  /*d340*/  STL.64 [R1+0xbd0], R16 ;  /* 0x000bd01001007387 */ /* 0x010fe80000100a00 */
[----:B0-----:R-:W2:Y:S04]  /*d350*/  LDL.64 R18, [R1+0x48] ;  /* 0x0000480001127983 */ /* 0x001ea80000100a00 */
[----:B--2---:R0:W-:Y:S02]  /*d360*/  STL.64 [R1+0xbf0], R18 ;  /* 0x000bf01201007387 */ /* 0x0041e40000100a00 */
[----:B0-----:R-:W-:-:S02]  /*d370*/  IMAD.MOV.U32 R18, RZ, RZ, R2 ;  /* 0x000000ffff127224 */ /* 0x001fc400078e0002 */
[----:B------:R-:W-:-:S05]  /*d380*/  IMAD.MOV.U32 R19, RZ, RZ, R0 ;  /* 0x000000ffff137224 */ /* 0x000fca00078e0000 */
[----:B------:R0:W-:Y:S04]  /*d390*/  STL.64 [R1+0xc08], R18 ;  /* 0x000c081201007387 */ /* 0x0001e80000100a00 */
[----:B0-----:R-:W2:Y:S04]  /*d3a0*/  LDL.64 R18, [R1+0x68] ;  /* 0x0000680001127983 */ /* 0x001ea80000100a00 */
[----:B------:R-:W3:Y:S04]  /*d3b0*/  LDL.LU.64 R26, [R1+0xc30] ;  /* 0x000c3000011a7983 */ /* 0x000ee80000300a00 */
[----:B------:R-:W3:Y:S04]  /*d3c0*/  LDL.LU.64 R24, [R1+0xc28] ;  /* 0x000c280001187983 */ /* 0x000ee80000300a00 */
[----:B------:R-:W-:Y:S04]  /*d3d0*/  STL.64 [R1+0x3b0], R12 ;  /* 0x0003b00c01007387 */ /* 0x000fe80000100a00 */
[----:B------:R-:W-:Y:S04]  /*d3e0*/  STL.64 [R1+0x3b8], R14 ;  /* 0x0003b80e01007387 */ /* 0x000fe80000100a00 */
[----:B------:R-:W0:Y:S04]  /*d3f0*/  LDSM.16.MT88.4 R12, [R5+0x2080] ;  /* 0x00208000050c783b */ /* 0x000e280000004200 */
[----:B0-----:R-:W-:Y:S04]  /*d400*/  STL.64 [R1+0xac0], R14 ;  /* 0x000ac00e01007387 */ /* 0x001fe80000100a00 */
[----:B------:R0:W-:Y:S04]  /*d410*/  STL.64 [R1+0xab8], R12 ;  /* 0x000ab80c01007387 */ /* 0x0001e80000100a00 */
[----:B0-----:R-:W4:Y:S04]  /*d420*/  LDL.LU R12, [R1+0x350] ;  /* 0x00035000010c7983 */ /* 0x001f280000300800 */
[----:B------:R-:W4:Y:S04]  /*d430*/  LDL.LU R13, [R1+0x354] ;  /* 0x00035400010d7983 */ /* 0x000f280000300800 */
[----:B------:R-:W2:Y:S04]  /*d440*/  LDL.LU R14, [R1+0x358] ;  /* 0x00035800010e7983 */ /* 0x000ea80000300800 */
[----:B------:R-:W2:Y:S01]  /*d450*/  LDL.LU R15, [R1+0x35c] ;  /* 0x00035c00010f7983 */ /* 0x000ea20000300800 */
[C---:B------:R-:W-:Y:S03]  /*d460*/  HMMA.16816.F32.BF16 R8, R20.reuse, R6, R8 ;  /* 0x000000061408723c */ /* 0x040fe60000041808 */
[----:B--2---:R-:W-:Y:S04]  /*d470*/  STL.64 [R1+0xbe8], R14 ;  /* 0x000be80e01007387 */ /* 0x004fe80000100a00 */
[----:B----4-:R0:W-:Y:S04]  /*d480*/  STL.64 [R1+0xbe0], R12 ;  /* 0x000be00c01007387 */ /* 0x0101e80000100a00 */
[----:B0-----:R-:W2:Y:S04]  /*d490*/  LDL.LU R12, [R1+0x370] ;  /* 0x00037000010c7983 */ /* 0x001ea80000300800 */
[----:B------:R-:W2:Y:S04]  /*d4a0*/  LDL.LU R13, [R1+0x374] ;  /* 0x00037400010d7983 */ /* 0x000ea80000300800 */
[----:B------:R-:W4:Y:S04]  /*d4b0*/  LDL.LU R14, [R1+0x378] ;  /* 0x00037800010e7983 */ /* 0x000f280000300800 */
[----:B------:R-:W4:Y:S04]  /*d4c0*/  LDL.LU R15, [R1+0x37c] ;  /* 0x00037c00010f7983 */ /* 0x000f280000300800 */
[----:B----4-:R-:W-:Y:S04]  /*d4d0*/  STL.64 [R1+0xc00], R14 ;  /* 0x000c000e01007387 */ /* 0x010fe80000100a00 */
[----:B--2---:R0:W-:Y:S04]  /*d4e0*/  STL.64 [R1+0xbf8], R12 ;  /* 0x000bf80c01007387 */ /* 0x0041e80000100a00 */
[----:B0-----:R-:W2:Y:S04]  /*d4f0*/  LDL.LU R12, [R1+0x380] ;  /* 0x00038000010c7983 */ /* 0x001ea80000300800 */
[----:B------:R-:W2:Y:S04]  /*d500*/  LDL.LU R13, [R1+0x384] ;  /* 0x00038400010d7983 */ /* 0x000ea80000300800 */
[----:B------:R-:W2:Y:S04]  /*d510*/  LDL.LU R14, [R1+0x388] ;  /* 0x00038800010e7983 */ /* 0x000ea80000300800 */
[----:B------:R-:W2:Y:S04]  /*d520*/  LDL.LU R15, [R1+0x38c] ;  /* 0x00038c00010f7983 */ /* 0x000ea80000300800 */
[----:B------:R-:W-:Y:S04]  /*d530*/  STL.64 [R1+0x3e0], R8 ;  /* 0x0003e00801007387 */ /* 0x000fe80000100a00 */
[----:B------:R0:W-:Y:S04]  /*d540*/  STL.64 [R1+0x3e8], R10 ;  /* 0x0003e80a01007387 */ /* 0x0001e80000100a00 */
[----:B0-----:R-:W3:Y:S02]  /*d550*/  LDL.LU.64 R10, [R1+0xc20] ;  /* 0x000c2000010a7983 */ /* 0x001ee40000300a00 */
[----:B---3--:R-:W-:Y:S02]  /*d560*/  HMMA.16816.F32.BF16 R20, R20, R10, R24 ;  /* 0x0000000a1414723c */ /* 0x008fe40000041818 */
[----:B------:R-:W3:Y:S04]  /*d570*/  LDL.LU.64 R26, [R1+0xc18] ;  /* 0x000c1800011a7983 */ /* 0x000ee80000300a00 */
[----:B------:R-:W3:Y:S11]  /*d580*/  LDL.LU.64 R24, [R1+0xc10] ;  /* 0x000c100001187983 */ /* 0x000ef60000300a00 */
[----:B------:R-:W-:Y:S06]  /*d590*/  @!UPT UIADD3 URZ, URZ, URZ, URZ ;  /* 0x0000003f3f3ff290 */ /* 0x000fec000fffe03f */
[----:B------:R0:W-:Y:S04]  /*d5a0*/  STL.64 [R1+0x3a0], R20 ;  /* 0x0003a01401007387 */ /* 0x0001e80000100a00 */
[----:B------:R1:W-:Y:S04]  /*d5b0*/  STL.64 [R1+0x3a8], R22 ;  /* 0x0003a81601007387 */ /* 0x0003e80000100a00 */
[----:B0-----:R-:W3:Y:S04]  /*d5c0*/  LDL.LU R20, [R1+0x390] ;  /* 0x0003900001147983 */ /* 0x001ee80000300800 */
[----:B------:R-:W3:Y:S04]  /*d5d0*/  LDL.LU R21, [R1+0x394] ;  /* 0x0003940001157983 */ /* 0x000ee80000300800 */
[----:B-1----:R-:W3:Y:S04]  /*d5e0*/  LDL.LU R22, [R1+0x398] ;  /* 0x0003980001167983 */ /* 0x002ee80000300800 */
[----:B------:R-:W3:Y:S04]  /*d5f0*/  LDL.LU R23, [R1+0x39c] ;  /* 0x00039c0001177983 */ /* 0x000ee80000300800 */
[----:B------:R0:W-:Y:S04]  /*d600*/  STL.64 [R1+0xbc0], R10 ;  /* 0x000bc00a01007387 */ /* 0x0001e80000100a00 */
[----:B0-----:R-:W4:Y:S01]  /*d610*/  LDL.64 R10, [R1+0x38] ;  /* 0x00003800010a7983 */ /* 0x001f220000100a00 */
[C---:B---3--:R-:W-:Y:S11]  /*d620*/  HMMA.16816.F32.BF16 R20, R24.reuse, R18, R20 ;  /* 0x000000121814723c */ /* 0x048ff60000041814 */
[----:B------:R-:W-:Y:S11]  /*d630*/  @!UPT UIADD3 URZ, URZ, URZ, URZ ;  /* 0x0000003f3f3ff290 */ /* 0x000ff6000fffe03f */
[----:B------:R-:W-:Y:S01]  /*d640*/  @!UPT UIADD3 URZ, URZ, URZ, URZ ;  /* 0x0000003f3f3ff290 */ /* 0x000fe2000fffe03f */
[----:B------:R0:W-:Y:S04]  /*d650*/  STL.64 [R1+0x390], R20 ;  /* 0x0003901401007387 */ /* 0x0001e80000100a00 */
[----:B------:R-:W-:Y:S01]  /*d660*/  STL.64 [R1+0x398], R22 ;  /* 0x0003981601007387 */ /* 0x000fe20000100a00 */
[----:B0-----:R-:W-:Y:S02]  /*d670*/  IMAD.MOV.U32 R21, RZ, RZ, R18 ;  /* 0x000000ffff157224 */ /* 0x001fe400078e0012 */
[----:B------:R-:W-:Y:S02]  /*d680*/  IMAD.MOV.U32 R20, RZ, RZ, R19 ;  /* 0x000000ffff147224 */ /* 0x000fe400078e0013 */
[----:B------:R-:W2:Y:S02]  /*d690*/  LDL.LU.64 R18, [R1+0xc08] ;  /* 0x000c080001127983 */ /* 0x000ea40000300a00 */
[C---:B--2---:R-:W-:Y:S02]  /*d6a0*/  HMMA.16816.F32.BF16 R16, R24.reuse, R18, R12 ;  /* 0x000000121810723c */ /* 0x044fe4000004180c */
[----:B------:R-:W2:Y:S04]  /*d6b0*/  LDL.LU.64 R14, [R1+0xc00] ;  /* 0x000c0000010e7983 */ /* 0x000ea80000300a00 */
[----:B------:R-:W2:Y:S11]  /*d6c0*/  LDL.LU.64 R12, [R1+0xbf8] ;  /* 0x000bf800010c7983 */ /* 0x000eb60000300a00 */
[----:B------:R-:W-:Y:S06]  /*d6d0*/  @!UPT UIADD3 URZ, URZ, URZ, URZ ;  /* 0x0000003f3f3ff290 */ /* 0x000fec000fffe03f */
[----:B------:R-:W-:Y:S04]  /*d6e0*/  STL.64 [R1+0x380], R16 ;  /* 0x0003801001007387 */ /* 0x000fe80000100a00 */
[----:B------:R0:W-:Y:S04]  /*d6f0*/  STL.64 [R1+0x388], R18 ;  /* 0x0003881201007387 */ /* 0x0001e80000100a00 */
[----:B0-----:R-:W2:Y:S02]  /*d700*/  LDL.LU.64 R18, [R1+0xbf0] ;  /* 0x000bf00001127983 */ /* 0x001ea40000300a00 */
        /* <DEDUP_REMOVED lines=8> */
[----:B------:R-:W4:Y:S04]  /*d790*/  LDL.LU.64 R18, [R1+0xbd8] ;  /* 0x000bd80001127983 */ /* 0x000f280000300a00 */
[----:B------:R-:W4:Y:S02]  /*d7a0*/  LDL.LU.64 R16, [R1+0xbd0] ;  /* 0x000bd00001107983 */ /* 0x000f240000300a00 */
[----:B----4-:R-:W-:Y:S11]  /*d7b0*/  HMMA.16816.F32.BF16 R16, R24, R10, R16 ;  /* 0x0000000a1810723c */ /* 0x010ff60000041810 */
[----:B------:R-:W-:Y:S11]  /*d7c0*/  @!UPT UIADD3 URZ, URZ, URZ, URZ ;  /* 0x0000003f3f3ff290 */ /* 0x000ff6000fffe03f */
[----:B------:R-:W-:Y:S01]  /*d7d0*/  @!UPT UIADD3 URZ, URZ, URZ, URZ ;  /* 0x0000003f3f3ff290 */ /* 0x000fe2000fffe03f */
[----:B------:R-:W-:Y:S04]  /*d7e0*/  STL.64 [R1+0x360], R16 ;  /* 0x0003601001007387 */ /* 0x000fe80000100a00 */
[----:B------:R0:W-:Y:S04]  /*d7f0*/  STL.64 [R1+0x368], R18 ;  /* 0x0003681201007387 */ /* 0x0001e80000100a00 */
[----:B0-----:R-:W2:Y:S01]  /*d800*/  LDL.LU.64 R18, [R1+0xbc8] ;  /* 0x000bc80001127983 */ /* 0x001ea20000300a00 */
[----:B------:R-:W-:Y:S02]  /*d810*/  IMAD.MOV.U32 R29, RZ, RZ, R10 ;  /* 0x000000ffff1d7224 */ /* 0x000fe400078e000a */
[----:B------:R-:W-:-:S02]  /*d820*/  IMAD.MOV.U32 R28, RZ, RZ, R11 ;  /* 0x000000ffff1c7224 */ /* 0x000fc400078e000b */
[----:B--2---:R-:W-:Y:S01]  /*d830*/  HMMA.16816.F32.BF16 R8, R24, R18, R12 ;  /* 0x000000121808723c */ /* 0x004fe2000004180c */
[----:B------:R-:W-:Y:S02]  /*d840*/  IMAD.MOV.U32 R4, RZ, RZ, R18 ;  /* 0x000000ffff047224 */ /* 0x000fe400078e0012 */
[----:B------:R-:W-:Y:S11]  /*d850*/  IMAD.MOV.U32 R3, RZ, RZ, R19 ;  /* 0x000000ffff037224 */ /* 0x000ff600078e0013 */
[----:B------:R-:W-:Y:S09]  /*d860*/  @!UPT UIADD3 URZ, URZ, URZ, URZ ;  /* 0x0000003f3f3ff290 */ /* 0x000ff2000fffe03f */
[----:B------:R0:W-:Y:S04]  /*d870*/  STL.64 [R1+0x350], R8 ;  /* 0x0003500801007387 */ /* 0x0001e80000100a00 */
[----:B------:R1:W-:Y:S04]  /*d880*/  STL.64 [R1+0x358], R10 ;  /* 0x0003580a01007387 */ /* 0x0003e80000100a00 */
[----:B------:R-:W2:Y:S04]  /*d890*/  LDL.LU R12, [R1+0x230] ;  /* 0x00023000010c7983 */ /* 0x000ea80000300800 */
[----:B------:R-:W2:Y:S04]  /*d8a0*/  LDL.LU R13, [R1+0x234] ;  /* 0x00023400010d7983 */ /* 0x000ea80000300800 */
[----:B------:R-:W3:Y:S04]  /*d8b0*/  LDL.LU R14, [R1+0x238] ;  /* 0x00023800010e7983 */ /* 0x000ee80000300800 */
[----:B------:R-:W3:Y:S04]  /*d8c0*/  LDL.LU R15, [R1+0x23c] ;  /* 0x00023c00010f7983 */ /* 0x000ee80000300800 */
[----:B------:R-:W4:Y:S04]  /*d8d0*/  LDL.LU R16, [R1+0x2f0] ;  /* 0x0002f00001107983 */ /* 0x000f280000300800 */
[----:B------:R-:W4:Y:S04]  /*d8e0*/  LDL.LU R17, [R1+0x2f4] ;  /* 0x0002f40001117983 */ /* 0x000f280000300800 */
[----:B------:R-:W2:Y:S04]  /*d8f0*/  LDL.LU R18, [R1+0x2f8] ;  /* 0x0002f80001127983 */ /* 0x000ea80000300800 */
[----:B------:R-:W2:Y:S04]  /*d900*/  LDL.LU R19, [R1+0x2fc] ;  /* 0x0002fc0001137983 */ /* 0x000ea80000300800 */
[----:B0-----:R-:W3:Y:S04]  /*d910*/  LDL.LU R8, [R1+0x340] ;  /* 0x0003400001087983 */ /* 0x001ee80000300800 */
[----:B------:R-:W3:Y:S04]  /*d920*/  LDL.LU R9, [R1+0x344] ;  /* 0x0003440001097983 */ /* 0x000ee80000300800 */
[----:B-1----:R-:W3:Y:S04]  /*d930*/  LDL.LU R10, [R1+0x348] ;  /* 0x00034800010a7983 */ /* 0x002ee80000300800 */
[----:B------:R-:W3:Y:S04]  /*d940*/  LDL.LU R11, [R1+0x34c] ;  /* 0x00034c00010b7983 */ /* 0x000ee80000300800 */
[----:B------:R-:W3:Y:S04]  /*d950*/  LDL.64 R22, [R1+0x18] ;  /* 0x0000180001167983 */ /* 0x000ee80000100a00 */
[----:B--2---:R-:W-:Y:S04]  /*d960*/  STL.64 [R1+0xb70], R18 ;  /* 0x000b701201007387 */ /* 0x004fe80000100a00 */
[----:B----4-:R-:W-:Y:S04]  /*d970*/  STL.64 [R1+0xb68], R16 ;  /* 0x000b681001007387 */ /* 0x010fe80000100a00 */
[----:B---3--:R0:W-:Y:S04]  /*d980*/  STL.64 [R1+0xad8], R14 ;  /* 0x000ad80e01007387 */ /* 0x0081e80000100a00 */
[----:B------:R-:W-:Y:S01]  /*d990*/  STL.64 [R1+0xad0], R12 ;  /* 0x000ad00c01007387 */ /* 0x000fe20000100a00 */
[----:B0-----:R-:W-:-:S02]  /*d9a0*/  IMAD.MOV.U32 R14, RZ, RZ, R29 ;  /* 0x000000ffff0e7224 */ /* 0x001fc400078e001d */
[----:B------:R-:W-:-:S05]  /*d9b0*/  IMAD.MOV.U32 R15, RZ, RZ, R28 ;  /* 0x000000ffff0f7224 */ /* 0x000fca00078e001c */
[----:B------:R0:W-:Y:S04]  /*d9c0*/  STL.64 [R1+0xb78], R14 ;  /* 0x000b780e01007387 */ /* 0x0001e80000100a00 */
[----:B0-----:R-:W2:Y:S04]  /*d9d0*/  LDL.64 R14, [R1+0x58] ;  /* 0x00005800010e7983 */ /* 0x001ea80000100a00 */
[----:B--2---:R0:W-:Y:S04]  /*d9e0*/  STL.64 [R1+0xb90], R14 ;  /* 0x000b900e01007387 */ /* 0x0041e80000100a00 */
[----:B------:R-:W2:Y:S04]  /*d9f0*/  LDL.LU R16, [R1+0x300] ;  /* 0x0003000001107983 */ /* 0x000ea80000300800 */
[----:B------:R-:W2:Y:S04]  /*da00*/  LDL.LU R17, [R1+0x304] ;  /* 0x0003040001117983 */ /* 0x000ea80000300800 */
[----:B------:R-:W3:Y:S04]  /*da10*/  LDL.LU R18, [R1+0x308] ;  /* 0x0003080001127983 */ /* 0x000ee80000300800 */
[----:B------:R-:W3:Y:S01]  /*da20*/  LDL.LU R19, [R1+0x30c] ;  /* 0x00030c0001137983 */ /* 0x000ee20000300800 */
[----:B0-----:R-:W-:-:S02]  /*da30*/  IMAD.MOV.U32 R14, RZ, RZ, R21 ;  /* 0x000000ffff0e7224 */ /* 0x001fc400078e0015 */
[----:B------:R-:W-:-:S05]  /*da40*/  IMAD.MOV.U32 R15, RZ, RZ, R20 ;  /* 0x000000ffff0f7224 */ /* 0x000fca00078e0014 */
[----:B------:R0:W-:Y:S04]  /*da50*/  STL.64 [R1+0xbb8], R14 ;  /* 0x000bb80e01007387 */ /* 0x0001e80000100a00 */
[----:B------:R-:W4:Y:S04]  /*da60*/  LDL.LU R12, [R1+0x330] ;  /* 0x00033000010c7983 */ /* 0x000f280000300800 */
[----:B------:R-:W4:Y:S04]  /*da70*/  LDL.LU R13, [R1+0x334] ;  /* 0x00033400010d7983 */ /* 0x000f280000300800 */
[----:B0-----:R-:W4:Y:S04]  /*da80*/  LDL.LU R14, [R1+0x338] ;  /* 0x00033800010e7983 */ /* 0x001f280000300800 */
[----:B------:R-:W4:Y:S04]  /*da90*/  LDL.LU R15, [R1+0x33c] ;  /* 0x00033c00010f7983 */ /* 0x000f280000300800 */
[----:B---3--:R-:W-:Y:S04]  /*daa0*/  STL.64 [R1+0xb88], R18 ;  /* 0x000b881201007387 */ /* 0x008fe80000100a00 */
[----:B--2---:R0:W-:Y:S04]  /*dab0*/  STL.64 [R1+0xb80], R16 ;  /* 0x000b801001007387 */ /* 0x0041e80000100a00 */
[----:B0-----:R-:W2:Y:S04]  /*dac0*/  LDL.LU R16, [R1+0x310] ;  /* 0x0003100001107983 */ /* 0x001ea80000300800 */
[----:B------:R-:W2:Y:S04]  /*dad0*/  LDL.LU R17, [R1+0x314] ;  /* 0x0003140001117983 */ /* 0x000ea80000300800 */
[----:B------:R-:W3:Y:S04]  /*dae0*/  LDL.LU R18, [R1+0x318] ;  /* 0x0003180001127983 */ /* 0x000ee80000300800 */
[----:B------:R-:W3:Y:S01]  /*daf0*/  LDL.LU R19, [R1+0x31c] ;  /* 0x00031c0001137983 */ /* 0x000ee20000300800 */
[----:B------:R-:W-:Y:S03]  /*db00*/  HMMA.16816.F32.BF16 R8, R24, R22, R8 ;  /* 0x000000161808723c */ /* 0x000fe60000041808 */
[----:B---3--:R-:W-:Y:S04]  /*db10*/  STL.64 [R1+0xba0], R18 ;  /* 0x000ba01201007387 */ /* 0x008fe80000100a00 */
[----:B--2---:R0:W-:Y:S04]  /*db20*/  STL.64 [R1+0xb98], R16 ;  /* 0x000b981001007387 */ /* 0x0041e80000100a00 */
[----:B0-----:R-:W2:Y:S04]  /*db30*/  LDL.LU R16, [R1+0x320] ;  /* 0x0003200001107983 */ /* 0x001ea80000300800 */
[----:B------:R-:W2:Y:S04]  /*db40*/  LDL.LU R17, [R1+0x324] ;  /* 0x0003240001117983 */ /* 0x000ea80000300800 */
[----:B------:R-:W2:Y:S04]  /*db50*/  LDL.LU R18, [R1+0x328] ;  /* 0x0003280001127983 */ /* 0x000ea80000300800 */
[----:B------:R-:W2:Y:S04]  /*db60*/  LDL.LU R19, [R1+0x32c] ;  /* 0x00032c0001137983 */ /* 0x000ea80000300800 */
[----:B------:R0:W-:Y:S02]  /*db70*/  STL.64 [R1+0x340], R8 ;  /* 0x0003400801007387 */ /* 0x0001e40000100a00 */
[----:B0-----:R-:W-:-:S02]  /*db80*/  IMAD.MOV.U32 R9, RZ, RZ, R22 ;  /* 0x000000ffff097224 */ /* 0x001fc400078e0016 */
[----:B------:R-:W-:Y:S02]  /*db90*/  IMAD.MOV.U32 R8, RZ, RZ, R23 ;  /* 0x000000ffff087224 */ /* 0x000fe400078e0017 */
[----:B------:R-:W0:Y:S04]  /*dba0*/  LDSM.16.MT88.4 R20, [R5+0x2100] ;  /* 0x002100000514783b */ /* 0x000e280000004200 */
[----:B------:R1:W-:Y:S04]  /*dbb0*/  STL.64 [R1+0x348], R10 ;  /* 0x0003480a01007387 */ /* 0x0003e80000100a00 */
[----:B-1----:R-:W4:Y:S04]  /*dbc0*/  LDL.LU.64 R10, [R1+0xbc0] ;  /* 0x000bc000010a7983 */ /* 0x002f280000300a00 */
[----:B0-----:R0:W-:Y:S04]  /*dbd0*/  STL.64 [R1+0xa48], R22 ;  /* 0x000a481601007387 */ /* 0x0011e80000100a00 */
[----:B------:R1:W-:Y:S01]  /*dbe0*/  STL.64 [R1+0xa40], R20 ;  /* 0x000a401401007387 */ /* 0x0003e20000100a00 */
[----:B0-----:R-:W-:-:S02]  /*dbf0*/  IMAD.MOV.U32 R22, RZ, RZ, R9 ;  /* 0x000000ffff167224 */ /* 0x001fc400078e0009 */
[----:B------:R-:W-:-:S05]  /*dc00*/  IMAD.MOV.U32 R23, RZ, RZ, R8 ;  /* 0x000000ffff177224 */ /* 0x000fca00078e0008 */
[----:B------:R0:W-:Y:S04]  /*dc10*/  STL.64 [R1+0xb50], R22 ;  /* 0x000b501601007387 */ /* 0x0001e80000100a00 */
[----:B-1----:R-:W3:Y:S04]  /*dc20*/  LDL.LU R20, [R1+0x3d0] ;  /* 0x0003d00001147983 */ /* 0x002ee80000300800 */
[----:B------:R-:W3:Y:S04]  /*dc30*/  LDL.LU R21, [R1+0x3d4] ;  /* 0x0003d40001157983 */ /* 0x000ee80000300800 */
[----:B0-----:R-:W3:Y:S04]  /*dc40*/  LDL.LU R22, [R1+0x3d8] ;  /* 0x0003d80001167983 */ /* 0x001ee80000300800 */
[----:B------:R-:W3:Y:S02]  /*dc50*/  LDL.LU R23, [R1+0x3dc] ;  /* 0x0003dc0001177983 */ /* 0x000ee40000300800 */
[----:B---3--:R-:W-:Y:S11]  /*dc60*/  HMMA.16816.F32.BF16 R20, R24, R6, R20 ;  /* 0x000000061814723c */ /* 0x008ff60000041814 */
[----:B------:R-:W-:Y:S11]  /*dc70*/  @!UPT UIADD3 URZ, URZ, URZ, URZ ;  /* 0x0000003f3f3ff290 */ /* 0x000ff6000fffe03f */
[----:B------:R-:W-:Y:S01]  /*dc80*/  @!UPT UIADD3 URZ, URZ, URZ, URZ ;  /* 0x0000003f3f3ff290 */ /* 0x000fe2000fffe03f */
[----:B------:R-:W-:Y:S04]  /*dc90*/  STL.64 [R1+0x3d0], R20 ;  /* 0x0003d01401007387 */ /* 0x000fe80000100a00 */
[----:B------:R0:W-:Y:S04]  /*dca0*/  STL.64 [R1+0x3d8], R22 ;  /* 0x0003d81601007387 */ /* 0x0001e80000100a00 */
[----:B------:R-:W-:Y:S04]  /*dcb0*/  STL.64 [R1+0xb48], R6 ;  /* 0x000b480601007387 */ /* 0x000fe80000100a00 */
[----:B------:R1:W-:Y:S01]  /*dcc0*/  STL [R1+0xb40], R5 ;  /* 0x000b400501007387 */ /* 0x0003e20000100800 */
[----:B0-----:R-:W-:-:S03]  /*dcd0*/  IMAD.MOV.U32 R22, RZ, RZ, R4 ;  /* 0x000000ffff167224 */ /* 0x001fc600078e0004 */
[----:B------:R-:W3:Y:S04]  /*dce0*/  LDL.LU R4, [R1+0x2d0] ;  /* 0x0002d00001047983 */ /* 0x000ee80000300800 */
[----:B-1----:R-:W3:Y:S04]  /*dcf0*/  LDL.LU R5, [R1+0x2d4] ;  /* 0x0002d40001057983 */ /* 0x002ee80000300800 */
[----:B------:R-:W2:Y:S04]  /*dd00*/  LDL.LU R6, [R1+0x2d8] ;  /* 0x0002d80001067983 */ /* 0x000ea80000300800 */
[----:B------:R-:W2:Y:S01]  /*dd10*/  LDL.LU R7, [R1+0x2dc] ;  /* 0x0002dc0001077983 */ /* 0x000ea20000300800 */
[----:B----4-:R-:W-:Y:S03]  /*dd20*/  HMMA.16816.F32.BF16 R24, R24, R10, R12 ;  /* 0x0000000a1818723c */ /* 0x010fe6000004180c */
[----:B--2---:R-:W-:Y:S04]  /*dd30*/  STL.64 [R1+0xb60], R6 ;  /* 0x000b600601007387 */ /* 0x004fe80000100a00 */
[----:B---3--:R0:W-:Y:S04]  /*dd40*/  STL.64 [R1+0xb58], R4 ;  /* 0x000b580401007387 */ /* 0x0081e80000100a00 */
[----:B0-----:R-:W2:Y:S04]  /*dd50*/  LDL.LU R4, [R1+0x2e0] ;  /* 0x0002e00001047983 */ /* 0x001ea80000300800 */
[----:B------:R-:W2:Y:S04]  /*dd60*/  LDL.LU R5, [R1+0x2e4] ;  /* 0x0002e40001057983 */ /* 0x000ea80000300800 */
[----:B------:R-:W2:Y:S04]  /*dd70*/  LDL.LU R6, [R1+0x2e8] ;  /* 0x0002e80001067983 */ /* 0x000ea80000300800 */
[----:B------:R-:W2:Y:S04]  /*dd80*/  LDL.LU R7, [R1+0x2ec] ;  /* 0x0002ec0001077983 */ /* 0x000ea80000300800 */
[----:B------:R-:W3:Y:S04]  /*dd90*/  LDL.LU.64 R14, [R1+0xbb8] ;  /* 0x000bb800010e7983 */ /* 0x000ee80000300a00 */
[----:B------:R-:W-:Y:S04]  /*dda0*/  STL.64 [R1+0x330], R24 ;  /* 0x0003301801007387 */ /* 0x000fe80000100a00 */
[----:B------:R0:W-:Y:S04]  /*ddb0*/  STL.64 [R1+0x338], R26 ;  /* 0x0003381a01007387 */ /* 0x0001e80000100a00 */
[----:B0-----:R-:W3:Y:S04]  /*ddc0*/  LDL.LU.64 R26, [R1+0xbb0] ;  /* 0x000bb000011a7983 */ /* 0x001ee80000300a00 */
[----:B------:R-:W3:Y:S04]  /*ddd0*/  LDL.LU.64 R24, [R1+0xba8] ;  /* 0x000ba80001187983 */ /* 0x000ee80000300a00 */
[----:B------:R-:W-:Y:S01]  /*dde0*/  STL.64 [R1+0xb38], R10 ;  /* 0x000b380a01007387 */ /* 0x000fe20000100a00 */
[C---:B---3--:R-:W-:Y:S03]  /*ddf0*/  HMMA.16816.F32.BF16 R12, R24.reuse, R14, R16 ;  /* 0x0000000e180c723c */ /* 0x048fe60000041810 */
[----:B------:R-:W3:Y:S04]  /*de00*/  LDL.LU.64 R18, [R1+0xba0] ;  /* 0x000ba00001127983 */ /* 0x000ee80000300a00 */
[----:B------:R-:W3:Y:S11]  /*de10*/  LDL.LU.64 R16, [R1+0xb98] ;  /* 0x000b980001107983 */ /* 0x000ef60000300a00 */
[----:B------:R-:W-:Y:S05]  /*de20*/  @!UPT UIADD3 URZ, URZ, URZ, URZ ;  /* 0x0000003f3f3ff290 */ /* 0x000fea000fffe03f */
[----:B------:R-:W-:Y:S04]  /*de30*/  STL.64 [R1+0x320], R12 ;  /* 0x0003200c01007387 */ /* 0x000fe80000100a00 */
[----:B------:R0:W-:Y:S04]  /*de40*/  STL.64 [R1+0x328], R14 ;  /* 0x0003280e01007387 */ /* 0x0001e80000100a00 */
[----:B0-----:R-:W3:Y:S02]  /*de50*/  LDL.LU.64 R14, [R1+0xb90] ;  /* 0x000b9000010e7983 */ /* 0x001ee40000300a00 */
[----:B---3--:R-:W-:Y:S11]  /*de60*/  HMMA.16816.F32.BF16 R16, R24, R14, R16 ;  /* 0x0000000e1810723c */ /* 0x008ff60000041810 */
[----:B------:R-:W-:Y:S11]  /*de70*/  @!UPT UIADD3 URZ, URZ, URZ, URZ ;  /* 0x0000003f3f3ff290 */ /* 0x000ff6000fffe03f */
[----:B------:R-:W-:Y:S01]  /*de80*/  @!UPT UIADD3 URZ, URZ, URZ, URZ ;  /* 0x0000003f3f3ff290 */ /* 0x000fe2000fffe03f */
[----:B------:R-:W-:Y:S04]  /*de90*/  STL.64 [R1+0x310], R16 ;  /* 0x0003101001007387 */ /* 0x000fe80000100a00 */
[----:B------:R0:W-:Y:S04]  /*dea0*/  STL.64 [R1+0x318], R18 ;  /* 0x0003181201007387 */ /* 0x0001e80000100a00 */
[----:B0-----:R-:W3:Y:S04]  /*deb0*/  LDL.LU.64 R18, [R1+0xb88] ;  /* 0x000b880001127983 */ /* 0x001ee80000300a00 */
[----:B------:R-:W3:Y:S01]  /*dec0*/  LDL.LU.64 R16, [R1+0xb80] ;  /* 0x000b800001107983 */ /* 0x000ee20000300a00 */
[----:B------:R-:W-:-:S02]  /*ded0*/  IMAD.MOV.U32 R10, RZ, RZ, R2 ;  /* 0x000000ffff0a7224 */ /* 0x000fc400078e0002 */
[----:B------:R-:W-:Y:S02]  /*dee0*/  IMAD.MOV.U32 R11, RZ, RZ, R0 ;  /* 0x000000ffff0b7224 */ /* 0x000fe400078e0000 */
[----:B------:R-:W-:Y:S02]  /*def0*/  IMAD.MOV.U32 R2, RZ, RZ, R14 ;  /* 0x000000ffff027224 */ /* 0x000fe400078e000e */
[----:B------:R-:W-:Y:S02]  /*df00*/  IMAD.MOV.U32 R0, RZ, RZ, R15 ;  /* 0x000000ffff007224 */ /* 0x000fe400078e000f */
[----:B------:R-:W4:Y:S01]  /*df10*/  LDL.LU.64 R14, [R1+0xb78] ;  /* 0x000b7800010e7983 */ /* 0x000f220000300a00 */
[C---:B---3--:R-:W-:Y:S03]  /*df20*/  HMMA.16816.F32.BF16 R8, R24.reuse, R10, R16 ;  /* 0x0000000a1808723c */ /* 0x048fe60000041810 */
[----:B------:R-:W4:Y:S04]  /*df30*/  LDL.LU.64 R18, [R1+0xb70] ;  /* 0x000b700001127983 */ /* 0x000f280000300a00 */
[----:B------:R-:W4:Y:S11]  /*df40*/  LDL.LU.64 R16, [R1+0xb68] ;  /* 0x000b680001107983 */ /* 0x000f360000300a00 */
[----:B------:R-:W-:Y:S05]  /*df50*/  @!UPT UIADD3 URZ, URZ, URZ, URZ ;  /* 0x0000003f3f3ff290 */ /* 0x000fea000fffe03f */
[----:B------:R-:W-:Y:S04]  /*df60*/  STL.64 [R1+0x300], R8 ;  /* 0x0003000801007387 */ /* 0x000fe80000100a00 */
[----:B------:R4:W-:Y:S02]  /*df70*/  STL.64 [R1+0x308], R10 ;  /* 0x0003080a01007387 */ /* 0x0009e40000100a00 */
[----:B----4-:R-:W-:Y:S02]  /*df80*/  HMMA.16816.F32.BF16 R8, R24, R14, R16 ;  /* 0x0000000e1808723c */ /* 0x010fe40000041810 */
[----:B------:R-:W3:Y:S11]  /*df90*/  LDL.LU R16, [R1+0x1e0] ;  /* 0x0001e00001107983 */ /* 0x000ef60000300800 */
[----:B------:R-:W-:Y:S10]  /*dfa0*/  @!UPT UIADD3 URZ, URZ, URZ, URZ ;  /* 0x0000003f3f3ff290 */ /* 0x000ff4000fffe03f */
[----:B------:R0:W-:Y:S04]  /*dfb0*/  STL.64 [R1+0x2f0], R8 ;  /* 0x0002f00801007387 */ /* 0x0001e80000100a00 */
[----:B------:R1:W-:Y:S04]  /*dfc0*/  STL.64 [R1+0x2f8], R10 ;  /* 0x0002f80a01007387 */ /* 0x0003e80000100a00 */
[----:B------:R-:W3:Y:S04]  /*dfd0*/  LDL.LU R17, [R1+0x1e4] ;  /* 0x0001e40001117983 */ /* 0x000ee80000300800 */
[----:B------:R-:W3:Y:S04]  /*dfe0*/  LDL.LU R18, [R1+0x1e8] ;  /* 0x0001e80001127983 */ /* 0x000ee80000300800 */
[----:B------:R-:W3:Y:S04]  /*dff0*/  LDL.LU R19, [R1+0x1ec] ;  /* 0x0001ec0001137983 */ /* 0x000ee80000300800 */
[----:B0-----:R-:W4:Y:S04]  /*e000*/  LDL.LU R8, [R1+0x2c0] ;  /* 0x0002c00001087983 */ /* 0x001f280000300800 */
[----:B------:R-:W4:Y:S04]  /*e010*/  LDL.LU R9, [R1+0x2c4] ;  /* 0x0002c40001097983 */ /* 0x000f280000300800 */
[----:B-1----:R-:W4:Y:S04]  /*e020*/  LDL.LU R10, [R1+0x2c8] ;  /* 0x0002c800010a7983 */ /* 0x002f280000300800 */
[----:B------:R-:W4:Y:S04]  /*e030*/  LDL.LU R11, [R1+0x2cc] ;  /* 0x0002cc00010b7983 */ /* 0x000f280000300800 */
[----:B------:R0:W-:Y:S04]  /*e040*/  STL.64 [R1+0xae8], R14 ;  /* 0x000ae80e01007387 */ /* 0x0001e80000100a00 */
[----:B------:R-:W3:Y:S04]  /*e050*/  LDL.LU R12, [R1+0x260] ;  /* 0x00026000010c7983 */ /* 0x000ee80000300800 */
[----:B------:R-:W3:Y:S04]  /*e060*/  LDL.LU R13, [R1+0x264] ;  /* 0x00026400010d7983 */ /* 0x000ee80000300800 */
[----:B0-----:R-:W3:Y:S04]  /*e070*/  LDL.LU R14, [R1+0x268] ;  /* 0x00026800010e7983 */ /* 0x001ee80000300800 */
[----:B------:R-:W3:Y:S01]  /*e080*/  LDL.LU R15, [R1+0x26c] ;  /* 0x00026c00010f7983 */ /* 0x000ee20000300800 */
[----:B------:R-:W-:-:S07]  /*e090*/  IMAD.MOV.U32 R23, RZ, RZ, R3 ;  /* 0x000000ffff177224 */ /* 0x000fce00078e0003 */
[----:B--2---:R-:W-:Y:S01]  /*e0a0*/  HMMA.16816.F32.BF16 R20, R24, R22, R4 ;  /* 0x000000161814723c */ /* 0x004fe20000041804 */
[----:B---3--:R0:W-:Y:S04]  /*e0b0*/  STL.64 [R1+0xaf8], R14 ;  /* 0x000af80e01007387 */ /* 0x0081e80000100a00 */
[----:B------:R-:W-:Y:S01]  /*e0c0*/  STL.64 [R1+0xaf0], R12 ;  /* 0x000af00c01007387 */ /* 0x000fe20000100a00 */
[----:B0-----:R-:W-:Y:S02]  /*e0d0*/  IMAD.MOV.U32 R14, RZ, RZ, R2 ;  /* 0x000000ffff0e7224 */ /* 0x001fe400078e0002 */
[----:B------:R-:W-:-:S05]  /*e0e0*/  IMAD.MOV.U32 R15, RZ, RZ, R0 ;  /* 0x000000ffff0f7224 */ /* 0x000fca00078e0000 */
[----:B------:R0:W-:Y:S04]  /*e0f0*/  STL.64 [R1+0xb10], R14 ;  /* 0x000b100e01007387 */ /* 0x0001e80000100a00 */
[----:B0-----:R-:W2:Y:S04]  /*e100*/  LDL.64 R14, [R1+0x68] ;  /* 0x00006800010e7983 */ /* 0x001ea80000100a00 */
[----:B------:R-:W3:Y:S04]  /*e110*/  LDL.LU.64 R6, [R1+0xb60] ;  /* 0x000b600001067983 */ /* 0x000ee80000300a00 */
[----:B------:R-:W3:Y:S04]  /*e120*/  LDL.LU.64 R4, [R1+0xb58] ;  /* 0x000b580001047983 */ /* 0x000ee80000300a00 */
[----:B------:R-:W-:Y:S04]  /*e130*/  STL.64 [R1+0x2e0], R20 ;  /* 0x0002e01401007387 */ /* 0x000fe80000100a00 */
[----:B------:R0:W-:Y:S04]  /*e140*/  STL.64 [R1+0x2e8], R22 ;  /* 0x0002e81601007387 */ /* 0x0001e80000100a00 */
[----:B0-----:R-:W3:Y:S02]  /*e150*/  LDL.LU.64 R22, [R1+0xb50] ;  /* 0x000b500001167983 */ /* 0x001ee40000300a00 */
[C---:B---3--:R-:W-:Y:S11]  /*e160*/  HMMA.16816.F32.BF16 R4, R24.reuse, R22, R4 ;  /* 0x000000161804723c */ /* 0x048ff60000041804 */
[----:B------:R-:W-:Y:S11]  /*e170*/  @!UPT UIADD3 URZ, URZ, URZ, URZ ;  /* 0x0000003f3f3ff290 */ /* 0x000ff6000fffe03f */
[----:B------:R-:W-:Y:S01]  /*e180*/  @!UPT UIADD3 URZ, URZ, URZ, URZ ;  /* 0x0000003f3f3ff290 */ /* 0x000fe2000fffe03f */
[----:B------:R-:W-:Y:S04]  /*e190*/  STL.64 [R1+0x2d0], R4 ;  /* 0x0002d00401007387 */ /* 0x000fe80000100a00 */
[----:B------:R0:W-:Y:S04]  /*e1a0*/  STL.64 [R1+0x2d8], R6 ;  /* 0x0002d80601007387 */ /* 0x0001e80000100a00 */
[----:B0-----:R-:W4:Y:S04]  /*e1b0*/  LDL.LU.64 R6, [R1+0xb48] ;  /* 0x000b480001067983 */ /* 0x001f280000300a00 */
[----:B------:R-:W3:Y:S04]  /*e1c0*/  LDL.LU R5, [R1+0xb40] ;  /* 0x000b400001057983 */ /* 0x000ee80000300800 */
[----:B------:R0:W-:Y:S04]  /*e1d0*/  STL.64 [R1+0xae0], R22 ;  /* 0x000ae01601007387 */ /* 0x0001e80000100a00 */
[----:B------:R-:W2:Y:S04]  /*e1e0*/  LDL.LU R20, [R1+0x250] ;  /* 0x0002500001147983 */ /* 0x000ea80000300800 */
[----:B------:R-:W2:Y:S04]  /*e1f0*/  LDL.LU R21, [R1+0x254] ;  /* 0x0002540001157983 */ /* 0x000ea80000300800 */
[----:B0-----:R-:W2:Y:S04]  /*e200*/  LDL.LU R22, [R1+0x258] ;  /* 0x0002580001167983 */ /* 0x001ea80000300800 */
[----:B------:R-:W2:Y:S04]  /*e210*/  LDL.LU R23, [R1+0x25c] ;  /* 0x00025c0001177983 */ /* 0x000ea80000300800 */
[----:B--2---:R-:W-:Y:S04]  /*e220*/  STL.64 [R1+0xb08], R22 ;  /* 0x000b081601007387 */ /* 0x004fe80000100a00 */
[----:B------:R0:W-:Y:S04]  /*e230*/  STL.64 [R1+0xb00], R20 ;  /* 0x000b001401007387 */ /* 0x0001e80000100a00 */
[----:B0-----:R-:W2:Y:S04]  /*e240*/  LDL.LU R20, [R1+0x270] ;  /* 0x0002700001147983 */ /* 0x001ea80000300800 */
[----:B------:R-:W2:Y:S04]  /*e250*/  LDL.LU R21, [R1+0x274] ;  /* 0x0002740001157983 */ /* 0x000ea80000300800 */
[----:B------:R-:W2:Y:S04]  /*e260*/  LDL.LU R22, [R1+0x278] ;  /* 0x0002780001167983 */ /* 0x000ea80000300800 */
[----:B------:R-:W2:Y:S01]  /*e270*/  LDL.LU R23, [R1+0x27c] ;  /* 0x00027c0001177983 */ /* 0x000ea20000300800 */
[C---:B----4-:R-:W-:Y:S03]  /*e280*/  HMMA.16816.F32.BF16 R8, R24.reuse, R6, R8 ;  /* 0x000000061808723c */ /* 0x050fe60000041808 */
[----:B--2---:R-:W-:Y:S04]  /*e290*/  STL.64 [R1+0xb20], R22 ;  /* 0x000b201601007387 */ /* 0x004fe80000100a00 */
[----:B------:R0:W-:Y:S04]  /*e2a0*/  STL.64 [R1+0xb18], R20 ;  /* 0x000b181401007387 */ /* 0x0001e80000100a00 */
[----:B0-----:R-:W2:Y:S04]  /*e2b0*/  LDL.LU R20, [R1+0x280] ;  /* 0x0002800001147983 */ /* 0x001ea80000300800 */
[----:B------:R-:W2:Y:S04]  /*e2c0*/  LDL.LU R21, [R1+0x284] ;  /* 0x0002840001157983 */ /* 0x000ea80000300800 */
[----:B------:R-:W2:Y:S04]  /*e2d0*/  LDL.LU R22, [R1+0x288] ;  /* 0x0002880001167983 */ /* 0x000ea80000300800 */
[----:B------:R-:W2:Y:S04]  /*e2e0*/  LDL.LU R23, [R1+0x28c] ;  /* 0x00028c0001177983 */ /* 0x000ea80000300800 */
[----:B------:R-:W-:Y:S04]  /*e2f0*/  STL.64 [R1+0x2c0], R8 ;  /* 0x0002c00801007387 */ /* 0x000fe80000100a00 */
[----:B------:R0:W-:Y:S04]  /*e300*/  STL.64 [R1+0x2c8], R10 ;  /* 0x0002c80a01007387 */ /* 0x0001e80000100a00 */
[----:B0-----:R-:W4:Y:S02]  /*e310*/  LDL.LU.64 R10, [R1+0xb38] ;  /* 0x000b3800010a7983 */ /* 0x001f240000300a00 */
[----:B----4-:R-:W-:Y:S02]  /*e320*/  HMMA.16816.F32.BF16 R24, R24, R10, R16 ;  /* 0x0000000a1818723c */ /* 0x010fe40000041810 */
[----:B------:R-:W2:Y:S04]  /*e330*/  LDL.LU.64 R18, [R1+0xb30] ;  /* 0x000b300001127983 */ /* 0x000ea80000300a00 */
[----:B------:R-:W2:Y:S04]  /*e340*/  LDL.LU.64 R16, [R1+0xb28] ;  /* 0x000b280001107983 */ /* 0x000ea80000300a00 */
[----:B------:R0:W-:Y:S01]  /*e350*/  STL.64 [R1+0xac8], R10 ;  /* 0x000ac80a01007387 */ /* 0x0001e20000100a00 */
[----:B------:R-:W-:-:S02]  /*e360*/  IMAD.MOV.U32 R4, RZ, RZ, R14 ;  /* 0x000000ffff047224 */ /* 0x000fc400078e000e */
[----:B------:R-:W-:Y:S01]  /*e370*/  IMAD.MOV.U32 R3, RZ, RZ, R15 ;  /* 0x000000ffff037224 */ /* 0x000fe200078e000f */
[----:B0-----:R-:W4:Y:S09]  /*e380*/  LDL.64 R10, [R1+0x28] ;  /* 0x00002800010a7983 */ /* 0x001f320000100a00 */
[----:B------:R-:W-:Y:S04]  /*e390*/  STL.64 [R1+0x1e0], R24 ;  /* 0x0001e01801007387 */ /* 0x000fe80000100a00 */
[----:B------:R0:W-:Y:S04]  /*e3a0*/  STL.64 [R1+0x1e8], R26 ;  /* 0x0001e81a01007387 */ /* 0x0001e80000100a00 */
[----:B0-----:R-:W3:Y:S01]  /*e3b0*/  LDL.LU.64 R26, [R1+0x48] ;  /* 0x00004800011a7983 */ /* 0x001ee20000300a00 */
[C---:B--2---:R-:W-:Y:S11]  /*e3c0*/  HMMA.16816.F32.BF16 R20, R16.reuse, R14, R20 ;  /* 0x0000000e1014723c */ /* 0x044ff60000041814 */
[----:B------:R-:W-:Y:S11]  /*e3d0*/  @!UPT UIADD3 URZ, URZ, URZ, URZ ;  /* 0x0000003f3f3ff290 */ /* 0x000ff6000fffe03f */
[----:B------:R-:W-:Y:S01]  /*e3e0*/  @!UPT UIADD3 URZ, URZ, URZ, URZ ;  /* 0x0000003f3f3ff290 */ /* 0x000fe2000fffe03f */
[----:B------:R-:W-:Y:S04]  /*e3f0*/  STL.64 [R1+0x280], R20 ;  /* 0x0002801401007387 */ /* 0x000fe80000100a00 */
[----:B------:R0:W-:Y:S04]  /*e400*/  STL.64 [R1+0x288], R22 ;  /* 0x0002881601007387 */ /* 0x0001e80000100a00 */
[----:B0-----:R-:W2:Y:S04]  /*e410*/  LDL.LU.64 R22, [R1+0xb20] ;  /* 0x000b200001167983 */ /* 0x001ea80000300a00 */
[----:B------:R-:W2:Y:S04]  /*e420*/  LDL.LU.64 R20, [R1+0xb18] ;  /* 0x000b180001147983 */ /* 0x000ea80000300a00 */
[----:B------:R-:W2:Y:S02]  /*e430*/  LDL.LU.64 R14, [R1+0xb10] ;  /* 0x000b1000010e7983 */ /* 0x000ea40000300a00 */
[C---:B--2---:R-:W-:Y:S02]  /*e440*/  HMMA.16816.F32.BF16 R12, R16.reuse, R14, R20 ;  /* 0x0000000e100c723c */ /* 0x044fe40000041814 */
[----:B------:R-:W2:Y:S04]  /*e450*/  LDL.LU.64 R22, [R1+0xb08] ;  /* 0x000b080001167983 */ /* 0x000ea80000300a00 */
[----:B------:R-:W2:Y:S11]  /*e460*/  LDL.LU.64 R20, [R1+0xb00] ;  /* 0x000b000001147983 */ /* 0x000eb60000300a00 */
[----:B------:R-:W-:Y:S06]  /*e470*/  @!UPT UIADD3 URZ, URZ, URZ, URZ ;  /* 0x0000003f3f3ff290 */ /* 0x000fec000fffe03f */
[----:B------:R-:W-:Y:S04]  /*e480*/  STL.64 [R1+0x270], R12 ;  /* 0x0002700c01007387 */ /* 0x000fe80000100a00 */
[----:B------:R0:W-:Y:S04]  /*e490*/  STL.64 [R1+0x278], R14 ;  /* 0x0002780e01007387 */ /* 0x0001e80000100a00 */
[----:B0-----:R-:W3:Y:S04]  /*e4a0*/  LDL.LU.64 R14, [R1+0xaf8] ;  /* 0x000af800010e7983 */ /* 0x001ee80000300a00 */
[----:B------:R-:W3:Y:S02]  /*e4b0*/  LDL.LU.64 R12, [R1+0xaf0] ;  /* 0x000af000010c7983 */ /* 0x000ee40000300a00 */
[C---:B---3--:R-:W-:Y:S11]  /*e4c0*/  HMMA.16816.F32.BF16 R12, R16.reuse, R26, R12 ;  /* 0x0000001a100c723c */ /* 0x048ff6000004180c */
[----:B------:R-:W-:Y:S11]  /*e4d0*/  @!UPT UIADD3 URZ, URZ, URZ, URZ ;  /* 0x0000003f3f3ff290 */ /* 0x000ff6000fffe03f */
[----:B------:R-:W-:Y:S01]  /*e4e0*/  @!UPT UIADD3 URZ, URZ, URZ, URZ ;  /* 0x0000003f3f3ff290 */ /* 0x000fe2000fffe03f */
[----:B------:R-:W-:Y:S04]  /*e4f0*/  STL.64 [R1+0x260], R12 ;  /* 0x0002600c01007387 */ /* 0x000fe80000100a00 */
[----:B------:R0:W-:Y:S04]  /*e500*/  STL.64 [R1+0x268], R14 ;  /* 0x0002680e01007387 */ /* 0x0001e80000100a00 */
[----:B0-----:R-:W2:Y:S04]  /*e510*/  LDL.LU.64 R14, [R1+0xae8] ;  /* 0x000ae800010e7983 */ /* 0x001ea80000300a00 */
[----:B------:R0:W-:Y:S04]  /*e520*/  STL.64 [R1+0xa88], R26 ;  /* 0x000a881a01007387 */ /* 0x0001e80000100a00 */
[----:B------:R-:W4:Y:S04]  /*e530*/  LDL.LU R24, [R1+0x240] ;  /* 0x0002400001187983 */ /* 0x000f280000300800 */
[----:B------:R-:W4:Y:S04]  /*e540*/  LDL.LU R25, [R1+0x244] ;  /* 0x0002440001197983 */ /* 0x000f280000300800 */
[----:B0-----:R-:W4:Y:S04]  /*e550*/  LDL.LU R26, [R1+0x248] ;  /* 0x00024800011a7983 */ /* 0x001f280000300800 */
[----:B------:R-:W4:Y:S01]  /*e560*/  LDL.LU R27, [R1+0x24c] ;  /* 0x00024c00011b7983 */ /* 0x000f220000300800 */
[C---:B--2---:R-:W-:Y:S03]  /*e570*/  HMMA.16816.F32.BF16 R12, R16.reuse, R14, R20 ;  /* 0x0000000e100c723c */ /* 0x044fe60000041814 */
[----:B------:R-:W2:Y:S05]  /*e580*/  LDL.LU.64 R22, [R1+0xae0] ;  /* 0x000ae00001167983 */ /* 0x000eaa0000300a00 */
[----:B----4-:R-:W-:Y:S11]  /*e590*/  HMMA.16816.F32.BF16 R24, R16, R10, R24 ;  /* 0x0000000a1018723c */ /* 0x010ff60000041818 */
[----:B------:R-:W-:Y:S04]  /*e5a0*/  @!UPT UIADD3 URZ, URZ, URZ, URZ ;  /* 0x0000003f3f3ff290 */ /* 0x000fe8000fffe03f */
[----:B------:R-:W-:Y:S04]  /*e5b0*/  STL.64 [R1+0x250], R12 ;  /* 0x0002500c01007387 */ /* 0x000fe80000100a00 */
[----:B------:R0:W-:Y:S04]  /*e5c0*/  STL.64 [R1+0x258], R14 ;  /* 0x0002580e01007387 */ /* 0x0001e80000100a00 */
[----:B0-----:R-:W2:Y:S04]  /*e5d0*/  LDL.LU.64 R14, [R1+0xad8] ;  /* 0x000ad800010e7983 */ /* 0x001ea80000300a00 */
[----:B------:R-:W2:Y:S04]  /*e5e0*/  LDL.LU.64 R12, [R1+0xad0] ;  /* 0x000ad000010c7983 */ /* 0x000ea80000300a00 */
[----:B------:R-:W-:Y:S04]  /*e5f0*/  STL.64 [R1+0x240], R24 ;  /* 0x0002401801007387 */ /* 0x000fe80000100a00 */
[----:B------:R0:W-:Y:S04]  /*e600*/  STL.64 [R1+0x248], R26 ;  /* 0x0002481a01007387 */ /* 0x0001e80000100a00 */
[----:B0-----:R-:W3:Y:S01]  /*e610*/  LDL.64 R26, [R1+0x58] ;  /* 0x00005800011a7983 */ /* 0x001ee20000100a00 */
[----:B------:R-:W-:-:S02]  /*e620*/  IMAD.MOV.U32 R2, RZ, RZ, R10 ;  /* 0x000000ffff027224 */ /* 0x000fc400078e000a */
[----:B------:R-:W-:Y:S01]  /*e630*/  IMAD.MOV.U32 R0, RZ, RZ, R11 ;  /* 0x000000ffff007224 */ /* 0x000fe200078e000b */
[C---:B--2---:R-:W-:Y:S01]  /*e640*/  HMMA.16816.F32.BF16 R12, R16.reuse, R22, R12 ;  /* 0x00000016100c723c */ /* 0x044fe2000004180c */
[----:B---3--:R-:W-:Y:S04]  /*e650*/  STL.64 [R1+0xaa0], R26 ;  /* 0x000aa01a01007387 */ /* 0x008fe80000100a00 */
[----:B------:R-:W2:Y:S11]  /*e660*/  LDL.LU R8, [R1+0x220] ;  /* 0x0002200001087983 */ /* 0x000eb60000300800 */
[----:B------:R-:W-:Y:S07]  /*e670*/  @!UPT UIADD3 URZ, URZ, URZ, URZ ;  /* 0x0000003f3f3ff290 */ /* 0x000fee000fffe03f */
[----:B------:R0:W-:Y:S04]  /*e680*/  STL.64 [R1+0x230], R12 ;  /* 0x0002300c01007387 */ /* 0x0001e80000100a00 */
[----:B------:R1:W-:Y:S04]  /*e690*/  STL.64 [R1+0x238], R14 ;  /* 0x0002380e01007387 */ /* 0x0003e80000100a00 */
[----:B------:R-:W2:Y:S04]  /*e6a0*/  LDL.LU R9, [R1+0x224] ;  /* 0x0002240001097983 */ /* 0x000ea80000300800 */
[----:B------:R-:W2:Y:S04]  /*e6b0*/  LDL.LU R10, [R1+0x228] ;  /* 0x00022800010a7983 */ /* 0x000ea80000300800 */
[----:B------:R-:W2:Y:S04]  /*e6c0*/  LDL.LU R11, [R1+0x22c] ;  /* 0x00022c00010b7983 */ /* 0x000ea80000300800 */
[----:B0-----:R-:W3:Y:S04]  /*e6d0*/  LDL.LU R12, [R1+0x180] ;  /* 0x00018000010c7983 */ /* 0x001ee80000300800 */
[----:B------:R-:W3:Y:S04]  /*e6e0*/  LDL.LU R13, [R1+0x184] ;  /* 0x00018400010d7983 */ /* 0x000ee80000300800 */
[----:B-1----:R-:W3:Y:S04]  /*e6f0*/  LDL.LU R14, [R1+0x188] ;  /* 0x00018800010e7983 */ /* 0x002ee80000300800 */
[----:B------:R-:W3:Y:S04]  /*e700*/  LDL.LU R15, [R1+0x18c] ;  /* 0x00018c00010f7983 */ /* 0x000ee80000300800 */
[----:B------:R0:W-:Y:S04]  /*e710*/  STL.64 [R1+0xa58], R22 ;  /* 0x000a581601007387 */ /* 0x0001e80000100a00 */
[----:B------:R-:W4:Y:S04]  /*e720*/  LDL.LU R20, [R1+0xf0] ;  /* 0x0000f00001147983 */ /* 0x000f280000300800 */
[----:B------:R-:W4:Y:S04]  /*e730*/  LDL.LU R21, [R1+0xf4] ;  /* 0x0000f40001157983 */ /* 0x000f280000300800 */
[----:B0-----:R-:W2:Y:S04]  /*e740*/  LDL.LU R22, [R1+0xf8] ;  /* 0x0000f80001167983 */ /* 0x001ea80000300800 */
[----:B------:R-:W2:Y:S04]  /*e750*/  LDL.LU R23, [R1+0xfc] ;  /* 0x0000fc0001177983 */ /* 0x000ea80000300800 */
[----:B--2---:R0:W-:Y:S04]  /*e760*/  STL.64 [R1+0xa68], R22 ;  /* 0x000a681601007387 */ /* 0x0041e80000100a00 */
[----:B----4-:R1:W-:Y:S04]  /*e770*/  STL.64 [R1+0xa60], R20 ;  /* 0x000a601401007387 */ /* 0x0103e80000100a00 */
[----:B0-----:R-:W2:Y:S04]  /*e780*/  LDL.64 R22, [R1+0x38] ;  /* 0x0000380001167983 */ /* 0x001ea80000100a00 */
[----:B--2---:R0:W-:Y:S04]  /*e790*/  STL.64 [R1+0xa80], R22 ;  /* 0x000a801601007387 */ /* 0x0041e80000100a00 */
[----:B-1----:R-:W2:Y:S04]  /*e7a0*/  LDL.LU R20, [R1+0x110] ;  /* 0x0001100001147983 */ /* 0x002ea80000300800 */
[----:B------:R-:W2:Y:S04]  /*e7b0*/  LDL.LU R21, [R1+0x114] ;  /* 0x0001140001157983 */ /* 0x000ea80000300800 */
[----:B0-----:R-:W4:Y:S04]  /*e7c0*/  LDL.LU R22, [R1+0x118] ;  /* 0x0001180001167983 */ /* 0x001f280000300800 */
[----:B------:R-:W4:Y:S01]  /*e7d0*/  LDL.LU R23, [R1+0x11c] ;  /* 0x00011c0001177983 */ /* 0x000f220000300800 */
[----:B------:R-:W-:Y:S03]  /*e7e0*/  HMMA.16816.F32.BF16 R8, R16, R6, R8 ;  /* 0x000000061008723c */ /* 0x000fe60000041808 */
[----:B----4-:R-:W-:Y:S04]  /*e7f0*/  STL.64 [R1+0xa98], R22 ;  /* 0x000a981601007387 */ /* 0x010fe80000100a00 */
[----:B--2---:R0:W-:Y:S04]  /*e800*/  STL.64 [R1+0xa90], R20 ;  /* 0x000a901401007387 */ /* 0x0041e80000100a00 */
        /* <DEDUP_REMOVED lines=13> */
[----:B------:R-:W-:-:S03]  /*e8e0*/  IMAD.MOV.U32 R26, RZ, RZ, R4 ;  /* 0x000000ffff1a7224 */ /* 0x000fc600078e0004 */
[----:B------:R-:W-:Y:S04]  /*e8f0*/  STL.64 [R1+0xa78], R6 ;  /* 0x000a780601007387 */ /* 0x000fe80000100a00 */
[----:B------:R0:W-:Y:S04]  /*e900*/  STL [R1+0xa70], R5 ;  /* 0x000a700501007387 */ /* 0x0001e80000100800 */
[----:B------:R-:W4:Y:S04]  /*e910*/  LDL.LU R4, [R1+0x100] ;  /* 0x0001000001047983 */ /* 0x000f280000300800 */
[----:B0-----:R-:W4:Y:S04]  /*e920*/  LDL.LU R5, [R1+0x104] ;  /* 0x0001040001057983 */ /* 0x001f280000300800 */
[----:B------:R-:W4:Y:S04]  /*e930*/  LDL.LU R6, [R1+0x108] ;  /* 0x0001080001067983 */ /* 0x000f280000300800 */
[----:B------:R-:W4:Y:S01]  /*e940*/  LDL.LU R7, [R1+0x10c] ;  /* 0x00010c0001077983 */ /* 0x000f220000300800 */
[----:B---3--:R-:W-:Y:S03]  /*e950*/  HMMA.16816.F32.BF16 R16, R16, R10, R12 ;  /* 0x0000000a1010723c */ /* 0x008fe6000004180c */
[----:B------:R-:W2:Y:S04]  /*e960*/  LDL.LU.64 R14, [R1+0xac0] ;  /* 0x000ac000010e7983 */ /* 0x000ea80000300a00 */
[----:B------:R-:W2:Y:S01]  /*e970*/  LDL.LU.64 R12, [R1+0xab8] ;  /* 0x000ab800010c7983 */ /* 0x000ea20000300a00 */
[----:B------:R-:W-:Y:S11]  /*e980*/  IMAD.MOV.U32 R27, RZ, RZ, R3 ;  /* 0x000000ffff1b7224 */ /* 0x000ff600078e0003 */
[----:B------:R-:W-:Y:S04]  /*e990*/  @!UPT UIADD3 URZ, URZ, URZ, URZ ;  /* 0x0000003f3f3ff290 */ /* 0x000fe8000fffe03f */
        /* <DEDUP_REMOVED lines=25> */
[C---:B--2---:R-:W-:Y:S11]  /*eb30*/  HMMA.16816.F32.BF16 R20, R12.reuse, R26, R20 ;  /* 0x0000001a0c14723c */ /* 0x044ff60000041814 */
[----:B------:R-:W-:Y:S11]  /*eb40*/  @!UPT UIADD3 URZ, URZ, URZ, URZ ;  /* 0x0000003f3f3ff290 */ /* 0x000ff6000fffe03f */
[----:B------:R-:W-:Y:S01]  /*eb50*/  @!UPT UIADD3 URZ, URZ, URZ, URZ ;  /* 0x0000003f3f3ff290 */ /* 0x000fe2000fffe03f */
[----:B------:R-:W-:Y:S04]  /*eb60*/  STL.64 [R1+0x110], R20 ;  /* 0x0001101401007387 */ /* 0x000fe80000100a00 */
[----:B------:R0:W-:Y:S04]  /*eb70*/  STL.64 [R1+0x118], R22 ;  /* 0x0001181601007387 */ /* 0x0001e80000100a00 */
[----:B0-----:R-:W4:Y:S04]  /*eb80*/  LDL.LU.64 R22, [R1+0xa80] ;  /* 0x000a800001167983 */ /* 0x001f280000300a00 */
[----:B------:R0:W-:Y:S04]  /*eb90*/  STL.64 [R1+0xa18], R26 ;  /* 0x000a181a01007387 */ /* 0x0001e80000100a00 */
[----:B------:R-:W2:Y:S04]  /*eba0*/  LDL.LU R24, [R1+0xe0] ;  /* 0x0000e00001187983 */ /* 0x000ea80000300800 */
[----:B------:R-:W2:Y:S04]  /*ebb0*/  LDL.LU R25, [R1+0xe4] ;  /* 0x0000e40001197983 */ /* 0x000ea80000300800 */
[----:B0-----:R-:W2:Y:S04]  /*ebc0*/  LDL.LU R26, [R1+0xe8] ;  /* 0x0000e800011a7983 */ /* 0x001ea80000300800 */
[----:B------:R-:W2:Y:S01]  /*ebd0*/  LDL.LU R27, [R1+0xec] ;  /* 0x0000ec00011b7983 */ /* 0x000ea20000300800 */
[----:B----4-:R-:W-:Y:S01]  /*ebe0*/  HMMA.16816.F32.BF16 R4, R12, R22, R4 ;  /* 0x000000160c04723c */ /* 0x010fe20000041804 */
[----:B------:R-:W-:Y:S11]  /*ebf0*/  IMAD.MOV.U32 R3, RZ, RZ, R23 ;  /* 0x000000ffff037224 */ /* 0x000ff600078e0017 */
[----:B------:R-:W-:Y:S11]  /*ec00*/  @!UPT UIADD3 URZ, URZ, URZ, URZ ;  /* 0x0000003f3f3ff290 */ /* 0x000ff6000fffe03f */
[----:B------:R0:W-:Y:S04]  /*ec10*/  STL.64 [R1+0x100], R4 ;  /* 0x0001000401007387 */ /* 0x0001e80000100a00 */
[----:B------:R1:W-:Y:S01]  /*ec20*/  STL.64 [R1+0x108], R6 ;  /* 0x0001080601007387 */ /* 0x0003e20000100a00 */
[----:B0-----:R-:W-:-:S03]  /*ec30*/  IMAD.MOV.U32 R4, RZ, RZ, R22 ;  /* 0x000000ffff047224 */ /* 0x001fc600078e0016 */
[----:B-1----:R-:W4:Y:S04]  /*ec40*/  LDL.LU.64 R6, [R1+0xa78] ;  /* 0x000a780001067983 */ /* 0x002f280000300a00 */
[----:B------:R-:W2:Y:S04]  /*ec50*/  LDL.LU R5, [R1+0xa70] ;  /* 0x000a700001057983 */ /* 0x000ea80000300800 */
[----:B------:R-:W2:Y:S04]  /*ec60*/  LDL.LU.64 R22, [R1+0xa68] ;  /* 0x000a680001167983 */ /* 0x000ea80000300a00 */
[----:B------:R-:W2:Y:S02]  /*ec70*/  LDL.LU.64 R20, [R1+0xa60] ;  /* 0x000a600001147983 */ /* 0x000ea40000300a00 */
[C---:B--2---:R-:W-:Y:S02]  /*ec80*/  HMMA.16816.F32.BF16 R16, R12.reuse, R18, R20 ;  /* 0x000000120c10723c */ /* 0x044fe40000041814 */
[----:B------:R-:W3:Y:S11]  /*ec90*/  LDL.LU.64 R22, [R1+0xa58] ;  /* 0x000a580001167983 */ /* 0x000ef60000300a00 */
[----:B------:R-:W-:Y:S10]  /*eca0*/  @!UPT UIADD3 URZ, URZ, URZ, URZ ;  /* 0x0000003f3f3ff290 */ /* 0x000ff4000fffe03f */
[----:B------:R-:W-:Y:S04]  /*ecb0*/  STL.64 [R1+0xf0], R16 ;  /* 0x0000f01001007387 */ /* 0x000fe80000100a00 */
[----:B------:R-:W-:Y:S04]  /*ecc0*/  STL.64 [R1+0xf8], R18 ;  /* 0x0000f81201007387 */ /* 0x000fe80000100a00 */
[----:B------:R-:W0:Y:S04]  /*ecd0*/  LDSM.16.MT88.4 R16, [R5+0x2180] ;  /* 0x002180000510783b */ /* 0x000e280000004200 */
[----:B0-----:R-:W-:Y:S04]  /*ece0*/  STL [R1+0x99c], R18 ;  /* 0x00099c1201007387 */ /* 0x001fe80000100800 */
[----:B------:R-:W-:Y:S04]  /*ecf0*/  STL [R1+0x998], R19 ;  /* 0x0009981301007387 */ /* 0x000fe80000100800 */
[----:B------:R0:W-:Y:S04]  /*ed00*/  STL.64 [R1+0xa38], R16 ;  /* 0x000a381001007387 */ /* 0x0001e80000100a00 */
[----:B0-----:R-:W4:Y:S04]  /*ed10*/  LDL.LU R16, [R1+0x1f0] ;  /* 0x0001f00001107983 */ /* 0x001f280000300800 */
[----:B------:R-:W4:Y:S04]  /*ed20*/  LDL.LU R17, [R1+0x1f4] ;  /* 0x0001f40001117983 */ /* 0x000f280000300800 */
[----:B------:R-:W4:Y:S04]  /*ed30*/  LDL.LU R18, [R1+0x1f8] ;  /* 0x0001f80001127983 */ /* 0x000f280000300800 */
[----:B------:R-:W4:Y:S01]  /*ed40*/  LDL.LU R19, [R1+0x1fc] ;  /* 0x0001fc0001137983 */ /* 0x000f220000300800 */
[C---:B---3--:R-:W-:Y:S03]  /*ed50*/  HMMA.16816.F32.BF16 R20, R12.reuse, R22, R8 ;  /* 0x000000160c14723c */ /* 0x048fe60000041808 */
[----:B------:R-:W2:Y:S11]  /*ed60*/  LDL.LU.64 R10, [R1+0xa50] ;  /* 0x000a5000010a7983 */ /* 0x000eb60000300a00 */
[----:B------:R-:W-:Y:S09]  /*ed70*/  @!UPT UIADD3 URZ, URZ, URZ, URZ ;  /* 0x0000003f3f3ff290 */ /* 0x000ff2000fffe03f */
[----:B------:R-:W-:Y:S04]  /*ed80*/  STL.64 [R1+0x200], R20 ;  /* 0x0002001401007387 */ /* 0x000fe80000100a00 */
[----:B------:R0:W-:Y:S04]  /*ed90*/  STL.64 [R1+0x208], R22 ;  /* 0x0002081601007387 */ /* 0x0001e80000100a00 */
[----:B0-----:R-:W3:Y:S04]  /*eda0*/  LDL.LU.64 R22, [R1+0xa48] ;  /* 0x000a480001167983 */ /* 0x001ee80000300a00 */
[----:B------:R-:W3:Y:S04]  /*edb0*/  LDL.LU.64 R20, [R1+0xa40] ;  /* 0x000a400001147983 */ /* 0x000ee80000300a00 */
[----:B------:R-:W3:Y:S01]  /*edc0*/  LDL.LU.64 R8, [R1+0x480] ;  /* 0x0004800001087983 */ /* 0x000ee20000300a00 */
[C---:B----4-:R-:W-:Y:S11]  /*edd0*/  HMMA.16816.F32.BF16 R16, R12.reuse, R6, R16 ;  /* 0x000000060c10723c */ /* 0x050ff60000041810 */
[----:B------:R-:W-:Y:S11]  /*ede0*/  @!UPT UIADD3 URZ, URZ, URZ, URZ ;  /* 0x0000003f3f3ff290 */ /* 0x000ff6000fffe03f */
[----:B------:R-:W-:Y:S01]  /*edf0*/  @!UPT UIADD3 URZ, URZ, URZ, URZ ;  /* 0x0000003f3f3ff290 */ /* 0x000fe2000fffe03f */
[----:B------:R-:W-:Y:S04]  /*ee00*/  STL.64 [R1+0x1f0], R16 ;  /* 0x0001f01001007387 */ /* 0x000fe80000100a00 */
[----:B------:R-:W-:Y:S01]  /*ee10*/  STL.64 [R1+0x1f8], R18 ;  /* 0x0001f81201007387 */ /* 0x000fe20000100a00 */
[----:B--2---:R-:W-:Y:S03]  /*ee20*/  HMMA.16816.F32.BF16 R12, R12, R10, R24 ;  /* 0x0000000a0c0c723c */ /* 0x004fe60000041818 */
[----:B------:R0:W-:Y:S11]  /*ee30*/  STL.64 [R1+0x9c8], R10 ;  /* 0x0009c80a01007387 */ /* 0x0001f60000100a00 */
[----:B------:R-:W-:Y:S09]  /*ee40*/  @!UPT UIADD3 URZ, URZ, URZ, URZ ;  /* 0x0000003f3f3ff290 */ /* 0x000ff2000fffe03f */
[----:B------:R-:W-:Y:S04]  /*ee50*/  STL.64 [R1+0xe0], R12 ;  /* 0x0000e00c01007387 */ /* 0x000fe80000100a00 */
[----:B------:R-:W-:Y:S04]  /*ee60*/  STL.64 [R1+0xe8], R14 ;  /* 0x0000e80e01007387 */ /* 0x000fe80000100a00 */
[----:B---3--:R-:W-:Y:S04]  /*ee70*/  STL.64 [R1+0x9c0], R8 ;  /* 0x0009c00801007387 */ /* 0x008fe80000100a00 */
[----:B0-----:R-:W2:Y:S04]  /*ee80*/  LDL.LU.64 R10, [R1+0x18] ;  /* 0x00001800010a7983 */ /* 0x001ea80000300a00 */
[----:B--2---:R0:W-:Y:S04]  /*ee90*/  STL.64 [R1+0x9e0], R10 ;  /* 0x0009e00a01007387 */ /* 0x0041e80000100a00 */
[----:B0-----:R-:W2:Y:S04]  /*eea0*/  LDL.LU.64 R10, [R1+0x28] ;  /* 0x00002800010a7983 */ /* 0x001ea80000300a00 */
[----:B--2---:R0:W-:Y:S04]  /*eeb0*/  STL.64 [R1+0x9f8], R10 ;  /* 0x0009f80a01007387 */ /* 0x0041e80000100a00 */
[----:B------:R-:W2:Y:S04]  /*eec0*/  LDL.LU R16, [R1+0xd0] ;  /* 0x0000d00001107983 */ /* 0x000ea80000300800 */
[----:B------:R-:W2:Y:S01]  /*eed0*/  LDL.LU R17, [R1+0xd4] ;  /* 0x0000d40001117983 */ /* 0x000ea20000300800 */
[----:B0-----:R-:W-:-:S03]  /*eee0*/  IMAD.MOV.U32 R10, RZ, RZ, R4 ;  /* 0x000000ffff0a7224 */ /* 0x001fc600078e0004 */
[----:B------:R-:W2:Y:S01]  /*eef0*/  LDL.LU R18, [R1+0xd8] ;  /* 0x0000d80001127983 */ /* 0x000ea20000300800 */
[----:B------:R-:W-:-:S03]  /*ef00*/  IMAD.MOV.U32 R11, RZ, RZ, R3 ;  /* 0x000000ffff0b7224 */ /* 0x000fc600078e0003 */
[----:B------:R-:W2:Y:S04]  /*ef10*/  LDL.LU R19, [R1+0xdc] ;  /* 0x0000dc0001137983 */ /* 0x000ea80000300800 */
[----:B------:R-:W-:Y:S04]  /*ef20*/  STL.64 [R1+0xa10], R10 ;  /* 0x000a100a01007387 */ /* 0x000fe80000100a00 */
[----:B------:R-:W3:Y:S01]  /*ef30*/  LDL.LU.64 R4, [R1+0x488] ;  /* 0x0004880001047983 */ /* 0x000ee20000300a00 */
[----:B------:R-:W-:Y:S02]  /*ef40*/  IMAD.MOV.U32 R26, RZ, RZ, R2 ;  /* 0x000000ffff1a7224 */ /* 0x000fe400078e0002 */
[----:B------:R-:W-:Y:S01]  /*ef50*/  IMAD.MOV.U32 R27, RZ, RZ, R0 ;  /* 0x000000ffff1b7224 */ /* 0x000fe200078e0000 */
[----:B------:R-:W-:Y:S04]  /*ef60*/  STL.64 [R1+0x9d8], R6 ;  /* 0x0009d80601007387 */ /* 0x000fe80000100a00 */
[----:B---3--:R0:W-:Y:S04]  /*ef70*/  STL.64 [R1+0x9d0], R4 ;  /* 0x0009d00401007387 */ /* 0x0081e80000100a00 */
[----:B0-----:R-:W3:Y:S04]  /*ef80*/  LDL.LU R4, [R1+0x70] ;  /* 0x0000700001047983 */ /* 0x001ee80000300800 */
[----:B------:R-:W3:Y:S04]  /*ef90*/  LDL.LU R5, [R1+0x74] ;  /* 0x0000740001057983 */ /* 0x000ee80000300800 */
[----:B------:R-:W4:Y:S04]  /*efa0*/  LDL.LU R6, [R1+0x78] ;  /* 0x0000780001067983 */ /* 0x000f280000300800 */
[----:B------:R-:W4:Y:S04]  /*efb0*/  LDL.LU R7, [R1+0x7c] ;  /* 0x00007c0001077983 */ /* 0x000f280000300800 */
[----:B------:R0:W-:Y:S04]  /*efc0*/  STL.64 [R1+0xa30], R26 ;  /* 0x000a301a01007387 */ /* 0x0001e80000100a00 */
[----:B0-----:R-:W2:Y:S04]  /*efd0*/  LDL.LU.64 R26, [R1+0x68] ;  /* 0x00006800011a7983 */ /* 0x001ea80000300a00 */
[----:B------:R-:W2:Y:S04]  /*efe0*/  LDL.LU R8, [R1+0xa0] ;  /* 0x0000a00001087983 */ /* 0x000ea80000300800 */
[----:B------:R-:W2:Y:S04]  /*eff0*/  LDL.LU R9, [R1+0xa4] ;  /* 0x0000a40001097983 */ /* 0x000ea80000300800 */
[----:B------:R-:W2:Y:S04]  /*f000*/  LDL.LU R10, [R1+0xa8] ;  /* 0x0000a800010a7983 */ /* 0x000ea80000300800 */
[----:B------:R-:W2:Y:S04]  /*f010*/  LDL.LU R11, [R1+0xac] ;  /* 0x0000ac00010b7983 */ /* 0x000ea80000300800 */
[----:B--2---:R-:W-:Y:S04]  /*f020*/  STL.64 [R1+0xa28], R10 ;  /* 0x000a280a01007387 */ /* 0x004fe80000100a00 */
[----:B------:R0:W-:Y:S04]  /*f030*/  STL.64 [R1+0xa20], R8 ;  /* 0x000a200801007387 */ /* 0x0001e80000100a00 */
[----:B0-----:R-:W2:Y:S04]  /*f040*/  LDL.LU R8, [R1+0xc0] ;  /* 0x0000c00001087983 */ /* 0x001ea80000300800 */
[----:B------:R-:W2:Y:S04]  /*f050*/  LDL.LU R9, [R1+0xc4] ;  /* 0x0000c40001097983 */ /* 0x000ea80000300800 */
[----:B------:R-:W2:Y:S04]  /*f060*/  LDL.LU R10, [R1+0xc8] ;  /* 0x0000c800010a7983 */ /* 0x000ea80000300800 */
[----:B------:R-:W2:Y:S04]  /*f070*/  LDL.LU R11, [R1+0xcc] ;  /* 0x0000cc00010b7983 */ /* 0x000ea80000300800 */
[----:B----4-:R-:W-:Y:S04]  /*f080*/  STL.64 [R1+0x9f0], R6 ;  /* 0x0009f00601007387 */ /* 0x010fe80000100a00 */
[----:B---3--:R0:W-:Y:S04]  /*f090*/  STL.64 [R1+0x9e8], R4 ;  /* 0x0009e80401007387 */ /* 0x0081e80000100a00 */
[----:B0-----:R-:W3:Y:S04]  /*f0a0*/  LDL.LU R4, [R1+0x80] ;  /* 0x0000800001047983 */ /* 0x001ee80000300800 */
[----:B------:R-:W3:Y:S04]  /*f0b0*/  LDL.LU R5, [R1+0x84] ;  /* 0x0000840001057983 */ /* 0x000ee80000300800 */
[----:B------:R-:W4:Y:S04]  /*f0c0*/  LDL.LU R6, [R1+0x88] ;  /* 0x0000880001067983 */ /* 0x000f280000300800 */
[----:B------:R-:W4:Y:S01]  /*f0d0*/  LDL.LU R7, [R1+0x8c] ;  /* 0x00008c0001077983 */ /* 0x000f220000300800 */
[----:B------:R-:W-:Y:S03]  /*f0e0*/  HMMA.16816.F32.BF16 R16, R20, R26, R16 ;  /* 0x0000001a1410723c */ /* 0x000fe60000041810 */
[----:B----4-:R-:W-:Y:S04]  /*f0f0*/  STL.64 [R1+0xa08], R6 ;  /* 0x000a080601007387 */ /* 0x010fe80000100a00 */
[----:B---3--:R0:W-:Y:S04]  /*f100*/  STL.64 [R1+0xa00], R4 ;  /* 0x000a000401007387 */ /* 0x0081e80000100a00 */
[----:B0-----:R-:W3:Y:S04]  /*f110*/  LDL.LU R4, [R1+0x90] ;  /* 0x0000900001047983 */ /* 0x001ee80000300800 */
[----:B------:R-:W3:Y:S04]  /*f120*/  LDL.LU R5, [R1+0x94] ;  /* 0x0000940001057983 */ /* 0x000ee80000300800 */
[----:B------:R-:W3:Y:S04]  /*f130*/  LDL.LU R6, [R1+0x98] ;  /* 0x0000980001067983 */ /* 0x000ee80000300800 */
[----:B------:R-:W3:Y:S04]  /*f140*/  LDL.LU R7, [R1+0x9c] ;  /* 0x00009c0001077983 */ /* 0x000ee80000300800 */
[----:B------:R-:W4:Y:S04]  /*f150*/  LDL.LU.64 R14, [R1+0x490] ;  /* 0x00049000010e7983 */ /* 0x000f280000300a00 */
[----:B------:R0:W-:Y:S04]  /*f160*/  STL.64 [R1+0xd0], R16 ;  /* 0x0000d01001007387 */ /* 0x0001e80000100a00 */
[----:B------:R1:W-:Y:S04]  /*f170*/  STL.64 [R1+0xd8], R18 ;  /* 0x0000d81201007387 */ /* 0x0003e80000100a00 */
[----:B0-----:R-:W2:Y:S01]  /*f180*/  LDL.LU.64 R16, [R1+0xa38] ;  /* 0x000a380001107983 */ /* 0x001ea20000300a00 */
[----:B-1----:R-:W-:-:S02]  /*f190*/  IMAD.MOV.U32 R18, RZ, RZ, R26 ;  /* 0x000000ffff127224 */ /* 0x002fc400078e001a */
[----:B------:R-:W-:Y:S02]  /*f1a0*/  IMAD.MOV.U32 R19, RZ, RZ, R27 ;  /* 0x000000ffff137224 */ /* 0x000fe400078e001b */
[----:B------:R-:W3:Y:S04]  /*f1b0*/  LDL.LU.64 R26, [R1+0xa30] ;  /* 0x000a3000011a7983 */ /* 0x000ee80000300a00 */
[----:B------:R-:W3:Y:S04]  /*f1c0*/  LDL.LU.64 R12, [R1+0x498] ;  /* 0x00049800010c7983 */ /* 0x000ee80000300a00 */
[----:B------:R-:W-:Y:S04]  /*f1d0*/  STL.64 [R1+0x9a8], R18 ;  /* 0x0009a81201007387 */ /* 0x000fe80000100a00 */
[----:B--2---:R0:W-:Y:S04]  /*f1e0*/  STL.64 [R1+0x9a0], R16 ;  /* 0x0009a01001007387 */ /* 0x0041e80000100a00 */
[----:B0-----:R-:W2:Y:S04]  /*f1f0*/  LDL.LU R16, [R1+0x3f0] ;  /* 0x0003f00001107983 */ /* 0x001ea80000300800 */
[----:B------:R-:W2:Y:S04]  /*f200*/  LDL.LU R17, [R1+0x3f4] ;  /* 0x0003f40001117983 */ /* 0x000ea80000300800 */
[----:B------:R-:W2:Y:S04]  /*f210*/  LDL.LU R18, [R1+0x3f8] ;  /* 0x0003f80001127983 */ /* 0x000ea80000300800 */
[----:B------:R-:W2:Y:S01]  /*f220*/  LDL.LU R19, [R1+0x3fc] ;  /* 0x0003fc0001137983 */ /* 0x000ea20000300800 */
[C---:B---3--:R-:W-:Y:S03]  /*f230*/  HMMA.16816.F32.BF16 R24, R20.reuse, R26, R8 ;  /* 0x0000001a1418723c */ /* 0x048fe60000041808 */
[----:B--2---:R-:W-:Y:S04]  /*f240*/  STL.64 [R1+0x9b8], R18 ;  /* 0x0009b81201007387 */ /* 0x004fe80000100a00 */
[----:B------:R0:W-:Y:S04]  /*f250*/  STL.64 [R1+0x9b0], R16 ;  /* 0x0009b01001007387 */ /* 0x0001e80000100a00 */
[----:B0-----:R-:W2:Y:S04]  /*f260*/  LDL.LU R16, [R1+0x3c0] ;  /* 0x0003c00001107983 */ /* 0x001ea80000300800 */
[----:B------:R-:W2:Y:S04]  /*f270*/  LDL.LU R17, [R1+0x3c4] ;  /* 0x0003c40001117983 */ /* 0x000ea80000300800 */
[----:B------:R-:W2:Y:S04]  /*f280*/  LDL.LU R18, [R1+0x3c8] ;  /* 0x0003c80001127983 */ /* 0x000ea80000300800 */
[----:B------:R-:W2:Y:S04]  /*f290*/  LDL.LU R19, [R1+0x3cc] ;  /* 0x0003cc0001137983 */ /* 0x000ea80000300800 */
        /* <DEDUP_REMOVED lines=10> */
[----:B0-----:R-:W3:Y:S02]  /*f340*/  LDL.LU.64 R10, [R1+0xa10] ;  /* 0x000a1000010a7983 */ /* 0x001ee40000300a00 */
[C---:B---3--:R-:W-:Y:S02]  /*f350*/  HMMA.16816.F32.BF16 R8, R20.reuse, R10, R4 ;  /* 0x0000000a1408723c */ /* 0x048fe40000041804 */
[----:B------:R-:W3:Y:S04]  /*f360*/  LDL.LU.64 R6, [R1+0xa08] ;  /* 0x000a080001067983 */ /* 0x000ee80000300a00 */
[----:B------:R-:W3:Y:S11]  /*f370*/  LDL.LU.64 R4, [R1+0xa00] ;  /* 0x000a000001047983 */ /* 0x000ef60000300a00 */
[----:B------:R-:W-:Y:S06]  /*f380*/  @!UPT UIADD3 URZ, URZ, URZ, URZ ;  /* 0x0000003f3f3ff290 */ /* 0x000fec000fffe03f */
[----:B------:R-:W-:Y:S04]  /*f390*/  STL.64 [R1+0x90], R8 ;  /* 0x0000900801007387 */ /* 0x000fe80000100a00 */
[----:B------:R0:W-:Y:S04]  /*f3a0*/  STL.64 [R1+0x98], R10 ;  /* 0x0000980a01007387 */ /* 0x0001e80000100a00 */
[----:B0-----:R-:W3:Y:S02]  /*f3b0*/  LDL.LU.64 R10, [R1+0x9f8] ;  /* 0x0009f800010a7983 */ /* 0x001ee40000300a00 */
[----:B---3--:R-:W-:Y:S01]  /*f3c0*/  HMMA.16816.F32.BF16 R4, R20, R10, R4 ;  /* 0x0000000a1404723c */ /* 0x008fe20000041804 */
[----:B------:R-:W-:-:S02]  /*f3d0*/  IMAD.MOV.U32 R2, RZ, RZ, R10 ;  /* 0x000000ffff027224 */ /* 0x000fc400078e000a */
[----:B------:R-:W-:Y:S11]  /*f3e0*/  IMAD.MOV.U32 R25, RZ, RZ, R11 ;  /* 0x000000ffff197224 */ /* 0x000ff600078e000b */
[----:B------:R-:W-:Y:S09]  /*f3f0*/  @!UPT UIADD3 URZ, URZ, URZ, URZ ;  /* 0x0000003f3f3ff290 */ /* 0x000ff2000fffe03f */
[----:B------:R-:W-:Y:S04]  /*f400*/  STL.64 [R1+0x80], R4 ;  /* 0x0000800401007387 */ /* 0x000fe80000100a00 */
[----:B------:R0:W-:Y:S04]  /*f410*/  STL.64 [R1+0x88], R6 ;  /* 0x0000880601007387 */ /* 0x0001e80000100a00 */
[----:B0-----:R-:W3:Y:S04]  /*f420*/  LDL.LU.64 R6, [R1+0x9f0] ;  /* 0x0009f00001067983 */ /* 0x001ee80000300a00 */
[----:B------:R-:W3:Y:S04]  /*f430*/  LDL.LU.64 R4, [R1+0x9e8] ;  /* 0x0009e80001047983 */ /* 0x000ee80000300a00 */
[----:B------:R-:W3:Y:S01]  /*f440*/  LDL.LU.64 R10, [R1+0x9e0] ;  /* 0x0009e000010a7983 */ /* 0x000ee20000300a00 */
[----:B------:R-:W-:-:S02]  /*f450*/  IMAD.MOV.U32 R29, RZ, RZ, R26 ;  /* 0x000000ffff1d7224 */ /* 0x000fc400078e001a */
[----:B------:R-:W-:Y:S02]  /*f460*/  IMAD.MOV.U32 R0, RZ, RZ, R27 ;  /* 0x000000ffff007224 */ /* 0x000fe400078e001b */
[----:B------:R-:W2:Y:S01]  /*f470*/  LDL.LU.64 R26, [R1+0x4d0] ;  /* 0x0004d000011a7983 */ /* 0x000ea20000300a00 */
[----:B---3--:R-:W-:Y:S01]  /*f480*/  HMMA.16816.F32.BF16 R4, R20, R10, R4 ;  /* 0x0000000a1404723c */ /* 0x008fe20000041804 */
[----:B------:R-:W-:Y:S02]  /*f490*/  IMAD.MOV.U32 R28, RZ, RZ, R10 ;  /* 0x000000ffff1c7224 */ /* 0x000fe400078e000a */
[----:B------:R-:W-:Y:S11]  /*f4a0*/  IMAD.MOV.U32 R3, RZ, RZ, R11 ;  /* 0x000000ffff037224 */ /* 0x000ff600078e000b */
[----:B------:R-:W-:Y:S09]  /*f4b0*/  @!UPT UIADD3 URZ, URZ, URZ, URZ ;  /* 0x0000003f3f3ff290 */ /* 0x000ff2000fffe03f */
[----:B------:R-:W-:Y:S04]  /*f4c0*/  STL.64 [R1+0x70], R4 ;  /* 0x0000700401007387 */ /* 0x000fe80000100a00 */
[----:B------:R0:W-:Y:S04]  /*f4d0*/  STL.64 [R1+0x78], R6 ;  /* 0x0000780601007387 */ /* 0x0001e80000100a00 */
[----:B0-----:R-:W2:Y:S04]  /*f4e0*/  LDL.LU.64 R6, [R1+0x9d8] ;  /* 0x0009d80001067983 */ /* 0x001ea80000300a00 */
[----:B------:R-:W3:Y:S04]  /*f4f0*/  LDL.LU.64 R4, [R1+0x9d0] ;  /* 0x0009d00001047983 */ /* 0x000ee80000300a00 */
[----:B------:R-:W3:Y:S04]  /*f500*/  LDL.LU.64 R10, [R1+0x9c8] ;  /* 0x0009c800010a7983 */ /* 0x000ee80000300a00 */
[----:B------:R-:W3:Y:S01]  /*f510*/  LDL.LU.64 R8, [R1+0x9c0] ;  /* 0x0009c00001087983 */ /* 0x000ee20000300a00 */
[----:B------:R-:W-:-:S04]  /*f520*/  IMAD.MOV.U32 R24, RZ, RZ, c[0x0][0x18c] ;  /* 0x00006300ff187624 */ /* 0x000fc800078e00ff */
[----:B------:R-:W-:Y:S01]  /*f530*/  IMAD.SHL.U32 R24, R24, 0x20, RZ ;  /* 0x0000002018187824 */ /* 0x000fe200078e00ff */
[----:B--2---:R-:W-:Y:S03]  /*f540*/  HMMA.16816.F32.BF16 R16, R20, R6, R16 ;  /* 0x000000061410723c */ /* 0x004fe60000041810 */
[----:B---3--:R-:W-:-:S05]  /*f550*/  IMAD.WIDE R8, R24, 0x2, R8 ;  /* 0x0000000218087825 */ /* 0x008fca00078e0208 */
[----:B------:R-:W-:Y:S11]  /*f560*/  STL [R1+0x85c], R8 ;  /* 0x00085c0801007387 */ /* 0x000ff60000100800 */
[----:B------:R-:W-:Y:S04]  /*f570*/  @!UPT UIADD3 URZ, URZ, URZ, URZ ;  /* 0x0000003f3f3ff290 */ /* 0x000fe8000fffe03f */
[----:B------:R-:W-:Y:S04]  /*f580*/  STL.64 [R1+0x3c0], R16 ;  /* 0x0003c01001007387 */ /* 0x000fe80000100a00 */
[----:B------:R0:W-:Y:S04]  /*f590*/  STL.64 [R1+0x3c8], R18 ;  /* 0x0003c81201007387 */ /* 0x0001e80000100a00 */
[----:B0-----:R-:W2:Y:S04]  /*f5a0*/  LDL.LU.64 R18, [R1+0x9b8] ;  /* 0x0009b80001127983 */ /* 0x001ea80000300a00 */
[----:B------:R-:W2:Y:S01]  /*f5b0*/  LDL.LU.64 R16, [R1+0x9b0] ;  /* 0x0009b00001107983 */ /* 0x000ea20000300a00 */
[----:B------:R-:W-:-:S03]  /*f5c0*/  IMAD.WIDE R4, R24, 0x2, R4 ;  /* 0x0000000218047825 */ /* 0x000fc600078e0204 */
[----:B------:R0:W-:Y:S01]  /*f5d0*/  STL [R1+0x858], R9 ;  /* 0x0008580901007387 */ /* 0x0001e20000100800 */
[----:B----4-:R-:W-:-:S03]  /*f5e0*/  IMAD.WIDE R14, R24, 0x2, R14 ;  /* 0x00000002180e7825 */ /* 0x010fc600078e020e */
[----:B0-----:R-:W3:Y:S04]  /*f5f0*/  LDL.LU.64 R8, [R1+0x4b8] ;  /* 0x0004b80001087983 */ /* 0x001ee80000300a00 */
[----:B------:R-:W-:Y:S04]  /*f600*/  STL [R1+0x854], R4 ;  /* 0x0008540401007387 */ /* 0x000fe80000100800 */
[----:B------:R0:W-:Y:S04]  /*f610*/  STL [R1+0x850], R5 ;  /* 0x0008500501007387 */ /* 0x0001e80000100800 */
[----:B0-----:R-:W4:Y:S04]  /*f620*/  LDL.LU.64 R4, [R1+0x4b0] ;  /* 0x0004b00001047983 */ /* 0x001f280000300a00 */
[----:B------:R-:W-:Y:S04]  /*f630*/  STL [R1+0x84c], R14 ;  /* 0x00084c0e01007387 */ /* 0x000fe80000100800 */
[----:B------:R-:W-:Y:S01]  /*f640*/  STL [R1+0x848], R15 ;  /* 0x0008480f01007387 */ /* 0x000fe20000100800 */
[----:B--2---:R-:W-:Y:S03]  /*f650*/  HMMA.16816.F32.BF16 R20, R20, R10, R16 ;  /* 0x0000000a1414723c */ /* 0x004fe60000041810 */
[----:B------:R-:W2:Y:S01]  /*f660*/  LDL.LU.64 R18, [R1+0x9a8] ;  /* 0x0009a80001127983 */ /* 0x000ea20000300a00 */
[----:B------:R-:W-:-:S03]  /*f670*/  IMAD.WIDE R12, R24, 0x2, R12 ;  /* 0x00000002180c7825 */ /* 0x000fc600078e020c */
[----:B------:R-:W3:Y:S11]  /*f680*/  LDL.LU.64 R16, [R1+0x9a0] ;  /* 0x0009a00001107983 */ /* 0x000ef60000300a00 */
[----:B------:R-:W-:Y:S05]  /*f690*/  @!UPT UIADD3 URZ, URZ, URZ, URZ ;  /* 0x0000003f3f3ff290 */ /* 0x000fea000fffe03f */
[----:B------:R0:W-:Y:S04]  /*f6a0*/  STL.64 [R1+0x3f0], R20 ;  /* 0x0003f01401007387 */ /* 0x0001e80000100a00 */
[----:B------:R2:W-:Y:S04]  /*f6b0*/  STL.64 [R1+0x3f8], R22 ;  /* 0x0003f81601007387 */ /* 0x0005e80000100a00 */
[----:B0-----:R-:W3:Y:S01]  /*f6c0*/  LDL.LU.64 R20, [R1+0x4c8] ;  /* 0x0004c80001147983 */ /* 0x001ee20000300a00 */
[----:B----4-:R-:W-:-:S04]  /*f6d0*/  IMAD.WIDE R4, R24, 0x2, R4 ;  /* 0x0000000218047825 */ /* 0x010fc800078e0204 */
[----:B--2---:R-:W-:Y:S02]  /*f6e0*/  IMAD.MOV.U32 R22, RZ, RZ, R18 ;  /* 0x000000ffff167224 */ /* 0x004fe400078e0012 */
[----:B------:R-:W2:Y:S01]  /*f6f0*/  LDL.LU R18, [R1+0x99c] ;  /* 0x00099c0001127983 */ /* 0x000ea20000300800 */
[----:B------:R-:W-:-:S03]  /*f700*/  IMAD.MOV.U32 R23, RZ, RZ, R19 ;  /* 0x000000ffff177224 */ /* 0x000fc600078e0013 */
[----:B------:R-:W2:Y:S04]  /*f710*/  LDL.LU R19, [R1+0x998] ;  /* 0x0009980001137983 */ /* 0x000ea80000300800 */
[----:B------:R0:W-:Y:S04]  /*f720*/  STL [R1+0x844], R12 ;  /* 0x0008440c01007387 */ /* 0x0001e80000100800 */
[----:B------:R1:W-:Y:S04]  /*f730*/  STL [R1+0x840], R13 ;  /* 0x0008400d01007387 */ /* 0x0003e80000100800 */
[----:B0-----:R-:W2:Y:S04]  /*f740*/  LDL.LU R12, [R1+0x410] ;  /* 0x00041000010c7983 */ /* 0x001ea80000300800 */
[----:B-1----:R-:W2:Y:S04]  /*f750*/  LDL.LU R13, [R1+0x414] ;  /* 0x00041400010d7983 */ /* 0x002ea80000300800 */
[----:B------:R-:W2:Y:S04]  /*f760*/  LDL.LU R14, [R1+0x418] ;  /* 0x00041800010e7983 */ /* 0x000ea80000300800 */
[----:B------:R-:W2:Y:S04]  /*f770*/  LDL.LU R15, [R1+0x41c] ;  /* 0x00041c00010f7983 */ /* 0x000ea80000300800 */
[----:B------:R-:W-:Y:S04]  /*f780*/  STL [R1+0x83c], R4 ;  /* 0x00083c0401007387 */ /* 0x000fe80000100800 */
[----:B------:R0:W-:Y:S04]  /*f790*/  STL [R1+0x838], R5 ;  /* 0x0008380501007387 */ /* 0x0001e80000100800 */
[----:B0-----:R-:W4:Y:S01]  /*f7a0*/  LDL.LU.64 R4, [R1+0x4c0] ;  /* 0x0004c00001047983 */ /* 0x001f220000300a00 */
[----:B---3--:R-:W-:-:S05]  /*f7b0*/  IMAD.WIDE R8, R24, 0x2, R8 ;  /* 0x0000000218087825 */ /* 0x008fca00078e0208 */
[----:B------:R-:W-:Y:S04]  /*f7c0*/  STL [R1+0x834], R8 ;  /* 0x0008340801007387 */ /* 0x000fe80000100800 */
[----:B------:R0:W-:Y:S02]  /*f7d0*/  STL [R1+0x830], R9 ;  /* 0x0008300901007387 */ /* 0x0001e40000100800 */
[C---:B0-----:R-:W-:Y:S02]  /*f7e0*/  IMAD.WIDE R8, R24.reuse, 0x2, R20 ;  /* 0x0000000218087825 */ /* 0x041fe400078e0214 */
[----:B--2---:R-:W-:Y:S01]  /*f7f0*/  HMMA.16816.F32.BF16 R20, R16, R22, R12 ;  /* 0x000000161014723c */ /* 0x004fe2000004180c */
[----:B------:R-:W2:Y:S06]  /*f800*/  LDL.LU.64 R14, [R1+0x4e0] ;  /* 0x0004e000010e7983 */ /* 0x000eac0000300a00 */
[----:B------:R-:W-:-:S04]  /*f810*/  IMAD.WIDE R12, R24, 0x2, R26 ;  /* 0x00000002180c7825 */ /* 0x000fc800078e021a */
[C---:B----4-:R-:W-:Y:S11]  /*f820*/  IMAD.WIDE R4, R24.reuse, 0x2, R4 ;  /* 0x0000000218047825 */ /* 0x050ff600078e0204 */
[----:B------:R-:W-:Y:S01]  /*f830*/  @!UPT UIADD3 URZ, URZ, URZ, URZ ;  /* 0x0000003f3f3ff290 */ /* 0x000fe2000fffe03f */
[----:B------:R-:W-:Y:S04]  /*f840*/  STL.64 [R1+0x8a8], R22 ;  /* 0x0008a81601007387 */ /* 0x000fe80000100a00 */
[----:B------:R0:W-:Y:S04]  /*f850*/  STL.64 [R1+0x8a0], R20 ;  /* 0x0008a01401007387 */ /* 0x0001e80000100a00 */
[----:B0-----:R-:W3:Y:S04]  /*f860*/  LDL.LU.64 R20, [R1+0x4d8] ;  /* 0x0004d80001147983 */ /* 0x001ee80000300a00 */
[----:B------:R-:W-:Y:S04]  /*f870*/  STL [R1+0x82c], R4 ;  /* 0x00082c0401007387 */ /* 0x000fe80000100800 */
[----:B------:R3:W-:Y:S04]  /*f880*/  STL [R1+0x828], R5 ;  /* 0x0008280501007387 */ /* 0x0007e80000100800 */
[----:B------:R-:W4:Y:S04]  /*f890*/  LDL.LU.64 R26, [R1+0x4f8] ;  /* 0x0004f800011a7983 */ /* 0x000f280000300a00 */
[----:B------:R-:W2:Y:S01]  /*f8a0*/  LDL.LU.64 R22, [R1+0x518] ;  /* 0x0005180001167983 */ /* 0x000ea20000300a00 */
[----:B---3--:R-:W-:-:S03]  /*f8b0*/  IMAD.WIDE R4, R24, 0x2, R20 ;  /* 0x0000000218047825 */ /* 0x008fc600078e0214 */
[----:B--2---:R0:W-:Y:S04]  /*f8c0*/  STL.64 [R1+0x938], R22 ;  /* 0x0009381601007387 */ /* 0x0041e80000100a00 */
[----:B0-----:R-:W2:Y:S04]  /*f8d0*/  LDL.LU R22, [R1+0x38] ;  /* 0x0000380001167983 */ /* 0x001ea80000300800 */
[----:B------:R-:W2:Y:S04]  /*f8e0*/  LDL.LU R23, [R1+0x3c] ;  /* 0x00003c0001177983 */ /* 0x000ea80000300800 */
[----:B------:R-:W-:Y:S04]  /*f8f0*/  STL [R1+0x824], R8 ;  /* 0x0008240801007387 */ /* 0x000fe80000100800 */
[----:B------:R-:W-:Y:S04]  /*f900*/  STL [R1+0x820], R9 ;  /* 0x0008200901007387 */ /* 0x000fe80000100800 */
[----:B------:R0:W-:Y:S04]  /*f910*/  STL.64 [R1+0x978], R6 ;  /* 0x0009780601007387 */ /* 0x0001e80000100a00 */
[----:B------:R-:W-:Y:S04]  /*f920*/  STL.64 [R1+0x970], R4 ;  /* 0x0009700401007387 */ /* 0x000fe80000100a00 */
[----:B0-----:R-:W3:Y:S04]  /*f930*/  LDL.LU R6, [R1+0x58] ;  /* 0x0000580001067983 */ /* 0x001ee80000300800 */
[----:B------:R-:W3:Y:S04]  /*f940*/  LDL.LU R7, [R1+0x5c] ;  /* 0x00005c0001077983 */ /* 0x000ee80000300800 */
[----:B------:R-:W-:Y:S04]  /*f950*/  STL [R1+0x81c], R12 ;  /* 0x00081c0c01007387 */ /* 0x000fe80000100800 */
[----:B------:R-:W3:Y:S04]  /*f960*/  LDL.LU.64 R20, [R1+0x510] ;  /* 0x0005100001147983 */ /* 0x000ee80000300a00 */
[----:B--2---:R-:W-:Y:S04]  /*f970*/  STL.64 [R1+0x958], R22 ;  /* 0x0009581601007387 */ /* 0x004fe80000100a00 */
[----:B---3--:R0:W-:Y:S04]  /*f980*/  STL.64 [R1+0x950], R20 ;  /* 0x0009501401007387 */ /* 0x0081e80000100a00 */
[----:B0-----:R-:W2:Y:S01]  /*f990*/  LDL.LU.64 R20, [R1+0x4f0] ;  /* 0x0004f00001147983 */ /* 0x001ea20000300a00 */
[----:B------:R-:W-:-:S02]  /*f9a0*/  IMAD.MOV.U32 R22, RZ, RZ, R29 ;  /* 0x000000ffff167224 */ /* 0x000fc400078e001d */
[----:B------:R-:W-:Y:S01]  /*f9b0*/  IMAD.MOV.U32 R23, RZ, RZ, R0 ;  /* 0x000000ffff177224 */ /* 0x000fe200078e0000 */
[----:B------:R0:W5:Y:S04]  /*f9c0*/  LDL.LU R29, [R1+0x994] ;  /* 0x00099400011d7983 */ /* 0x0001680000300800 */
[----:B------:R-:W3:Y:S04]  /*f9d0*/  LDL.LU R0, [R1+0x990] ;  /* 0x0009900001007983 */ /* 0x000ee80000300800 */
[----:B------:R-:W-:Y:S04]  /*f9e0*/  STL.64 [R1+0x988], R22 ;  /* 0x0009881601007387 */ /* 0x000fe80000100a00 */
[----:B--2---:R1:W-:Y:S04]  /*f9f0*/  STL.64 [R1+0x980], R20 ;  /* 0x0009801401007387 */ /* 0x0043e80000100a00 */
[----:B-1----:R-:W2:Y:S04]  /*fa00*/  LDL.LU R20, [R1+0x420] ;  /* 0x0004200001147983 */ /* 0x002ea80000300800 */
[----:B------:R-:W2:Y:S04]  /*fa10*/  LDL.LU R21, [R1+0x424] ;  /* 0x0004240001157983 */ /* 0x000ea80000300800 */
[----:B------:R-:W2:Y:S04]  /*fa20*/  LDL.LU R22, [R1+0x428] ;  /* 0x0004280001167983 */ /* 0x000ea80000300800 */
[----:B------:R-:W2:Y:S04]  /*fa30*/  LDL.LU R23, [R1+0x42c] ;  /* 0x00042c0001177983 */ /* 0x000ea80000300800 */
[----:B------:R1:W-:Y:S01]  /*fa40*/  STL [R1+0x818], R13 ;  /* 0x0008180d01007387 */ /* 0x0003e20000100800 */
[----:B------:R-:W-:-:S03]  /*fa50*/  IMAD.WIDE R8, R24, 0x2, R14 ;  /* 0x0000000218087825 */ /* 0x000fc600078e020e */
[----:B-1----:R-:W3:Y:S01]  /*fa60*/  LDL.LU.64 R12, [R1+0x4e8] ;  /* 0x0004e800010c7983 */ /* 0x002ee20000300a00 */
[----:B--2---:R-:W-:Y:S03]  /*fa70*/  HMMA.16816.F32.BF16 R4, R16, R6, R20 ;  /* 0x000000061004723c */ /* 0x004fe60000041814 */
[----:B------:R-:W2:Y:S04]  /*fa80*/  LDL.LU.64 R22, [R1+0x988] ;  /* 0x0009880001167983 */ /* 0x000ea80000300a00 */
[----:B------:R-:W2:Y:S11]  /*fa90*/  LDL.LU.64 R20, [R1+0x980] ;  /* 0x0009800001147983 */ /* 0x000eb60000300a00 */
[----:B------:R-:W-:Y:S05]  /*faa0*/  @!UPT UIADD3 URZ, URZ, URZ, URZ ;  /* 0x0000003f3f3ff290 */ /* 0x000fea000fffe03f */
[----:B------:R-:W-:Y:S01]  /*fab0*/  STL.64 [R1+0x420], R4 ;  /* 0x0004200401007387 */ /* 0x000fe20000100a00 */
[----:B------:R-:W-:Y:S02]  /*fac0*/  IMAD.MOV.U32 R15, RZ, RZ, R7 ;  /* 0x000000ffff0f7224 */ /* 0x000fe400078e0007 */
[----:B------:R-:W-:Y:S01]  /*fad0*/  IMAD.MOV.U32 R14, RZ, RZ, R6 ;  /* 0x000000ffff0e7224 */ /* 0x000fe200078e0006 */
[----:B------:R1:W-:Y:S04]  /*fae0*/  STL.64 [R1+0x428], R6 ;  /* 0x0004280601007387 */ /* 0x0003e80000100a00 */
[----:B-1----:R-:W2:Y:S04]  /*faf0*/  LDL.LU.64 R6, [R1+0x978] ;  /* 0x0009780001067983 */ /* 0x002ea80000300a00 */
[----:B------:R-:W2:Y:S04]  /*fb00*/  LDL.LU.64 R4, [R1+0x970] ;  /* 0x0009700001047983 */ /* 0x000ea80000300a00 */
[----:B--2---:R-:W-:Y:S04]  /*fb10*/  STL [R1+0x814], R4 ;  /* 0x0008140401007387 */ /* 0x004fe80000100800 */
[----:B------:R1:W-:Y:S04]  /*fb20*/  STL [R1+0x810], R5 ;  /* 0x0008100501007387 */ /* 0x0003e80000100800 */
[----:B------:R-:W-:Y:S01]  /*fb30*/  STL [R1+0x80c], R8 ;  /* 0x00080c0801007387 */ /* 0x000fe20000100800 */
[----:B-1----:R-:W-:-:S03]  /*fb40*/  IMAD.WIDE R4, R24, 0x2, R20 ;  /* 0x0000000218047825 */ /* 0x002fc600078e0214 */
[----:B------:R-:W-:Y:S04]  /*fb50*/  STL [R1+0x808], R9 ;  /* 0x0008080901007387 */ /* 0x000fe80000100800 */
[----:B------:R-:W-:Y:S04]  /*fb60*/  STL.64 [R1+0x968], R6 ;  /* 0x0009680601007387 */ /* 0x000fe80000100a00 */
[----:B------:R1:W-:Y:S04]  /*fb70*/  STL.64 [R1+0x960], R4 ;  /* 0x0009600401007387 */ /* 0x0003e80000100a00 */
[----:B-1----:R-:W2:Y:S04]  /*fb80*/  LDL.LU R4, [R1+0x430] ;  /* 0x0004300001047983 */ /* 0x002ea80000300800 */
[----:B------:R-:W2:Y:S04]  /*fb90*/  LDL.LU R5, [R1+0x434] ;  /* 0x0004340001057983 */ /* 0x000ea80000300800 */
[----:B------:R-:W2:Y:S04]  /*fba0*/  LDL.LU R6, [R1+0x438] ;  /* 0x0004380001067983 */ /* 0x000ea80000300800 */
[----:B------:R-:W2:Y:S01]  /*fbb0*/  LDL.LU R7, [R1+0x43c] ;  /* 0x00043c0001077983 */ /* 0x000ea20000300800 */
[----:B---3--:R-:W-:-:S05]  /*fbc0*/  IMAD.WIDE R12, R24, 0x2, R12 ;  /* 0x00000002180c7825 */ /* 0x008fca00078e020c */
[----:B------:R-:W-:Y:S01]  /*fbd0*/  STL [R1+0x804], R12 ;  /* 0x0008040c01007387 */ /* 0x000fe20000100800 */
[----:B----4-:R-:W-:-:S03]  /*fbe0*/  IMAD.WIDE R8, R24, 0x2, R26 ;  /* 0x0000000218087825 */ /* 0x010fc600078e021a */
[----:B------:R1:W-:Y:S04]  /*fbf0*/  STL [R1+0x800], R13 ;  /* 0x0008000d01007387 */ /* 0x0003e80000100800 */
[----:B-1----:R-:W3:Y:S04]  /*fc00*/  LDL.LU.64 R12, [R1+0x500] ;  /* 0x00050000010c7983 */ /* 0x002ee80000300a00 */
[----:B------:R-:W4:Y:S01]  /*fc10*/  LDL.LU.64 R26, [R1+0x530] ;  /* 0x00053000011a7983 */ /* 0x000f220000300a00 */
[----:B--2---:R-:W-:Y:S03]  /*fc20*/  HMMA.16816.F32.BF16 R20, R16, R22, R4 ;  /* 0x000000161014723c */ /* 0x004fe60000041804 */
[----:B------:R-:W2:Y:S04]  /*fc30*/  LDL.LU.64 R6, [R1+0x968] ;  /* 0x0009680001067983 */ /* 0x000ea80000300a00 */
[----:B------:R-:W2:Y:S11]  /*fc40*/  LDL.LU.64 R4, [R1+0x960] ;  /* 0x0009600001047983 */ /* 0x000eb60000300a00 */
[----:B------:R-:W-:Y:S05]  /*fc50*/  @!UPT UIADD3 URZ, URZ, URZ, URZ ;  /* 0x0000003f3f3ff290 */ /* 0x000fea000fffe03f */
[----:B------:R-:W-:Y:S04]  /*fc60*/  STL.64 [R1+0x430], R20 ;  /* 0x0004301401007387 */ /* 0x000fe80000100a00 */
[----:B------:R1:W-:Y:S04]  /*fc70*/  STL.64 [R1+0x438], R22 ;  /* 0x0004381601007387 */ /* 0x0003e80000100a00 */
[----:B-1----:R-:W3:Y:S04]  /*fc80*/  LDL.LU.64 R22, [R1+0x958] ;  /* 0x0009580001167983 */ /* 0x002ee80000300a00 */
[----:B------:R-:W3:Y:S04]  /*fc90*/  LDL.LU.64 R20, [R1+0x950] ;  /* 0x0009500001147983 */ /* 0x000ee80000300a00 */
[----:B--2---:R-:W-:Y:S04]  /*fca0*/  STL [R1+0x7fc], R4 ;  /* 0x0007fc0401007387 */ /* 0x004fe80000100800 */
[----:B------:R1:W-:Y:S04]  /*fcb0*/  STL [R1+0x7f8], R5 ;  /* 0x0007f80501007387 */ /* 0x0003e80000100800 */
[----:B-1----:R-:W2:Y:S04]  /*fcc0*/  LDL.LU.64 R4, [R1+0x508] ;  /* 0x0005080001047983 */ /* 0x002ea80000300a00 */
[----:B------:R-:W-:Y:S04]  /*fcd0*/  STL [R1+0x7f0], R8 ;  /* 0x0007f00801007387 */ /* 0x000fe80000100800 */
[----:B------:R-:W-:Y:S04]  /*fce0*/  STL [R1+0x7ec], R9 ;  /* 0x0007ec0901007387 */ /* 0x000fe80000100800 */
[----:B------:R-:W-:Y:S01]  /*fcf0*/  STL.64 [R1+0x948], R6 ;  /* 0x0009480601007387 */ /* 0x000fe20000100a00 */
[----:B--2---:R-:W-:-:S05]  /*fd00*/  IMAD.WIDE R4, R24, 0x2, R4 ;  /* 0x0000000218047825 */ /* 0x004fca00078e0204 */
[----:B------:R1:W-:Y:S04]  /*fd10*/  STL.64 [R1+0x940], R4 ;  /* 0x0009400401007387 */ /* 0x0003e80000100a00 */
[----:B-1----:R-:W2:Y:S04]  /*fd20*/  LDL.LU R4, [R1+0x440] ;  /* 0x0004400001047983 */ /* 0x002ea80000300800 */
[----:B------:R-:W2:Y:S04]  /*fd30*/  LDL.LU R5, [R1+0x444] ;  /* 0x0004440001057983 */ /* 0x000ea80000300800 */
[----:B------:R-:W2:Y:S04]  /*fd40*/  LDL.LU R6, [R1+0x448] ;  /* 0x0004480001067983 */ /* 0x000ea80000300800 */
[----:B------:R-:W2:Y:S01]  /*fd50*/  LDL.LU R7, [R1+0x44c] ;  /* 0x00044c0001077983 */ /* 0x000ea20000300800 */
[----:B---3--:R-:W-:-:S04]  /*fd60*/  IMAD.WIDE R8, R24, 0x2, R20 ;  /* 0x0000000218087825 */ /* 0x008fc800078e0214 */
[----:B------:R-:W-:-:S05]  /*fd70*/  IMAD.WIDE R12, R24, 0x2, R12 ;  /* 0x00000002180c7825 */ /* 0x000fca00078e020c */
[----:B------:R-:W-:Y:S04]  /*fd80*/  STL [R1+0x504], R12 ;  /* 0x0005040c01007387 */ /* 0x000fe80000100800 */
[----:B------:R-:W-:Y:S01]  /*fd90*/  STL [R1+0x500], R13 ;  /* 0x0005000d01007387 */ /* 0x000fe20000100800 */
[----:B--2---:R-:W-:Y:S03]  /*fda0*/  HMMA.16816.F32.BF16 R20, R16, R22, R4 ;  /* 0x000000161014723c */ /* 0x004fe60000041804 */
[----:B------:R-:W2:Y:S04]  /*fdb0*/  LDL.LU.64 R6, [R1+0x948] ;  /* 0x0009480001067983 */ /* 0x000ea80000300a00 */
[----:B------:R-:W3:Y:S11]  /*fdc0*/  LDL.LU.64 R4, [R1+0x940] ;  /* 0x0009400001047983 */ /* 0x000ef60000300a00 */
[----:B------:R-:W-:Y:S05]  /*fdd0*/  @!UPT UIADD3 URZ, URZ, URZ, URZ ;  /* 0x0000003f3f3ff290 */ /* 0x000fea000fffe03f */
[----:B------:R-:W-:Y:S04]  /*fde0*/  STL.64 [R1+0x440], R20 ;  /* 0x0004401401007387 */ /* 0x000fe80000100a00 */
[----:B------:R1:W-:Y:S04]  /*fdf0*/  STL.64 [R1+0x448], R22 ;  /* 0x0004481601007387 */ /* 0x0003e80000100a00 */
[----:B-1----:R-:W2:Y:S04]  /*fe00*/  LDL.LU.64 R22, [R1+0x938] ;  /* 0x0009380001167983 */ /* 0x002ea80000300a00 */
[----:B---3--:R-:W-:Y:S04]  /*fe10*/  STL [R1+0x4fc], R4 ;  /* 0x0004fc0401007387 */ /* 0x008fe80000100800 */
[----:B------:R1:W-:Y:S04]  /*fe20*/  STL [R1+0x4f8], R5 ;  /* 0x0004f80501007387 */ /* 0x0003e80000100800 */
[----:B-1----:R-:W3:Y:S04]  /*fe30*/  LDL.LU.64 R4, [R1+0x520] ;  /* 0x0005200001047983 */ /* 0x002ee80000300a00 */
[----:B------:R-:W3:Y:S04]  /*fe40*/  LDL.LU R20, [R1+0x450] ;  /* 0x0004500001147983 */ /* 0x000ee80000300800 */
[----:B------:R-:W3:Y:S01]  /*fe50*/  LDL.LU R21, [R1+0x454] ;  /* 0x0004540001157983 */ /* 0x000ee20000300800 */
[----:B--2---:R-:W-:-:S03]  /*fe60*/  IMAD.WIDE R12, R24, 0x2, R22 ;  /* 0x00000002180c7825 */ /* 0x004fc600078e0216 */
[----:B------:R-:W2:Y:S04]  /*fe70*/  LDL.LU R22, [R1+0x458] ;  /* 0x0004580001167983 */ /* 0x000ea80000300800 */
[----:B------:R-:W2:Y:S04]  /*fe80*/  LDL.LU R23, [R1+0x45c] ;  /* 0x00045c0001177983 */ /* 0x000ea80000300800 */
[----:B--2---:R-:W-:Y:S04]  /*fe90*/  STL.64 [R1+0x8c8], R22 ;  /* 0x0008c81601007387 */ /* 0x004fe80000100a00 */
[----:B---3--:R1:W-:Y:S04]  /*fea0*/  STL.64 [R1+0x8c0], R20 ;  /* 0x0008c01401007387 */ /* 0x0083e80000100a00 */
[----:B-1----:R-:W2:Y:S01]  /*feb0*/  LDL.LU.64 R20, [R1+0x540] ;  /* 0x0005400001147983 */ /* 0x002ea20000300a00 */
[----:B------:R-:W-:-:S02]  /*fec0*/  IMAD.MOV.U32 R22, RZ, RZ, R28 ;  /* 0x000000ffff167224 */ /* 0x000fc400078e001c */
[----:B------:R-:W-:Y:S01]  /*fed0*/  IMAD.MOV.U32 R23, RZ, RZ, R3 ;  /* 0x000000ffff177224 */ /* 0x000fe200078e0003 */
[----:B------:R-:W3:Y:S01]  /*fee0*/  LDL.LU R28, [R1+0x930] ;  /* 0x00093000011c7983 */ /* 0x000ee20000300800 */
[----:B------:R-:W-:-:S03]  /*fef0*/  IMAD.WIDE R4, R24, 0x2, R4 ;  /* 0x0000000218047825 */ /* 0x000fc600078e0204 */
[----:B------:R-:W3:Y:S04]  /*ff00*/  LDL.LU R3, [R1+0x92c] ;  /* 0x00092c0001037983 */ /* 0x000ee80000300800 */
[----:B------:R1:W-:Y:S02]  /*ff10*/  STL.64 [R1+0x910], R22 ;  /* 0x0009101601007387 */ /* 0x0003e40000100a00 */
[----:B-1----:R-:W-:Y:S02]  /*ff20*/  IMAD.MOV.U32 R22, RZ, RZ, R2 ;  /* 0x000000ffff167224 */ /* 0x002fe400078e0002 */
[----:B--2---:R1:W-:Y:S04]  /*ff30*/  STL.64 [R1+0x908], R20 ;  /* 0x0009081401007387 */ /* 0x0043e80000100a00 */
[----:B-1----:R-:W2:Y:S04]  /*ff40*/  LDL.LU.64 R20, [R1+0x528] ;  /* 0x0005280001147983 */ /* 0x002ea80000300a00 */
[----:B------:R-:W3:Y:S04]  /*ff50*/  LDL.LU R2, [R1+0x928] ;  /* 0x0009280001027983 */ /* 0x000ee80000300800 */
[----:B------:R-:W-:Y:S04]  /*ff60*/  STL [R1+0x4f4], R8 ;  /* 0x0004f40801007387 */ /* 0x000fe80000100800 */
[----:B------:R-:W-:Y:S04]  /*ff70*/  STL [R1+0x4f0], R9 ;  /* 0x0004f00901007387 */ /* 0x000fe80000100800 */
[----:B------:R-:W-:Y:S04]  /*ff80*/  STL.64 [R1+0x920], R6 ;  /* 0x0009200601007387 */ /* 0x000fe80000100a00 */
[----:B------:R1:W-:Y:S04]  /*ff90*/  STL.64 [R1+0x918], R4 ;  /* 0x0009180401007387 */ /* 0x0003e80000100a00 */
[----:B-1----:R-:W3:Y:S04]  /*ffa0*/  LDL.LU R4, [R1+0x400] ;  /* 0x0004000001047983 */ /* 0x002ee80000300800 */
[----:B------:R-:W3:Y:S04]  /*ffb0*/  LDL.LU R5, [R1+0x404] ;  /* 0x0004040001057983 */ /* 0x000ee80000300800 */
[----:B------:R-:W3:Y:S04]  /*ffc0*/  LDL.LU R6, [R1+0x408] ;  /* 0x0004080001067983 */ /* 0x000ee80000300800 */
[----:B------:R-:W3:Y:S01]  /*ffd0*/  LDL.LU R7, [R1+0x40c] ;  /* 0x00040c0001077983 */ /* 0x000ee20000300800 */
[----:B------:R-:W-:-:S03]  /*ffe0*/  IMAD.MOV.U32 R23, RZ, RZ, R25 ;  /* 0x000000ffff177224 */ /* 0x000fc600078e0019 */
[----:B------:R-:W-:Y:S04]  /*fff0*/  STL [R1+0x4ec], R12 ;  /* 0x0004ec0c01007387 */ /* 0x000fe80000100800 */
[----:B------:R4:W-:Y:S01]  /*10000*/  STL [R1+0x4e8], R13 ;  /* 0x0004e80d01007387 */ /* 0x0009e20000100800 */
[C---:B--2---:R-:W-:Y:S02]  /*10010*/  IMAD.WIDE R8, R24.reuse, 0x2, R20 ;  /* 0x0000000218087825 */ /* 0x044fe400078e0214 */
[----:B---3--:R-:W-:Y:S01]  /*10020*/  HMMA.16816.F32.BF16 R20, R16, R22, R4 ;  /* 0x000000161014723c */ /* 0x008fe20000041804 */
[----:B------:R-:W2:Y:S04]  /*10030*/  LDL.LU.64 R6, [R1+0x920] ;  /* 0x0009200001067983 */ /* 0x000ea80000300a00 */
[----:B------:R-:W3:Y:S01]  /*10040*/  LDL.LU.64 R4, [R1+0x918] ;  /* 0x0009180001047983 */ /* 0x000ee20000300a00 */
[----:B----4-:R-:W-:-:S04]  /*10050*/  IMAD.WIDE R12, R24, 0x2, R26 ;  /* 0x00000002180c7825 */ /* 0x010fc800078e021a */
[----:B------:R-:W-:Y:S02]  /*10060*/  IMAD.MOV.U32 R24, RZ, RZ, R3 ;  /* 0x000000ffff187224 */ /* 0x000fe400078e0003 */
[----:B------:R-:W-:-:S11]  /*10070*/  IMAD.MOV.U32 R25, RZ, RZ, R28 ;  /* 0x000000ffff197224 */ /* 0x000fd600078e001c */
[----:B------:R-:W-:Y:S04]  /*10080*/  STL.64 [R1+0x400], R20 ;  /* 0x0004001401007387 */ /* 0x000fe80000100a00 */
[----:B------:R1:W-:Y:S04]  /*10090*/  STL.64 [R1+0x408], R22 ;  /* 0x0004081601007387 */ /* 0x0003e80000100a00 */
[----:B-1----:R-:W4:Y:S04]  /*100a0*/  LDL.LU.64 R22, [R1+0x910] ;  /* 0x0009100001167983 */ /* 0x002f280000300a00 */
[----:B------:R-:W2:Y:S04]  /*100b0*/  LDL.LU.64 R20, [R1+0x908] ;  /* 0x0009080001147983 */ /* 0x000ea80000300a00 */
[----:B---3--:R-:W-:Y:S04]  /*100c0*/  STL [R1+0x4e4], R4 ;  /* 0x0004e40401007387 */ /* 0x008fe80000100800 */
[----:B------:R-:W-:Y:S04]  /*100d0*/  STL [R1+0x4e0], R5 ;  /* 0x0004e00501007387 */ /* 0x000fe80000100800 */
[----:B------:R-:W3:Y:S04]  /*100e0*/  LDL.LU R3, [R1+0x900] ;  /* 0x0009000001037983 */ /* 0x000ee80000300800 */
[----:B------:R-:W2:Y:S04]  /*100f0*/  LDL.LU R28, [R1+0x8fc] ;  /* 0x0008fc00011c7983 */ /* 0x000ea80000300800 */
[----:B------:R-:W2:Y:S01]  /*10100*/  LDL.LU R26, [R1+0x468] ;  /* 0x00046800011a7983 */ /* 0x000ea20000300800 */
[----:B------:R-:W-:-:S03]  /*10110*/  IMAD.MOV.U32 R27, RZ, RZ, R0 ;  /* 0x000000ffff1b7224 */ /* 0x000fc600078e0000 */
[----:B------:R-:W3:Y:S04]  /*10120*/  LDL.LU R0, [R1+0x8f8] ;  /* 0x0008f80001007983 */ /* 0x000ee80000300800 */
[----:B--2---:R-:W-:Y:S04]  /*10130*/  STL.64 [R1+0x8d8], R26 ;  /* 0x0008d81a01007387 */ /* 0x004fe80000100a00 */
[----:B------:R1:W-:Y:S02]  /*10140*/  STL.64 [R1+0x8d0], R24 ;  /* 0x0008d01801007387 */ /* 0x0003e40000100a00 */
[----:B-1----:R-:W-:-:S02]  /*10150*/  IMAD.MOV.U32 R24, RZ, RZ, R2 ;  /* 0x000000ffff187224 */ /* 0x002fc400078e0002 */
[----:B------:R-:W2:Y:S01]  /*10160*/  LDL.LU R2, [R1+0x8f4] ;  /* 0x0008f40001027983 */ /* 0x000ea20000300800 */
[----:B---3--:R-:W-:-:S03]  /*10170*/  IMAD.MOV.U32 R25, RZ, RZ, R3 ;  /* 0x000000ffff197224 */ /* 0x008fc600078e0003 */
[----:B------:R-:W2:Y:S01]  /*10180*/  LDL.LU R3, [R1+0x8f0] ;  /* 0x0008f00001037983 */ /* 0x000ea20000300800 */
[----:B------:R-:W-:Y:S02]  /*10190*/  IMAD.MOV.U32 R5, RZ, RZ, c[0x0][0x18c] ;  /* 0x00006300ff057624 */ /* 0x000fe400078e00ff */
[----:B------:R-:W-:Y:S02]  /*101a0*/  IMAD.MOV.U32 R26, RZ, RZ, R28 ;  /* 0x000000ffff1a7224 */ /* 0x000fe400078e001c */
[----:B------:R-:W-:Y:S01]  /*101b0*/  IMAD.SHL.U32 R5, R5, 0x20, RZ ;  /* 0x0000002005057824 */ /* 0x000fe200078e00ff */
[----:B------:R0:W5:Y:S01]  /*101c0*/  LDL.LU R28, [R1+0x8ec] ;  /* 0x0008ec00011c7983 */ /* 0x0001620000300800 */
[----:B------:R-:W-:-:S03]  /*101d0*/  IMAD.MOV.U32 R27, RZ, RZ, R0 ;  /* 0x000000ffff1b7224 */ /* 0x000fc600078e0000 */
[----:B------:R-:W3:Y:S04]  /*101e0*/  LDL.LU R0, [R1+0x8e8] ;  /* 0x0008e80001007983 */ /* 0x000ee80000300800 */
[----:B------:R-:W-:Y:S04]  /*101f0*/  STL [R1+0x4dc], R8 ;  /* 0x0004dc0801007387 */ /* 0x000fe80000100800 */
[----:B------:R-:W-:Y:S01]  /*10200*/  STL [R1+0x4d8], R9 ;  /* 0x0004d80901007387 */ /* 0x000fe20000100800 */
[----:B--2---:R-:W-:-:S03]  /*10210*/  IMAD.WIDE R4, R5, 0x2, R2 ;  /* 0x0000000205047825 */ /* 0x004fc600078e0202 */
[----:B------:R-:W2:Y:S04]  /*10220*/  LDL.LU.64 R2, [R1+0x8e0] ;  /* 0x0008e00001027983 */ /* 0x000ea80000300a00 */
[----:B------:R-:W-:Y:S04]  /*10230*/  STL [R1+0x4d4], R12 ;  /* 0x0004d40c01007387 */ /* 0x000fe80000100800 */
[----:B------:R1:W-:Y:S02]  /*10240*/  STL [R1+0x4d0], R13 ;  /* 0x0004d00d01007387 */ /* 0x0003e40000100800 */
[----:B-1----:R-:W-:-:S04]  /*10250*/  IMAD.MOV.U32 R13, RZ, RZ, c[0x0][0x18c] ;  /* 0x00006300ff0d7624 */ /* 0x002fc800078e00ff */
[----:B------:R-:W-:-:S04]  /*10260*/  IMAD.SHL.U32 R13, R13, 0x20, RZ ;  /* 0x000000200d0d7824 */ /* 0x000fc800078e00ff */
[C---:B------:R-:W-:Y:S02]  /*10270*/  IMAD.WIDE R8, R13.reuse, 0x2, R20 ;  /* 0x000000020d087825 */ /* 0x040fe400078e0214 */
[----:B----4-:R-:W-:Y:S01]  /*10280*/  HMMA.16816.F32.BF16 R20, R16, R22, R24 ;  /* 0x000000161014723c */ /* 0x010fe20000041818 */
[----:B------:R-:W4:Y:S04]  /*10290*/  LDL.LU.64 R26, [R1+0x8d8] ;  /* 0x0008d800011a7983 */ /* 0x000f280000300a00 */
[----:B------:R-:W4:Y:S11]  /*102a0*/  LDL.LU.64 R24, [R1+0x8d0] ;  /* 0x0008d00001187983 */ /* 0x000f360000300a00 */
[----:B------:R-:W-:Y:S07]  /*102b0*/  @!UPT UIADD3 URZ, URZ, URZ, URZ ;  /* 0x0000003f3f3ff290 */ /* 0x000fee000fffe03f */
[----:B------:R-:W-:Y:S04]  /*102c0*/  STL.64 [R1+0xb0], R20 ;  /* 0x0000b01401007387 */ /* 0x000fe80000100a00 */
[----:B------:R1:W-:Y:S04]  /*102d0*/  STL.64 [R1+0xb8], R22 ;  /* 0x0000b81601007387 */ /* 0x0003e80000100a00 */
[----:B-1----:R-:W3:Y:S04]  /*102e0*/  LDL.LU.64 R22, [R1+0x8c8] ;  /* 0x0008c80001167983 */ /* 0x002ee80000300a00 */
[----:B------:R-:W3:Y:S01]  /*102f0*/  LDL.LU.64 R20, [R1+0x8c0] ;  /* 0x0008c00001147983 */ /* 0x000ee20000300a00 */
[----:B--2---:R-:W-:-:S03]  /*10300*/  IMAD.WIDE R12, R13, 0x2, R2 ;  /* 0x000000020d0c7825 */ /* 0x004fc600078e0202 */
[----:B------:R-:W2:Y:S04]  /*10310*/  LDL.LU.64 R2, [R1+0x8b8] ;  /* 0x0008b80001027983 */ /* 0x000ea80000300a00 */
[----:B------:R-:W-:Y:S04]  /*10320*/  STL [R1+0x4cc], R4 ;  /* 0x0004cc0401007387 */ /* 0x000fe80000100800 */
[----:B------:R-:W-:Y:S04]  /*10330*/  STL [R1+0x4c8], R5 ;  /* 0x0004c80501007387 */ /* 0x000fe80000100800 */
[----:B------:R-:W-:Y:S04]  /*10340*/  STL [R1+0x4c4], R8 ;  /* 0x0004c40801007387 */ /* 0x000fe80000100800 */
[----:B------:R1:W-:Y:S02]  /*10350*/  STL [R1+0x4c0], R9 ;  /* 0x0004c00901007387 */ /* 0x0003e40000100800 */
[----:B-1----:R-:W-:-:S04]  /*10360*/  IMAD.MOV.U32 R9, RZ, RZ, c[0x0][0x18c] ;  /* 0x00006300ff097624 */ /* 0x002fc800078e00ff */
[----:B------:R-:W-:-:S04]  /*10370*/  IMAD.SHL.U32 R9, R9, 0x20, RZ ;  /* 0x0000002009097824 */ /* 0x000fc800078e00ff */
[----:B--2---:R-:W-:Y:S02]  /*10380*/  IMAD.WIDE R4, R9, 0x2, R2 ;  /* 0x0000000209047825 */ /* 0x004fe400078e0202 */
[----:B------:R-:W2:Y:S04]  /*10390*/  LDL.LU.64 R2, [R1+0x8b0] ;  /* 0x0008b00001027983 */ /* 0x000ea80000300a00 */
[----:B------:R-:W-:Y:S04]  /*103a0*/  STL [R1+0x4bc], R12 ;  /* 0x0004bc0c01007387 */ /* 0x000fe80000100800 */
[----:B------:R1:W-:Y:S04]  /*103b0*/  STL [R1+0x4b8], R13 ;  /* 0x0004b80d01007387 */ /* 0x0003e80000100800 */
[----:B-1----:R-:W4:Y:S01]  /*103c0*/  LDL.LU.64 R12, [R1+0x558] ;  /* 0x00055800010c7983 */ /* 0x002f220000300a00 */
[----:B---3--:R-:W-:Y:S07]  /*103d0*/  HMMA.16816.F32.BF16 R20, R16, R6, R20 ;  /* 0x000000061014723c */ /* 0x008fee0000041814 */
[----:B------:R-:W-:-:S04]  /*103e0*/  IMAD.MOV.U32 R7, RZ, RZ, c[0x0][0x18c] ;  /* 0x00006300ff077624 */ /* 0x000fc800078e00ff */
[----:B------:R-:W-:Y:S11]  /*103f0*/  IMAD.SHL.U32 R7, R7, 0x20, RZ ;  /* 0x0000002007077824 */ /* 0x000ff600078e00ff */
[----:B------:R-:W-:Y:S01]  /*10400*/  @!UPT UIADD3 URZ, URZ, URZ, URZ ;  /* 0x0000003f3f3ff290 */ /* 0x000fe2000fffe03f */
[----:B------:R-:W-:Y:S04]  /*10410*/  STL.64 [R1], R20 ;  /* 0x0000001401007387 */ /* 0x000fe80000100a00 */
[----:B------:R1:W-:Y:S01]  /*10420*/  STL.64 [R1+0x8], R22 ;  /* 0x0000081601007387 */ /* 0x0003e20000100a00 */
[----:B--2---:R-:W-:-:S04]  /*10430*/  IMAD.WIDE R6, R7, 0x2, R2 ;  /* 0x0000000207067825 */ /* 0x004fc800078e0202 */
[----:B----4-:R-:W-:-:S04]  /*10440*/  IMAD.WIDE R8, R9, 0x2, R12 ;  /* 0x0000000209087825 */ /* 0x010fc800078e020c */
[----:B------:R-:W-:Y:S02]  /*10450*/  IMAD.MOV.U32 R13, RZ, RZ, R22 ;  /* 0x000000ffff0d7224 */ /* 0x000fe400078e0016 */
[----:B------:R-:W-:Y:S02]  /*10460*/  IMAD.MOV.U32 R12, RZ, RZ, R23 ;  /* 0x000000ffff0c7224 */ /* 0x000fe400078e0017 */
[----:B-1----:R0:W5:Y:S04]  /*10470*/  LDL.LU.64 R22, [R1+0x8a8] ;  /* 0x0008a80001167983 */ /* 0x0021680000300a00 */
[----:B------:R0:W5:Y:S04]  /*10480*/  LDL.LU.64 R20, [R1+0x8a0] ;  /* 0x0008a00001147983 */ /* 0x0001680000300a00 */
[----:B------:R-:W2:Y:S04]  /*10490*/  LDL.LU.64 R2, [R1+0x898] ;  /* 0x0008980001027983 */ /* 0x000ea80000300a00 */
[----:B------:R-:W-:Y:S04]  /*104a0*/  STL [R1+0x4b4], R4 ;  /* 0x0004b40401007387 */ /* 0x000fe80000100800 */
[----:B------:R1:W-:Y:S04]  /*104b0*/  STL [R1+0x4b0], R5 ;  /* 0x0004b00501007387 */ /* 0x0003e80000100800 */
[----:B-1----:R-:W3:Y:S04]  /*104c0*/  LDL.LU.64 R4, [R1+0x568] ;  /* 0x0005680001047983 */ /* 0x002ee80000300a00 */
[----:B------:R-:W-:Y:S04]  /*104d0*/  STL [R1+0x49c], R8 ;  /* 0x00049c0801007387 */ /* 0x000fe80000100800 */
[----:B------:R1:W-:Y:S01]  /*104e0*/  STL [R1+0x498], R9 ;  /* 0x0004980901007387 */ /* 0x0003e20000100800 */
[----:B------:R-:W-:Y:S03]  /*104f0*/  HMMA.16816.F32.BF16 R24, R16, R10, R24 ;  /* 0x0000000a1018723c */ /* 0x000fe60000041818 */
[----:B------:R-:W-:Y:S01]  /*10500*/  STL [R1+0x494], R6 ;  /* 0x0004940601007387 */ /* 0x000fe20000100800 */
[----:B-1----:R-:W-:-:S03]  /*10510*/  IMAD.MOV.U32 R9, RZ, RZ, c[0x0][0x18c] ;  /* 0x00006300ff097624 */ /* 0x002fc600078e00ff */
[----:B------:R2:W-:Y:S01]  /*10520*/  STL [R1+0x38], R7 ;  /* 0x0000380701007387 */ /* 0x0005e20000100800 */
[----:B------:R-:W-:-:S04]  /*10530*/  IMAD.SHL.U32 R9, R9, 0x20, RZ ;  /* 0x0000002009097824 */ /* 0x000fc800078e00ff */
[C---:B--2---:R-:W-:Y:S02]  /*10540*/  IMAD.WIDE R6, R9.reuse, 0x2, R2 ;  /* 0x0000000209067825 */ /* 0x044fe400078e0202 */
[----:B------:R-:W2:Y:S04]  /*10550*/  LDL.LU.64 R2, [R1+0x890] ;  /* 0x0008900001027983 */ /* 0x000ea80000300a00 */
[----:B------:R-:W4:Y:S04]  /*10560*/  LDL.LU.64 R16, [R1+0x578] ;  /* 0x0005780001107983 */ /* 0x000f280000300a00 */
[----:B------:R-:W2:Y:S04]  /*10570*/  LDL.LU.64 R18, [R1+0x580] ;  /* 0x0005800001127983 */ /* 0x000ea80000300a00 */
[----:B------:R-:W2:Y:S01]  /*10580*/  LDL.LU R11, [R1+0x7f4] ;  /* 0x0007f400010b7983 */ /* 0x000ea20000300800 */
[----:B---3--:R-:W-:-:S05]  /*10590*/  IMAD.WIDE R4, R9, 0x2, R4 ;  /* 0x0000000209047825 */ /* 0x008fca00078e0204 */
[----:B------:R-:W-:Y:S04]  /*105a0*/  STL [R1+0x34], R4 ;  /* 0x0000340401007387 */ /* 0x000fe80000100800 */
[----:B------:R4:W-:Y:S04]  /*105b0*/  STL [R1+0x30], R5 ;  /* 0x0000300501007387 */ /* 0x0009e80000100800 */
[----:B------:R-:W-:Y:S04]  /*105c0*/  STL [R1+0x2c], R6 ;  /* 0x00002c0601007387 */ /* 0x000fe80000100800 */
[----:B------:R2:W-:Y:S01]  /*105d0*/  STL [R1+0x28], R7 ;  /* 0x0000280701007387 */ /* 0x0005e20000100800 */
[----:B----4-:R-:W-:-:S04]  /*105e0*/  IMAD.WIDE R4, R9, 0x2, R16 ;  /* 0x0000000209047825 */ /* 0x010fc800078e0210 */
[----:B--2---:R-:W-:-:S04]  /*105f0*/  IMAD.WIDE R6, R9, 0x2, R18 ;  /* 0x0000000209067825 */ /* 0x004fc800078e0212 */
[----:B------:R-:W-:Y:S02]  /*10600*/  IMAD.WIDE R8, R9, 0x2, R2 ;  /* 0x0000000209087825 */ /* 0x000fe400078e0202 */
[----:B------:R-:W2:Y:S01]  /*10610*/  LDL.LU.64 R2, [R1+0x888] ;  /* 0x0008880001027983 */ /* 0x000ea20000300a00 */
[----:B------:R-:W-:-:S03]  /*10620*/  IADD3 R11, R11, -0x1, RZ ;  /* 0xffffffff0b0b7810 */ /* 0x000fc60007ffe0ff */
[----:B------:R-:W-:Y:S04]  /*10630*/  STL [R1+0x24], R4 ;  /* 0x0000240401007387 */ /* 0x000fe80000100800 */
[----:B------:R1:W-:Y:S04]  /*10640*/  STL [R1+0x7f4], R11 ;  /* 0x0007f40b01007387 */ /* 0x0003e80000100800 */
[----:B------:R0:W-:Y:S04]  /*10650*/  STL [R1+0x20], R5 ;  /* 0x0000200501007387 */ /* 0x0001e80000100800 */
[----:B------:R0:W-:Y:S04]  /*10660*/  STL [R1+0x1c], R6 ;  /* 0x00001c0601007387 */ /* 0x0001e80000100800 */
[----:B------:R0:W-:Y:S04]  /*10670*/  STL [R1+0x18], R7 ;  /* 0x0000180701007387 */ /* 0x0001e80000100800 */
[----:B------:R0:W-:Y:S04]  /*10680*/  STL [R1+0x14], R8 ;  /* 0x0000140801007387 */ /* 0x0001e80000100800 */
[----:B------:R0:W-:Y:S01]  /*10690*/  STL [R1+0x10], R9 ;  /* 0x0000100901007387 */ /* 0x0001e20000100800 */
[----:B------:R-:W-:Y:S01]  /*106a0*/  ISETP.NE.U32.AND P0, PT, R11, RZ, PT ;  /* 0x000000ff0b00720c */ /* 0x000fe20003f05070 */
[----:B-1----:R-:W-:-:S04]  /*106b0*/  IMAD.MOV.U32 R11, RZ, RZ, c[0x0][0x188] ;  /* 0x00006200ff0b7624 */ /* 0x002fc800078e00ff */
[----:B------:R-:W-:Y:S01]  /*106c0*/  IMAD.SHL.U32 R10, R11, 0x20, RZ ;  /* 0x000000200b0a7824 */ /* 0x000fe200078e00ff */
[----:B------:R-:W-:-:S03]  /*106d0*/  IADD3 R0, R0, -0x20, RZ ;  /* 0xffffffe000007810 */ /* 0x000fc60007ffe0ff */
[----:B--2---:R-:W-:-:S04]  /*106e0*/  IMAD.WIDE R2, R10, 0x2, R2 ;  /* 0x000000020a027825 */ /* 0x004fc800078e0202 */
[----:B0-----:R-:W-:Y:S01]  /*106f0*/  @!P0 CALL.REL.NOINC `(.L_x_1) ;  /* 0x0000001000008944 */ /* 0x001fe20003c00000 */
[----:B------:R-:W-:Y:S05]  /*10700*/  BRA `(.L_x_2) ;  /* 0xffff4f3000007947 */ /* 0x000fea000383ffff */
.L_x_1:
[----:B------:R0:W-:Y:S04]  /*10710*/  STL [R1+0xa9c], R25 ;  /* 0x000a9c1901007387 */ /* 0x0001e80000100800 */
[----:B0-----:R-:W2:Y:S04]  /*10720*/  LDL.LU R25, [R1+0x40c] ;  /* 0x00040c0001197983 */ /* 0x001ea80000300800 */
[----:B--2---:R0:W-:Y:S04]  /*10730*/  STL [R1+0xaa0], R25 ;  /* 0x000aa01901007387 */ /* 0x0041e80000100800 */
[----:B0-----:R-:W2:Y:S04]  /*10740*/  LDL.LU R25, [R1+0xb8] ;  /* 0x0000b80001197983 */ /* 0x001ea80000300800 */
[----:B--2---:R0:W-:Y:S04]  /*10750*/  STL [R1+0xaa8], R25 ;  /* 0x000aa81901007387 */ /* 0x0041e80000100800 */
[----:B------:R1:W-:Y:S01]  /*10760*/  STL [R1+0xa98], R24 ;  /* 0x000a981801007387 */ /* 0x0003e20000100800 */
[----:B0-----:R-:W-:-:S03]  /*10770*/  IMAD.MOV.U32 R25, RZ, RZ, R13 ;  /* 0x000000ffff197224 */ /* 0x001fc600078e000d */
[----:B-1----:R-:W2:Y:S04]  /*10780*/  LDL.LU R24, [R1+0x408] ;  /* 0x0004080001187983 */ /* 0x002ea80000300800 */
[----:B--2---:R0:W-:Y:S04]  /*10790*/  STL [R1+0xaa4], R24 ;  /* 0x000aa41801007387 */ /* 0x0041e80000100800 */
[----:B0-----:R-:W2:Y:S04]  /*107a0*/  LDL.LU R24, [R1+0xbc] ;  /* 0x0000bc0001187983 */ /* 0x001ea80000300800 */
[----:B--2---:R0:W-:Y:S04]  /*107b0*/  STL [R1+0xaac], R24 ;  /* 0x000aac1801007387 */ /* 0x0041e80000100800 */
[----:B-----5:R-:W2:Y:S01]  /*107c0*/  LDL.LU R28, [R1+0x70] ;  /* 0x00007000011c7983 */ /* 0x020ea20000300800 */
[----:B0-----:R-:W-:-:S03]  /*107d0*/  IMAD.MOV.U32 R24, RZ, RZ, R12 ;  /* 0x000000ffff187224 */ /* 0x001fc600078e000c */
[----:B--2---:R0:W-:Y:S04]  /*107e0*/  STL [R1+0xa34], R28 ;  /* 0x000a341c01007387 */ /* 0x0041e80000100800 */
[----:B0-----:R-:W2:Y:S04]  /*107f0*/  LDL.LU R28, [R1+0x3cc] ;  /* 0x0003cc00011c7983 */ /* 0x001ea80000300800 */
        /* <DEDUP_REMOVED lines=23> */
[----:B0-----:R-:W2:Y:S04]  /*10970*/  LDL.LU R28, [R1] ;  /* 0x00000000011c7983 */ /* 0x001ea80000300800 */
[----:B------:R-:W3:Y:S04]  /*10980*/  LDL.LU R29, [R1+0x84] ;  /* 0x00008400011d7983 */ /* 0x000ee80000300800 */
[----:B---3--:R0:W-:Y:S04]  /*10990*/  STL [R1+0xa3c], R29 ;  /* 0x000a3c1d01007387 */ /* 0x0081e80000100800 */
[----:B0-----:R-:W3:Y:S04]  /*109a0*/  LDL.LU R29, [R1+0x3fc] ;  /* 0x0003fc00011d7983 */ /* 0x001ee80000300800 */
        /* <DEDUP_REMOVED lines=19> */
[----:B0-----:R-:W3:Y:S01]  /*10ae0*/  LDL.LU R29, [R1+0xb4] ;  /* 0x0000b400011d7983 */ /* 0x001ee20000300800 */
[----:B------:R-:W-:-:S02]  /*10af0*/  F2FP.BF16.PACK_AB R27, R27, R26 ;  /* 0x0000001a1b1b723e */ /* 0x000fc400000010ff */
[----:B------:R-:W-:Y:S01]  /*10b00*/  F2FP.BF16.PACK_AB R25, R24, R25 ;  /* 0x000000191819723e */ /* 0x000fe200000010ff */
[----:B---3--:R0:W-:Y:S04]  /*10b10*/  STL [R1+0xa94], R29 ;  /* 0x000a941d01007387 */ /* 0x0081e80000100800 */
[----:B0-----:R-:W2:Y:S04]  /*10b20*/  LDL.LU R29, [R1+0x4] ;  /* 0x00000400011d7983 */ /* 0x001ea80000300800 */
[----:B------:R-:W3:Y:S04]  /*10b30*/  LDL.LU R0, [R1+0x80] ;  /* 0x0000800001007983 */ /* 0x000ee80000300800 */
[----:B------:R-:W4:Y:S04]  /*10b40*/  LDL.LU R2, [R1+0x33c] ;  /* 0x00033c0001027983 */ /* 0x000f280000300800 */
[----:B------:R-:W4:Y:S04]  /*10b50*/  LDL.LU R3, [R1+0x338] ;  /* 0x0003380001037983 */ /* 0x000f280000300800 */
[----:B------:R-:W2:Y:S04]  /*10b60*/  LDL.LU R8, [R1+0x3dc] ;  /* 0x0003dc0001087983 */ /* 0x000ea80000300800 */
        /* <DEDUP_REMOVED lines=13> */
[----:B------:R0:W-:Y:S04]  /*10c40*/  STL [R1+0x994], R14 ;  /* 0x0009940e01007387 */ /* 0x0001e80000100800 */
[----:B0-----:R-:W2:Y:S04]  /*10c50*/  LDL.LU R14, [R1+0x74] ;  /* 0x00007400010e7983 */ /* 0x001ea80000300800 */
        /* <DEDUP_REMOVED lines=10> */
[----:B------:R-:W2:Y:S04]  /*10d00*/  LDL.LU R26, [R1+0x78] ;  /* 0x00007800011a7983 */ /* 0x000ea80000300800 */
[----:B------:R0:W-:Y:S04]  /*10d10*/  STL [R1+0x48c], R27 ;  /* 0x00048c1b01007387 */ /* 0x0001e80000100800 */
[----:B0-----:R-:W2:Y:S04]  /*10d20*/  LDL.LU R27, [R1+0x8c] ;  /* 0x00008c00011b7983 */ /* 0x001ea80000300800 */
[----:B------:R-:W2:Y:S04]  /*10d30*/  LDL.LU R24, [R1+0xaac] ;  /* 0x000aac0001187983 */ /* 0x000ea80000300800 */
[----:B------:R0:W-:Y:S04]  /*10d40*/  STL [R1+0x488], R25 ;  /* 0x0004881901007387 */ /* 0x0001e80000100800 */
[----:B0-----:R-:W2:Y:S02]  /*10d50*/  LDL.LU R25, [R1+0xaa8] ;  /* 0x000aa80001197983 */ /* 0x001ea40000300800 */
[----:B--2---:R-:W-:-:S02]  /*10d60*/  F2FP.BF16.PACK_AB R25, R24, R25 ;  /* 0x000000191819723e */ /* 0x004fc400000010ff */
[----:B------:R-:W2:Y:S04]  /*10d70*/  LDL.LU R24, [R1+0xaa4] ;  /* 0x000aa40001187983 */ /* 0x000ea80000300800 */
[----:B------:R0:W-:Y:S04]  /*10d80*/  STL [R1+0x484], R25 ;  /* 0x0004841901007387 */ /* 0x0001e80000100800 */
[----:B0-----:R-:W2:Y:S02]  /*10d90*/  LDL.LU R25, [R1+0xaa0] ;  /* 0x000aa00001197983 */ /* 0x001ea40000300800 */
[----:B--2---:R-:W-:-:S02]  /*10da0*/  F2FP.BF16.PACK_AB R24, R25, R24 ;  /* 0x000000181918723e */ /* 0x004fc400000010ff */
[----:B------:R-:W2:Y:S04]  /*10db0*/  LDL.LU R25, [R1+0xa9c] ;  /* 0x000a9c0001197983 */ /* 0x000ea80000300800 */
[----:B------:R0:W-:Y:S04]  /*10dc0*/  STL [R1+0x480], R24 ;  /* 0x0004801801007387 */ /* 0x0001e80000100800 */
[----:B0-----:R-:W2:Y:S01]  /*10dd0*/  LDL.LU R24, [R1+0xa98] ;  /* 0x000a980001187983 */ /* 0x001ea20000300800 */
[----:B------:R-:W-:Y:S02]  /*10de0*/  F2FP.BF16.PACK_AB R28, R29, R28 ;  /* 0x0000001c1d1c723e */ /* 0x000fe400000010ff */
[----:B--2---:R-:W-:-:S02]  /*10df0*/  F2FP.BF16.PACK_AB R25, R25, R24 ;  /* 0x000000181919723e */ /* 0x004fc400000010ff */
        /* <DEDUP_REMOVED lines=47> */
[----:B------:R-:W3:Y:S04]  /*110f0*/  LDL.LU R29, [R1+0xa3c] ;  /* 0x000a3c00011d7983 */ /* 0x000ee80000300800 */
[----:B------:R0:W-:Y:S04]  /*11100*/  STL [R1+0x40c], R28 ;  /* 0x00040c1c01007387 */ /* 0x0001e80000100800 */
[----:B0-----:R-:W2:Y:S01]  /*11110*/  LDL.LU R28, [R1+0xa38] ;  /* 0x000a3800011c7983 */ /* 0x001ea20000300800 */
[----:B------:R-:W-:Y:S02]  /*11120*/  F2FP.BF16.PACK_AB R25, R25, R26 ;  /* 0x0000001a1919723e */ /* 0x000fe400000010ff */
[----:B--2---:R-:W-:-:S02]  /*11130*/  F2FP.BF16.PACK_AB R24, R28, R24 ;  /* 0x000000181c18723e */ /* 0x004fc400000010ff */
[----:B------:R-:W2:Y:S01]  /*11140*/  LDL.LU R28, [R1+0xa34] ;  /* 0x000a3400011c7983 */ /* 0x000ea20000300800 */
[----:B------:R-:W-:-:S03]  /*11150*/  F2FP.BF16.PACK_AB R21, R21, R23 ;  /* 0x000000171515723e */ /* 0x000fc600000010ff */
[----:B------:R0:W-:Y:S01]  /*11160*/  STL [R1+0x408], R24 ;  /* 0x0004081801007387 */ /* 0x0001e20000100800 */
[----:B----4-:R-:W-:-:S03]  /*11170*/  F2FP.BF16.PACK_AB R2, R2, R3 ;  /* 0x000000030202723e */ /* 0x010fc600000010ff */
[----:B------:R-:W-:Y:S01]  /*11180*/  STL [R1+0x404], R25 ;  /* 0x0004041901007387 */ /* 0x000fe20000100800 */
[----:B0-----:R-:W-:Y:S02]  /*11190*/  F2FP.BF16.PACK_AB R24, R27, R20 ;  /* 0x000000141b18723e */ /* 0x001fe400000010ff */
[----:B------:R-:W-:-:S03]  /*111a0*/  F2FP.BF16.PACK_AB R20, R22, R15 ;  /* 0x0000000f1614723e */ /* 0x000fc600000010ff */
[----:B------:R-:W-:Y:S01]  /*111b0*/  STL [R1+0x400], R24 ;  /* 0x0004001801007387 */ /* 0x000fe20000100800 */
[----:B------:R-:W-:-:S03]  /*111c0*/  F2FP.BF16.PACK_AB R3, R6, R7 ;  /* 0x000000070603723e */ /* 0x000fc600000010ff */
[----:B------:R-:W-:Y:S04]  /*111d0*/  STL [R1+0x3fc], R21 ;  /* 0x0003fc1501007387 */ /* 0x000fe80000100800 */
[----:B------:R-:W-:Y:S01]  /*111e0*/  STL [R1+0x3f8], R20 ;  /* 0x0003f81401007387 */ /* 0x000fe20000100800 */
[----:B--2---:R-:W-:Y:S02]  /*111f0*/  F2FP.BF16.PACK_AB R15, R14, R28 ;  /* 0x0000001c0e0f723e */ /* 0x004fe400000010ff */
[----:B---3--:R-:W-:Y:S02]  /*11200*/  F2FP.BF16.PACK_AB R14, R29, R0 ;  /* 0x000000001d0e723e */ /* 0x008fe400000010ff */
[----:B------:R-:W-:Y:S01]  /*11210*/  F2FP.BF16.PACK_AB R0, R8, R9 ;  /* 0x000000090800723e */ /* 0x000fe200000010ff */
[----:B------:R-:W-:Y:S04]  /*11220*/  STL [R1+0x3f4], R15 ;  /* 0x0003f40f01007387 */ /* 0x000fe80000100800 */
[----:B------:R-:W-:Y:S04]  /*11230*/  STL [R1+0x3f0], R14 ;  /* 0x0003f00e01007387 */ /* 0x000fe80000100800 */
[----:B------:R0:W-:Y:S04]  /*11240*/  STL [R1+0x3cc], R2 ;  /* 0x0003cc0201007387 */ /* 0x0001e80000100800 */
[----:B------:R1:W-:Y:S04]  /*11250*/  STL [R1+0x3c8], R0 ;  /* 0x0003c80001007387 */ /* 0x0003e80000100800 */
[----:B------:R2:W-:Y:S01]  /*11260*/  STL [R1+0x3c4], R3 ;  /* 0x0003c40301007387 */ /* 0x0005e20000100800 */
[----:B0-----:R-:W-:-:S02]  /*11270*/  F2FP.BF16.PACK_AB R2, R4, R5 ;  /* 0x000000050402723e */ /* 0x001fc400000010ff */
[----:B-1----:R-:W-:-:S03]  /*11280*/  F2FP.BF16.PACK_AB R0, R16, R17 ;  /* 0x000000111000723e */ /* 0x002fc600000010ff */
[----:B------:R0:W-:Y:S01]  /*11290*/  STL [R1+0x3c0], R2 ;  /* 0x0003c00201007387 */ /* 0x0001e20000100800 */
[----:B--2---:R-:W-:-:S03]  /*112a0*/  F2FP.BF16.PACK_AB R3, R18, R19 ;  /* 0x000000131203723e */ /* 0x004fc600000010ff */
[----:B------:R1:W-:Y:S04]  /*112b0*/  STL [R1+0x2ec], R0 ;  /* 0x0002ec0001007387 */ /* 0x0003e80000100800 */
[----:B------:R-:W-:Y:S04]  /*112c0*/  STL [R1+0x2e8], R3 ;  /* 0x0002e80301007387 */ /* 0x000fe80000100800 */
[----:B------:R-:W2:Y:S01]  /*112d0*/  LDL.LU R14, [R1+0x248] ;  /* 0x00024800010e7983 */ /* 0x000ea20000300800 */
[----:B0-----:R-:W-:Y:S02]  /*112e0*/  F2FP.BF16.PACK_AB R2, R10, R11 ;  /* 0x0000000b0a02723e */ /* 0x001fe400000010ff */
[----:B-1----:R-:W-:-:S03]  /*112f0*/  F2FP.BF16.PACK_AB R0, R12, R13 ;  /* 0x0000000d0c00723e */ /* 0x002fc600000010ff */
[----:B------:R-:W-:Y:S04]  /*11300*/  STL [R1+0x2e4], R2 ;  /* 0x0002e40201007387 */ /* 0x000fe80000100800 */
[----:B--2---:R0:W-:Y:S04]  /*11310*/  STL [R1+0x99c], R14 ;  /* 0x00099c0e01007387 */ /* 0x0041e80000100800 */
[----:B------:R-:W-:Y:S04]  /*11320*/  STL [R1+0x2e0], R0 ;  /* 0x0002e00001007387 */ /* 0x000fe80000100800 */
        /* <DEDUP_REMOVED lines=77> */
[----:B0-----:R-:W2:Y:S04]  /*11800*/  LDL.LU R15, [R1+0xec] ;  /* 0x0000ec00010f7983 */ /* 0x001ea80000300800 */
[----:B------:R-:W3:Y:S04]  /*11810*/  LDL.LU R22, [R1+0x180] ;  /* 0x0001800001167983 */ /* 0x000ee80000300800 */
[----:B------:R-:W4:Y:S04]  /*11820*/  LDL.LU R23, [R1+0x224] ;  /* 0x0002240001177983 */ /* 0x000f280000300800 */
        /* <DEDUP_REMOVED lines=25> */
[----:B--2---:R-:W-:-:S03]  /*119c0*/  F2FP.BF16.PACK_AB R14, R15, R14 ;  /* 0x0000000e0f0e723e */ /* 0x004fc600000010ff */
        /* <DEDUP_REMOVED lines=76> */
[----:B------:R-:W2:Y:S01]  /*11e90*/  LDL.LU R15, [R1+0x998] ;  /* 0x00099800010f7983 */ /* 0x000ea20000300800 */
[----:B----4-:R-:W-:-:S03]  /*11ea0*/  F2FP.BF16.PACK_AB R24, R23, R24 ;  /* 0x000000181718723e */ /* 0x010fc600000010ff */
[----:B------:R0:W-:Y:S01]  /*11eb0*/  STL [R1+0x1e0], R14 ;  /* 0x0001e00e01007387 */ /* 0x0001e20000100800 */
[----:B---3--:R-:W-:Y:S02]  /*11ec0*/  F2FP.BF16.PACK_AB R25, R25, R26 ;  /* 0x0000001a1919723e */ /* 0x008fe400000010ff */
[----:B------:R-:W-:Y:S01]  /*11ed0*/  F2FP.BF16.PACK_AB R21, R21, R28 ;  /* 0x0000001c1515723e */ /* 0x000fe200000010ff */
[----:B0-----:R-:W3:Y:S01]  /*11ee0*/  LDL.LU R14, [R1+0x994] ;  /* 0x00099400010e7983 */ /* 0x001ee20000300800 */
[----:B--2---:R-:W-:-:S03]  /*11ef0*/  F2FP.BF16.PACK_AB R22, R15, R22 ;  /* 0x000000160f16723e */ /* 0x004fc600000010ff */
[----:B------:R-:W3:Y:S04]  /*11f00*/  LDL.LU R15, [R1+0x990] ;  /* 0x00099000010f7983 */ /* 0x000ee80000300800 */
[----:B------:R0:W-:Y:S04]  /*11f10*/  STL [R1+0x18c], R22 ;  /* 0x00018c1601007387 */ /* 0x0001e80000100800 */
[----:B0-----:R-:W2:Y:S04]  /*11f20*/  LDL.LU R22, [R1+0x98c] ;  /* 0x00098c0001167983 */ /* 0x001ea80000300800 */
[----:B------:R-:W2:Y:S04]  /*11f30*/  LDL.LU R23, [R1+0x988] ;  /* 0x0009880001177983 */ /* 0x000ea80000300800 */
[----:B------:R0:W-:Y:S04]  /*11f40*/  STL [R1+0x188], R24 ;  /* 0x0001881801007387 */ /* 0x0001e80000100800 */
[----:B------:R-:W-:Y:S01]  /*11f50*/  STL [R1+0x184], R25 ;  /* 0x0001841901007387 */ /* 0x000fe20000100800 */
[----:B0-----:R-:W-:-:S02]  /*11f60*/  F2FP.BF16.PACK_AB R24, R27, R20 ;  /* 0x000000141b18723e */ /* 0x001fc400000010ff */
[----:B------:R-:W-:Y:S02]  /*11f70*/  F2FP.BF16.PACK_AB R20, R29, R0 ;  /* 0x000000001d14723e */ /* 0x000fe400000010ff */
[----:B------:R-:W-:Y:S01]  /*11f80*/  F2FP.BF16.PACK_AB R0, R2, R3 ;  /* 0x000000030200723e */ /* 0x000fe200000010ff */
[----:B------:R-:W-:Y:S01]  /*11f90*/  STL [R1+0x180], R24 ;  /* 0x0001801801007387 */ /* 0x000fe20000100800 */
[----:B------:R-:W-:-:S03]  /*11fa0*/  F2FP.BF16.PACK_AB R3, R8, R9 ;  /* 0x000000090803723e */ /* 0x000fc600000010ff */
[----:B------:R-:W-:Y:S01]  /*11fb0*/  STL [R1+0xfc], R21 ;  /* 0x0000fc1501007387 */ /* 0x000fe20000100800 */
[----:B------:R-:W-:-:S03]  /*11fc0*/  F2FP.BF16.PACK_AB R2, R6, R7 ;  /* 0x000000070602723e */ /* 0x000fc600000010ff */
[----:B------:R-:W-:Y:S04]  /*11fd0*/  STL [R1+0xf8], R20 ;  /* 0x0000f81401007387 */ /* 0x000fe80000100800 */
[----:B------:R0:W-:Y:S04]  /*11fe0*/  STL [R1+0xf4], R0 ;  /* 0x0000f40001007387 */ /* 0x0001e80000100800 */
[----:B------:R1:W-:Y:S01]  /*11ff0*/  STL [R1+0xf0], R3 ;  /* 0x0000f00301007387 */ /* 0x0003e20000100800 */
[----:B0-----:R-:W-:-:S03]  /*12000*/  F2FP.BF16.PACK_AB R0, R4, R5 ;  /* 0x000000050400723e */ /* 0x001fc600000010ff */
[----:B------:R0:W-:Y:S01]  /*12010*/  STL [R1+0xec], R2 ;  /* 0x0000ec0201007387 */ /* 0x0001e20000100800 */
[----:B-1----:R-:W-:-:S03]  /*12020*/  F2FP.BF16.PACK_AB R3, R16, R17 ;  /* 0x000000111003723e */ /* 0x002fc600000010ff */
[----:B------:R1:W-:Y:S04]  /*12030*/  STL [R1+0xe8], R0 ;  /* 0x0000e80001007387 */ /* 0x0003e80000100800 */
[----:B------:R4:W-:Y:S01]  /*12040*/  STL [R1+0xe4], R3 ;  /* 0x0000e40301007387 */ /* 0x0009e20000100800 */
[----:B0-----:R-:W-:Y:S02]  /*12050*/  F2FP.BF16.PACK_AB R2, R18, R19 ;  /* 0x000000131202723e */ /* 0x001fe400000010ff */
[----:B-1----:R-:W-:-:S03]  /*12060*/  F2FP.BF16.PACK_AB R0, R10, R11 ;  /* 0x0000000b0a00723e */ /* 0x002fc600000010ff */
[----:B------:R3:W-:Y:S01]  /*12070*/  STL [R1+0xe0], R2 ;  /* 0x0000e00201007387 */ /* 0x0007e20000100800 */
[----:B----4-:R-:W-:-:S03]  /*12080*/  F2FP.BF16.PACK_AB R3, R12, R13 ;  /* 0x0000000d0c03723e */ /* 0x010fc600000010ff */
[----:B------:R2:W-:Y:S04]  /*12090*/  STL [R1+0xbc], R0 ;  /* 0x0000bc0001007387 */ /* 0x0005e80000100800 */
[----:B------:R-:W-:Y:S04]  /*120a0*/  STL [R1+0xb8], R3 ;  /* 0x0000b80301007387 */ /* 0x000fe80000100800 */
[----:B------:R-:W4:Y:S01]  /*120b0*/  LDL.LU R21, [R1+0x424] ;  /* 0x0004240001157983 */ /* 0x000f220000300800 */
[----:B---3--:R-:W-:-:S05]  /*120c0*/  F2FP.BF16.PACK_AB R2, R15, R14 ;  /* 0x0000000e0f02723e */ /* 0x008fca00000010ff */
[----:B------:R-:W-:Y:S01]  /*120d0*/  STL [R1+0xb4], R2 ;  /* 0x0000b40201007387 */ /* 0x000fe20000100800 */
[----:B--2---:R-:W-:-:S03]  /*120e0*/  F2FP.BF16.PACK_AB R0, R23, R22 ;  /* 0x000000161700723e */ /* 0x004fc600000010ff */
[----:B----4-:R0:W-:Y:S04]  /*120f0*/  STL [R1+0x978], R21 ;  /* 0x0009781501007387 */ /* 0x0101e80000100800 */
[----:B------:R-:W-:Y:S04]  /*12100*/  STL [R1+0xb0], R0 ;  /* 0x0000b00001007387 */ /* 0x000fe80000100800 */
[----:B0-----:R-:W2:Y:S04]  /*12110*/  LDL.LU R21, [R1+0x430] ;  /* 0x0004300001157983 */ /* 0x001ea80000300800 */
[----:B--2---:R0:W-:Y:S04]  /*12120*/  STL [R1+0x980], R21 ;  /* 0x0009801501007387 */ /* 0x0041e80000100800 */
[----:B0-----:R-:W2:Y:S04]  /*12130*/  LDL.LU R21, [R1+0x440] ;  /* 0x0004400001157983 */ /* 0x001ea80000300800 */
[----:B------:R-:W3:Y:S04]  /*12140*/  LDL.LU R20, [R1+0x420] ;  /* 0x0004200001147983 */ /* 0x000ee80000300800 */
[----:B---3--:R0:W-:Y:S04]  /*12150*/  STL [R1+0x97c], R20 ;  /* 0x00097c1401007387 */ /* 0x0081e80000100800 */
[----:B0-----:R-:W3:Y:S04]  /*12160*/  LDL.LU R20, [R1+0x434] ;  /* 0x0004340001147983 */ /* 0x001ee80000300800 */
[----:B---3--:R0:W-:Y:S04]  /*12170*/  STL [R1+0x984], R20 ;  /* 0x0009841401007387 */ /* 0x0081e80000100800 */
        /* <DEDUP_REMOVED lines=22> */
[----:B------:R-:W4:Y:S04]  /*122e0*/  LDL.LU R23, [R1+0xdc] ;  /* 0x0000dc0001177983 */ /* 0x000f280000300800 */
[----:B----4-:R0:W-:Y:S04]  /*122f0*/  STL [R1+0x92c], R23 ;  /* 0x00092c1701007387 */ /* 0x0101e80000100800 */
[----:B0-----:R-:W4:Y:S04]  /*12300*/  LDL.LU R23, [R1+0x9c] ;  /* 0x00009c0001177983 */ /* 0x001f280000300800 */
        /* <DEDUP_REMOVED lines=13> */
[----:B0-----:R-:W4:Y:S01]  /*123e0*/  LDL.LU R23, [R1+0x30c] ;  /* 0x00030c0001177983 */ /* 0x001f220000300800 */
[----:B--2---:R-:W-:-:S03]  /*123f0*/  F2FP.BF16.PACK_AB R21, R20, R21 ;  /* 0x000000151415723e */ /* 0x004fc600000010ff */
[----:B----4-:R0:W-:Y:S04]  /*12400*/  STL [R1+0x96c], R23 ;  /* 0x00096c1701007387 */ /* 0x0101e80000100800 */
[----:B0-----:R-:W3:Y:S04]  /*12410*/  LDL.LU R23, [R1+0x2fc] ;  /* 0x0002fc0001177983 */ /* 0x001ee80000300800 */
[----:B------:R-:W2:Y:S04]  /*12420*/  LDL.LU R24, [R1+0xd8] ;  /* 0x0000d80001187983 */ /* 0x000ea80000300800 */
        /* <DEDUP_REMOVED lines=35> */
[----:B---3--:R-:W-:Y:S02]  /*12660*/  F2FP.BF16.PACK_AB R22, R23, R22 ;  /* 0x000000161716723e */ /* 0x008fe400000010ff */
[----:B--2---:R-:W-:-:S02]  /*12670*/  F2FP.BF16.PACK_AB R21, R21, R20 ;  /* 0x000000141515723e */ /* 0x004fc400000010ff */
[----:B------:R-:W2:Y:S04]  /*12680*/  LDL.LU R20, [R1+0xa8] ;  /* 0x0000a80001147983 */ /* 0x000ea80000300800 */
[----:B------:R0:W-:Y:S04]  /*12690*/  STL [R1+0x80], R21 ;  /* 0x0000801501007387 */ /* 0x0001e80000100800 */
[----:B0-----:R-:W3:Y:S04]  /*126a0*/  LDL.LU R21, [R1+0xcc] ;  /* 0x0000cc0001157983 */ /* 0x001ee80000300800 */
        /* <DEDUP_REMOVED lines=37> */
[----:B------:R0:W-:Y:S01]  /*12900*/  STL [R1+0x58], R20 ;  /* 0x0000581401007387 */ /* 0x0001e20000100800 */
[----:B------:R-:W-:Y:S02]  /*12910*/  F2FP.BF16.PACK_AB R2, R2, R3 ;  /* 0x000000030202723e */ /* 0x000fe400000010ff */
[----:B0-----:R-:W-:Y:S02]  /*12920*/  F2FP.BF16.PACK_AB R20, R23, R24 ;  /* 0x000000181714723e */ /* 0x001fe400000010ff */
[----:B------:R-:W-:Y:S02]  /*12930*/  F2FP.BF16.PACK_AB R3, R6, R7 ;  /* 0x000000070603723e */ /* 0x000fe400000010ff */
[----:B---3--:R-:W-:-:S02]  /*12940*/  F2FP.BF16.PACK_AB R21, R21, R22 ;  /* 0x000000161515723e */ /* 0x008fc400000010ff */
[----:B----4-:R-:W-:-:S03]  /*12950*/  F2FP.BF16.PACK_AB R22, R25, R26 ;  /* 0x0000001a1916723e */ /* 0x010fc600000010ff */
[----:B------:R0:W-:Y:S04]  /*12960*/  STL [R1+0x54], R21 ;  /* 0x0000541501007387 */ /* 0x0001e80000100800 */
[----:B------:R1:W-:Y:S01]  /*12970*/  STL [R1+0x50], R20 ;  /* 0x0000501401007387 */ /* 0x0003e20000100800 */
[----:B0-----:R-:W-:-:S03]  /*12980*/  F2FP.BF16.PACK_AB R21, R27, R28 ;  /* 0x0000001c1b15723e */ /* 0x001fc600000010ff */
[----:B------:R-:W-:Y:S01]  /*12990*/  STL [R1+0x4c], R22 ;  /* 0x00004c1601007387 */ /* 0x000fe20000100800 */
[----:B-1----:R-:W-:-:S03]  /*129a0*/  F2FP.BF16.PACK_AB R20, R29, R0 ;  /* 0x000000001d14723e */ /* 0x002fc600000010ff */
[----:B------:R-:W-:Y:S01]  /*129b0*/  STL [R1+0x48], R21 ;  /* 0x0000481501007387 */ /* 0x000fe20000100800 */
[----:B------:R-:W-:-:S03]  /*129c0*/  F2FP.BF16.PACK_AB R0, R8, R9 ;  /* 0x000000090800723e */ /* 0x000fc600000010ff */
[----:B------:R-:W-:Y:S01]  /*129d0*/  STL [R1+0x44], R20 ;  /* 0x0000441401007387 */ /* 0x000fe20000100800 */
[----:B------:R-:W-:-:S03]  /*129e0*/  F2FP.BF16.PACK_AB R27, R18, R19 ;  /* 0x00000013121b723e */ /* 0x000fc600000010ff */
[----:B------:R0:W-:Y:S01]  /*129f0*/  STL [R1+0x40], R2 ;  /* 0x0000400201007387 */ /* 0x0001e20000100800 */
[----:B------:R-:W-:-:S03]  /*12a00*/  F2FP.BF16.PACK_AB R26, R10, R11 ;  /* 0x0000000b0a1a723e */ /* 0x000fc600000010ff */
[----:B------:R1:W-:Y:S01]  /*12a10*/  STL [R1+0x3c], R0 ;  /* 0x00003c0001007387 */ /* 0x0003e20000100800 */
[----:B------:R-:W-:Y:S02]  /*12a20*/  F2FP.BF16.PACK_AB R25, R12, R13 ;  /* 0x0000000d0c19723e */ /* 0x000fe400000010ff */
[----:B0-----:R-:W-:Y:S01]  /*12a30*/  F2FP.BF16.PACK_AB R2, R4, R5 ;  /* 0x000000050402723e */ /* 0x001fe200000010ff */
[----:B------:R-:W-:Y:S01]  /*12a40*/  STL [R1+0x38], R3 ;  /* 0x0000380301007387 */ /* 0x000fe20000100800 */
[----:B-1----:R-:W-:-:S03]  /*12a50*/  F2FP.BF16.PACK_AB R0, R16, R17 ;  /* 0x000000111000723e */ /* 0x002fc600000010ff */
[----:B------:R-:W-:Y:S04]  /*12a60*/  STL [R1+0x34], R2 ;  /* 0x0000340201007387 */ /* 0x000fe80000100800 */
[----:B------:R-:W-:Y:S04]  /*12a70*/  STL [R1+0x888], R27 ;  /* 0x0008881b01007387 */ /* 0x000fe80000100800 */
[----:B------:R-:W-:Y:S04]  /*12a80*/  STL [R1+0x30], R0 ;  /* 0x0000300001007387 */ /* 0x000fe80000100800 */
[----:B------:R-:W-:Y:S04]  /*12a90*/  STL [R1+0x88c], R26 ;  /* 0x00088c1a01007387 */ /* 0x000fe80000100800 */
[----:B------:R-:W-:Y:S04]  /*12aa0*/  STL [R1+0x890], R25 ;  /* 0x0008901901007387 */ /* 0x000fe80000100800 */
[----:B------:R-:W2:Y:S04]  /*12ab0*/  LDL.LU R23, [R1+0x108] ;  /* 0x0001080001177983 */ /* 0x000ea80000300800 */
[----:B------:R-:W3:Y:S04]  /*12ac0*/  LDL.LU R22, [R1+0x118] ;  /* 0x0001180001167983 */ /* 0x000ee80000300800 */
[----:B---3--:R0:W-:Y:S04]  /*12ad0*/  STL [R1+0x920], R22 ;  /* 0x0009201601007387 */ /* 0x0081e80000100800 */
[----:B0-----:R-:W2:Y:S04]  /*12ae0*/  LDL.LU R22, [R1+0x10c] ;  /* 0x00010c0001167983 */ /* 0x001ea80000300800 */
[----:B------:R-:W3:Y:S04]  /*12af0*/  LDL.LU R21, [R1+0x128] ;  /* 0x0001280001157983 */ /* 0x000ee80000300800 */
[----:B---3--:R0:W-:Y:S04]  /*12b00*/  STL [R1+0x91c], R21 ;  /* 0x00091c1501007387 */ /* 0x0081e80000100800 */
[----:B0-----:R-:W3:Y:S04]  /*12b10*/  LDL.LU R21, [R1+0x11c] ;  /* 0x00011c0001157983 */ /* 0x001ee80000300800 */
[----:B------:R-:W4:Y:S04]  /*12b20*/  LDL.LU R20, [R1+0x138] ;  /* 0x0001380001147983 */ /* 0x000f280000300800 */
[----:B----4-:R0:W-:Y:S04]  /*12b30*/  STL [R1+0x918], R20 ;  /* 0x0009181401007387 */ /* 0x0101e80000100800 */
[----:B0-----:R-:W4:Y:S04]  /*12b40*/  LDL.LU R20, [R1+0x12c] ;  /* 0x00012c0001147983 */ /* 0x001f280000300800 */
[----:B------:R-:W2:Y:S04]  /*12b50*/  LDL.LU R19, [R1+0x100] ;  /* 0x0001000001137983 */ /* 0x000ea80000300800 */
[----:B--2---:R0:W-:Y:S04]  /*12b60*/  STL [R1+0x914], R19 ;  /* 0x0009141301007387 */ /* 0x0041e80000100800 */
[----:B0-----:R-:W2:Y:S04]  /*12b70*/  LDL.LU R19, [R1+0x13c] ;  /* 0x00013c0001137983 */ /* 0x001ea80000300800 */
[----:B------:R-:W2:Y:S04]  /*12b80*/  LDL.LU R18, [R1+0x110] ;  /* 0x0001100001127983 */ /* 0x000ea80000300800 */
[----:B--2---:R0:W-:Y:S04]  /*12b90*/  STL [R1+0x910], R18 ;  /* 0x0009101201007387 */ /* 0x0041e80000100800 */
[----:B0-----:R-:W2:Y:S04]  /*12ba0*/  LDL.LU R18, [R1+0x104] ;  /* 0x0001040001127983 */ /* 0x001ea80000300800 */
[----:B------:R-:W2:Y:S04]  /*12bb0*/  LDL.LU R17, [R1+0x120] ;  /* 0x0001200001117983 */ /* 0x000ea80000300800 */
[----:B--2---:R0:W-:Y:S04]  /*12bc0*/  STL [R1+0x90c], R17 ;  /* 0x00090c1101007387 */ /* 0x0041e80000100800 */
[----:B0-----:R-:W2:Y:S04]  /*12bd0*/  LDL.LU R17, [R1+0x114] ;  /* 0x0001140001117983 */ /* 0x001ea80000300800 */
[----:B------:R-:W2:Y:S01]  /*12be0*/  LDL.LU R16, [R1+0x130] ;  /* 0x0001300001107983 */ /* 0x000ea20000300800 */
[----:B------:R-:W-:-:S03]  /*12bf0*/  F2FP.BF16.PACK_AB R24, R14, R15 ;  /* 0x0000000f0e18723e */ /* 0x000fc600000010ff */
        /* <DEDUP_REMOVED lines=38> */
[----:B------:R0:W-:Y:S04]  /*12e60*/  STL [R1+0x894], R24 ;  /* 0x0008941801007387 */ /* 0x0001e80000100800 */
        /* <DEDUP_REMOVED lines=17> */
[----:B------:R-:W2:Y:S04]  /*12f80*/  LDL.LU R25, [R1+0x1a4] ;  /* 0x0001a40001197983 */ /* 0x000ea80000300800 */
        /* <DEDUP_REMOVED lines=13> */
[----:B0-----:R-:W2:Y:S01]  /*13060*/  LDL.LU R25, [R1+0x264] ;  /* 0x0002640001197983 */ /* 0x001ea20000300800 */
[----:B------:R-:W-:-:S03]  /*13070*/  F2FP.BF16.PACK_AB R23, R22, R23 ;  /* 0x000000171617723e */ /* 0x000fc600000010ff */
[----:B--2---:R0:W-:Y:S04]  /*13080*/  STL [R1+0x8d0], R25 ;  /* 0x0008d01901007387 */ /* 0x0041e80000100800 */
[----:B0-----:R-:W2:Y:S04]  /*13090*/  LDL.LU R25, [R1+0x254] ;  /* 0x0002540001197983 */ /* 0x001ea80000300800 */
[----:B------:R-:W2:Y:S04]  /*130a0*/  LDL.LU R26, [R1+0x1a0] ;  /* 0x0001a000011a7983 */ /* 0x000ea80000300800 */
[----:B------:R-:W2:Y:S04]  /*130b0*/  LDL.LU R27, [R1+0x1b4] ;  /* 0x0001b400011b7983 */ /* 0x000ea80000300800 */
[----:B------:R-:W2:Y:S04]  /*130c0*/  LDL.LU R28, [R1+0x1b0] ;  /* 0x0001b000011c7983 */ /* 0x000ea80000300800 */
[----:B------:R-:W2:Y:S04]  /*130d0*/  LDL.LU R29, [R1+0x1c4] ;  /* 0x0001c400011d7983 */ /* 0x000ea80000300800 */
[----:B------:R-:W2:Y:S04]  /*130e0*/  LDL.LU R0, [R1+0x1c0] ;  /* 0x0001c00001007983 */ /* 0x000ea80000300800 */
[----:B------:R-:W2:Y:S04]  /*130f0*/  LDL.LU R2, [R1+0x1d4] ;  /* 0x0001d40001027983 */ /* 0x000ea80000300800 */
[----:B------:R-:W2:Y:S04]  /*13100*/  LDL.LU R3, [R1+0x1d0] ;  /* 0x0001d00001037983 */ /* 0x000ea80000300800 */
[----:B------:R-:W3:Y:S02]  /*13110*/  LDL.LU R22, [R1+0x920] ;  /* 0x0009200001167983 */ /* 0x000ee40000300800 */
[----:B---3--:R-:W-:-:S02]  /*13120*/  F2FP.BF16.PACK_AB R22, R21, R22 ;  /* 0x000000161516723e */ /* 0x008fc400000010ff */
[----:B------:R-:W4:Y:S02]  /*13130*/  LDL.LU R21, [R1+0x91c] ;  /* 0x00091c0001157983 */ /* 0x000f240000300800 */
[----:B----4-:R-:W-:Y:S02]  /*13140*/  F2FP.BF16.PACK_AB R21, R20, R21 ;  /* 0x000000151415723e */ /* 0x010fe400000010ff */
[----:B------:R-:W3:Y:S02]  /*13150*/  LDL.LU R20, [R1+0x918] ;  /* 0x0009180001147983 */ /* 0x000ee40000300800 */
[----:B---3--:R-:W-:Y:S02]  /*13160*/  F2FP.BF16.PACK_AB R20, R19, R20 ;  /* 0x000000141314723e */ /* 0x008fe400000010ff */
[----:B------:R-:W3:Y:S02]  /*13170*/  LDL.LU R19, [R1+0x914] ;  /* 0x0009140001137983 */ /* 0x000ee40000300800 */
[----:B---3--:R-:W-:-:S02]  /*13180*/  F2FP.BF16.PACK_AB R19, R18, R19 ;  /* 0x000000131213723e */ /* 0x008fc400000010ff */
[----:B------:R-:W3:Y:S02]  /*13190*/  LDL.LU R18, [R1+0x910] ;  /* 0x0009100001127983 */ /* 0x000ee40000300800 */
[----:B---3--:R-:W-:Y:S02]  /*131a0*/  F2FP.BF16.PACK_AB R18, R17, R18 ;  /* 0x000000121112723e */ /* 0x008fe400000010ff */
        /* <DEDUP_REMOVED lines=28> */
[----:B------:R-:W2:Y:S02]  /*13370*/  LDL.LU R24, [R1+0x8d4] ;  /* 0x0008d40001187983 */ /* 0x000ea40000300800 */
[----:B--2---:R-:W-:Y:S02]  /*13380*/  F2FP.BF16.PACK_AB R24, R25, R24 ;  /* 0x000000181918723e */ /* 0x004fe400000010ff */
        /* <DEDUP_REMOVED lines=13> */
[----:B------:R0:W-:Y:S04]  /*13460*/  STL [R1], R24 ;  /* 0x0000001801007387 */ /* 0x0001e80000100800 */
        /* <DEDUP_REMOVED lines=15> */
[----:B------:R-:W-:-:S03]  /*13560*/  F2FP.BF16.PACK_AB R28, R27, R28 ;  /* 0x0000001c1b1c723e */ /* 0x000fc600000010ff */
[----:B------:R0:W-:Y:S04]  /*13570*/  STL [R1+0x10], R24 ;  /* 0x0000101801007387 */ /* 0x0001e80000100800 */
[----:B0-----:R0:W5:Y:S01]  /*13580*/  LDL.LU R24, [R1+0x894] ;  /* 0x0008940001187983 */ /* 0x0011620000300800 */
[----:B--2---:R-:W-:-:S03]  /*13590*/  F2FP.BF16.PACK_AB R26, R25, R26 ;  /* 0x0000001a191a723e */ /* 0x004fc600000010ff */
[----:B------:R0:W5:Y:S04]  /*135a0*/  LDL.LU R25, [R1+0x890] ;  /* 0x0008900001197983 */ /* 0x0001680000300800 */
[----:B------:R1:W-:Y:S04]  /*135b0*/  STL [R1+0x2c], R26 ;  /* 0x00002c1a01007387 */ /* 0x0003e80000100800 */
[----:B-1----:R0:W5:Y:S04]  /*135c0*/  LDL.LU R26, [R1+0x88c] ;  /* 0x00088c00011a7983 */ /* 0x0021680000300800 */
[----:B------:R0:W5:Y:S04]  /*135d0*/  LDL.LU R27, [R1+0x888] ;  /* 0x00088800011b7983 */ /* 0x0001680000300800 */
[----:B------:R1:W-:Y:S02]  /*135e0*/  STL [R1+0x28], R28 ;  /* 0x0000281c01007387 */ /* 0x0003e40000100800 */
[----:B-1----:R-:W-:-:S02]  /*135f0*/  F2FP.BF16.PACK_AB R28, R29, R0 ;  /* 0x000000001d1c723e */ /* 0x002fc400000010ff */
[----:B------:R-:W-:-:S05]  /*13600*/  F2FP.BF16.PACK_AB R0, R2, R3 ;  /* 0x000000030200723e */ /* 0x000fca00000010ff */
[----:B------:R0:W-:Y:S04]  /*13610*/  STL [R1+0x20], R0 ;  /* 0x0000200001007387 */ /* 0x0001e80000100800 */
[----:B------:R0:W-:Y:S02]  /*13620*/  STL [R1+0x24], R28 ;  /* 0x0000241c01007387 */ /* 0x0001e40000100800 */
.L_x_0:
[----:B-1----:R-:W2:Y:S04]  /*13630*/  LDL.LU R29, [R1+0x1c] ;  /* 0x00001c00011d7983 */ /* 0x002ea80000300800 */
[----:B0-----:R-:W3:Y:S04]  /*13640*/  LDL.LU R28, [R1] ;  /* 0x00000000011c7983 */ /* 0x001ee80000300800 */
[----:B------:R-:W4:Y:S04]  /*13650*/  LDL.LU R3, [R1+0x4] ;  /* 0x0000040001037983 */ /* 0x000f280000300800 */
[----:B------:R-:W4:Y:S04]  /*13660*/  LDL.LU R2, [R1+0x8] ;  /* 0x0000080001027983 */ /* 0x000f280000300800 */
[----:B------:R-:W4:Y:S04]  /*13670*/  LDL.LU R0, [R1+0xc] ;  /* 0x00000c0001007983 */ /* 0x000f280000300800 */
[----:B------:R-:W-:Y:S04]  /*13680*/  STL [R1+0x9d8], R15 ;  /* 0x0009d80f01007387 */ /* 0x000fe80000100800 */
[----:B------:R-:W-:Y:S04]  /*13690*/  STL.64 [R1+0x9d0], R18 ;  /* 0x0009d01201007387 */ /* 0x000fe80000100a00 */
[----:B------:R0:W-:Y:S04]  /*136a0*/  STL.64 [R1+0x9c8], R16 ;  /* 0x0009c81001007387 */ /* 0x0001e80000100a00 */
[----:B0-----:R-:W4:Y:S04]  /*136b0*/  LDL.LU R16, [R1+0x20] ;  /* 0x0000200001107983 */ /* 0x001f280000300800 */
[----:B------:R-:W4:Y:S04]  /*136c0*/  LDL.LU R17, [R1+0x24] ;  /* 0x0000240001117983 */ /* 0x000f280000300800 */
[----:B------:R-:W4:Y:S04]  /*136d0*/  LDL.LU R18, [R1+0x28] ;  /* 0x0000280001127983 */ /* 0x000f280000300800 */
[----:B------:R-:W4:Y:S04]  /*136e0*/  LDL.LU R19, [R1+0x2c] ;  /* 0x00002c0001137983 */ /* 0x000f280000300800 */
[----:B------:R-:W4:Y:S04]  /*136f0*/  LDL R15, [R1+0x478] ;  /* 0x00047800010f7983 */ /* 0x000f280000100800 */
[----:B------:R-:W-:Y:S04]  /*13700*/  STL.64 [R1+0x9c0], R22 ;  /* 0x0009c01601007387 */ /* 0x000fe80000100a00 */
[----:B------:R0:W-:Y:S04]  /*13710*/  STL.64 [R1+0x9b8], R20 ;  /* 0x0009b81401007387 */ /* 0x0001e80000100a00 */
[----:B0-----:R-:W4:Y:S04]  /*13720*/  LDL.LU R20, [R1+0x10] ;  /* 0x0000100001147983 */ /* 0x001f280000300800 */
[----:B------:R-:W4:Y:S04]  /*13730*/  LDL.LU R21, [R1+0x14] ;  /* 0x0000140001157983 */ /* 0x000f280000300800 */
[----:B------:R-:W4:Y:S04]  /*13740*/  LDL.LU R22, [R1+0x18] ;  /* 0x0000180001167983 */ /* 0x000f280000300800 */
[----:B-----5:R-:W-:Y:S04]  /*13750*/  STL.64 [R1+0x9b0], R26 ;  /* 0x0009b01a01007387 */ /* 0x020fe80000100a00 */
[----:B------:R3:W-:Y:S04]  /*13760*/  STL.64 [R1+0x9a8], R24 ;  /* 0x0009a81801007387 */ /* 0x0007e80000100a00 */
[----:B------:R-:W-:Y:S01]  /*13770*/  BAR.SYNC.DEFER_BLOCKING 0x0 ;  /* 0x0000000000007b1d */ /* 0x000fe20000010000 */
[----:B--2---:R-:W-:-:S05]  /*13780*/  IMAD.MOV.U32 R23, RZ, RZ, R29 ;  /* 0x000000ffff177224 */ /* 0x004fca00078e001d */
[----:B------:R-:W0:Y:S01]  /*13790*/  S2R R29, SR_TID.X ;  /* 0x00000000001d7919 */ /* 0x000e220000002100 */
[----:B---3--:R-:W-:Y:S02]  /*137a0*/  IMAD.MOV.U32 R24, RZ, RZ, R28 ;  /* 0x000000ffff187224 */ /* 0x008fe400078e001c */
[----:B----4-:R-:W-:Y:S02]  /*137b0*/  IMAD.MOV.U32 R25, RZ, RZ, R3 ;  /* 0x000000ffff197224 */ /* 0x010fe400078e0003 */
[----:B------:R-:W-:Y:S02]  /*137c0*/  IMAD.MOV.U32 R26, RZ, RZ, R2 ;  /* 0x000000ffff1a7224 */ /* 0x000fe400078e0002 */
[----:B------:R-:W-:Y:S02]  /*137d0*/  IMAD.MOV.U32 R27, RZ, RZ, R0 ;  /* 0x000000ffff1b7224 */ /* 0x000fe400078e0000 */
[C---:B0-----:R-:W-:Y:S02]  /*137e0*/  IMAD.SHL.U32 R0, R29.reuse, 0x200, RZ ;  /* 0x000002001d007824 */ /* 0x041fe400078e00ff */
[----:B------:R-:W-:-:S03]  /*137f0*/  IMAD.SHL.U32 R28, R29, 0x20, RZ ;  /* 0x000000201d1c7824 */ /* 0x000fc600078e00ff */
[----:B------:R-:W-:-:S04]  /*13800*/  LOP3.LUT R0, R0, 0x3000, RZ, 0xc0, !PT ;  /* 0x0000300000007812 */ /* 0x000fc800078ec0ff */
[----:B------:R-:W-:Y:S01]  /*13810*/  LOP3.LUT R0, R0, 0x60, R28, 0xf8, !PT ;  /* 0x0000006000007812 */ /* 0x000fe200078ef81c */
[----:B------:R-:W-:-:S05]  /*13820*/  IMAD.SHL.U32 R28, R29, 0x4, RZ ;  /* 0x000000041d1c7824 */ /* 0x000fca00078e00ff */
[----:B------:R-:W-:Y:S02]  /*13830*/  LOP3.LUT R0, R0, 0x170, R28, 0x78, !PT ;  /* 0x0000017000007812 */ /* 0x000fe400078e781c */
[C---:B------:R-:W-:Y:S02]  /*13840*/  IADD3 R2, R15.reuse, 0x1, RZ ;  /* 0x000000010f027810 */ /* 0x040fe40007ffe0ff */
[----:B------:R-:W-:Y:S02]  /*13850*/  IADD3 R3, R15, 0x2, RZ ;  /* 0x000000020f037810 */ /* 0x000fe40007ffe0ff */
[----:B------:R-:W-:Y:S01]  /*13860*/  ISETP.GE.AND P3, PT, R2, c[0x0][0x17c], PT ;  /* 0x00005f0002007a0c */ /* 0x000fe20003f66270 */
[----:B------:R-:W-:Y:S01]  /*13870*/  IMAD.SHL.U32 R2, R29, 0x40, RZ ;  /* 0x000000401d027824 */ /* 0x000fe200078e00ff */
[----:B------:R-:W-:Y:S01]  /*13880*/  ISETP.GE.AND P1, PT, R3, c[0x0][0x17c], PT ;  /* 0x00005f0003007a0c */ /* 0x000fe20003f26270 */
[----:B------:R-:W-:Y:S01]  /*13890*/  IMAD.SHL.U32 R29, R29, 0x800, RZ ;  /* 0x000008001d1d7824 */ /* 0x000fe200078e00ff */
[----:B------:R-:W-:-:S02]  /*138a0*/  IADD3 R3, R15, 0x4, RZ ;  /* 0x000000040f037810 */ /* 0x000fc40007ffe0ff */
[----:B------:R-:W-:Y:S02]  /*138b0*/  LOP3.LUT R28, R2, 0x800, RZ, 0xc0, !PT ;  /* 0x00000800021c7812 */ /* 0x000fe400078ec0ff */
[----:B------:R-:W-:Y:S02]  /*138c0*/  IADD3 R2, R15, 0x3, RZ ;  /* 0x000000030f027810 */ /* 0x000fe40007ffe0ff */
[----:B------:R-:W2:Y:S01]  /*138d0*/  LDL.LU R15, [R1+0x9d8] ;  /* 0x0009d800010f7983 */ /* 0x000ea20000300800 */
[----:B------:R-:W-:Y:S01]  /*138e0*/  IMAD.IADD R0, R28, 0x1, R0 ;  /* 0x000000011c007824 */ /* 0x000fe200078e0200 */
[----:B------:R-:W-:Y:S02]  /*138f0*/  LOP3.LUT R29, R29, 0x3000, RZ, 0xc0, !PT ;  /* 0x000030001d1d7812 */ /* 0x000fe400078ec0ff */
[----:B------:R-:W0:Y:S01]  /*13900*/  S2R R28, SR_TID.X ;  /* 0x00000000001c7919 */ /* 0x000e220000002100 */
[----:B------:R-:W-:Y:S02]  /*13910*/  ISETP.GE.AND P6, PT, R3, c[0x0][0x17c], PT ;  /* 0x00005f0003007a0c */ /* 0x000fe40003fc6270 */
[----:B------:R-:W-:Y:S01]  /*13920*/  ISETP.GE.AND P0, PT, R2, c[0x0][0x17c], PT ;  /* 0x00005f0002007a0c */ /* 0x000fe20003f06270 */
[----:B------:R1:W-:Y:S04]  /*13930*/  STS.128 [R0], R16 ;  /* 0x0000001000007388 */ /* 0x0003e80000000c00 */
[----:B------:R-:W-:Y:S04]  /*13940*/  STS.128 [R0+0x280], R4 ;  /* 0x0002800400007388 */ /* 0x000fe80000000c00 */
[----:B------:R3:W-:Y:S04]  /*13950*/  STS.128 [R0+0x80], R20 ;  /* 0x0000801400007388 */ /* 0x0007e80000000c00 */
[----:B-1----:R-:W4:Y:S04]  /*13960*/  LDL.LU.64 R18, [R1+0x9d0] ;  /* 0x0009d00001127983 */ /* 0x002f280000300a00 */
[----:B------:R-:W4:Y:S01]  /*13970*/  LDL.LU.64 R16, [R1+0x9c8] ;  /* 0x0009c80001107983 */ /* 0x000f220000300a00 */
[----:B0-----:R-:W-:-:S03]  /*13980*/  LOP3.LUT R28, R28, 0x7f, RZ, 0xc0, !PT ;  /* 0x0000007f1c1c7812 */ /* 0x001fc600078ec0ff */
[----:B---3--:R-:W3:Y:S02]  /*13990*/  LDL.LU.64 R22, [R1+0x9c0] ;  /* 0x0009c00001167983 */ /* 0x008ee40000300a00 */
[----:B------:R-:W-:Y:S02]  /*139a0*/  IMAD R28, R28, 0x10, R29 ;  /* 0x000000101c1c7824 */ /* 0x000fe400078e021d */
[----:B------:R-:W3:Y:S04]  /*139b0*/  LDL.LU.64 R20, [R1+0x9b8] ;  /* 0x0009b80001147983 */ /* 0x000ee80000300a00 */
[----:B------:R-:W2:Y:S04]  /*139c0*/  LDL.LU R4, [R1+0xb0] ;  /* 0x0000b00001047983 */ /* 0x000ea80000300800 */
[----:B------:R-:W2:Y:S04]  /*139d0*/  LDL.LU R5, [R1+0xb4] ;  /* 0x0000b40001057983 */ /* 0x000ea80000300800 */
[----:B------:R-:W2:Y:S04]  /*139e0*/  LDL.LU R6, [R1+0xb8] ;  /* 0x0000b80001067983 */ /* 0x000ea80000300800 */
[----:B------:R-:W2:Y:S04]  /*139f0*/  LDL.LU R7, [R1+0xbc] ;  /* 0x0000bc0001077983 */ /* 0x000ea80000300800 */
[----:B------:R0:W-:Y:S04]  /*13a00*/  STS.128 [R0+0x400], R8 ;  /* 0x0004000800007388 */ /* 0x0001e80000000c00 */
[----:B------:R-:W-:Y:S04]  /*13a10*/  STS.128 [R0+0x200], R24 ;  /* 0x0002001800007388 */ /* 0x000fe80000000c00 */
[----:B--2---:R-:W-:Y:S04]  /*13a20*/  STL.64 [R1+0x990], R6 ;  /* 0x0009900601007387 */ /* 0x004fe80000100a00 */
[----:B------:R1:W-:Y:S04]  /*13a30*/  STL.64 [R1+0x988], R4 ;  /* 0x0009880401007387 */ /* 0x0003e80000100a00 */
[----:B0-----:R-:W2:Y:S04]  /*13a40*/  LDL.LU R8, [R1+0x80] ;  /* 0x0000800001087983 */ /* 0x001ea80000300800 */
[----:B------:R-:W2:Y:S04]  /*13a50*/  LDL.LU R9, [R1+0x84] ;  /* 0x0000840001097983 */ /* 0x000ea80000300800 */
[----:B------:R-:W2:Y:S04]  /*13a60*/  LDL.LU R10, [R1+0x88] ;  /* 0x00008800010a7983 */ /* 0x000ea80000300800 */
[----:B------:R-:W2:Y:S04]  /*13a70*/  LDL.LU R11, [R1+0x8c] ;  /* 0x00008c00010b7983 */ /* 0x000ea80000300800 */
[----:B------:R-:W-:Y:S04]  /*13a80*/  STS.128 [R0+0x480], R12 ;  /* 0x0004800c00007388 */ /* 0x000fe80000000c00 */
[----:B----4-:R-:W-:Y:S04]  /*13a90*/  STS.128 [R0+0x600], R16 ;  /* 0x0006001000007388 */ /* 0x010fe80000000c00 */
[----:B---3--:R-:W-:Y:S04]  /*13aa0*/  STS.128 [R0+0x680], R20 ;  /* 0x0006801400007388 */ /* 0x008fe80000000c00 */
[----:B------:R-:W-:Y:S06]  /*13ab0*/  BAR.SYNC.DEFER_BLOCKING 0x0 ;  /* 0x0000000000007b1d */ /* 0x000fec0000010000 */
[----:B------:R-:W0:Y:S01]  /*13ac0*/  LDS.128 R24, [R28] ;  /* 0x000000001c187984 */ /* 0x000e220000000c00 */
[----:B------:R-:W-:-:S02]  /*13ad0*/  LOP3.LUT R29, R28, 0x20, RZ, 0x3c, !PT ;  /* 0x000000201c1d7812 */ /* 0x000fc400078e3cff */
[C---:B------:R-:W-:Y:S02]  /*13ae0*/  LOP3.LUT R3, R28.reuse, 0x40, RZ, 0x3c, !PT ;  /* 0x000000401c037812 */ /* 0x040fe400078e3cff */
[----:B------:R-:W-:Y:S01]  /*13af0*/  LOP3.LUT R2, R28, 0x60, RZ, 0x3c, !PT ;  /* 0x000000601c027812 */ /* 0x000fe200078e3cff */
[----:B--2---:R-:W-:Y:S04]  /*13b00*/  STL.64 [R1+0x9a0], R10 ;  /* 0x0009a00a01007387 */ /* 0x004fe80000100a00 */
[----:B------:R2:W-:Y:S04]  /*13b10*/  STL.64 [R1+0x998], R8 ;  /* 0x0009980801007387 */ /* 0x0005e80000100a00 */
[----:B-1----:R-:W3:Y:S04]  /*13b20*/  LDL.LU R4, [R1+0x40] ;  /* 0x0000400001047983 */ /* 0x002ee80000300800 */
[----:B------:R-:W3:Y:S04]  /*13b30*/  LDL.LU R5, [R1+0x44] ;  /* 0x0000440001057983 */ /* 0x000ee80000300800 */
[----:B------:R-:W3:Y:S04]  /*13b40*/  LDL.LU R6, [R1+0x48] ;  /* 0x0000480001067983 */ /* 0x000ee80000300800 */
[----:B------:R-:W3:Y:S04]  /*13b50*/  LDL.LU R7, [R1+0x4c] ;  /* 0x00004c0001077983 */ /* 0x000ee80000300800 */
[----:B--2---:R-:W2:Y:S04]  /*13b60*/  LDL.LU R8, [R1+0x30] ;  /* 0x0000300001087983 */ /* 0x004ea80000300800 */
[----:B------:R-:W2:Y:S04]  /*13b70*/  LDL.LU R9, [R1+0x34] ;  /* 0x0000340001097983 */ /* 0x000ea80000300800 */
[----:B------:R-:W2:Y:S04]  /*13b80*/  LDL.LU R10, [R1+0x38] ;  /* 0x00003800010a7983 */ /* 0x000ea80000300800 */
[----:B------:R-:W2:Y:S04]  /*13b90*/  LDL.LU R11, [R1+0x3c] ;  /* 0x00003c00010b7983 */ /* 0x000ea80000300800 */
[----:B------:R-:W4:Y:S04]  /*13ba0*/  LDL.LU R12, [R1+0x70] ;  /* 0x00007000010c7983 */ /* 0x000f280000300800 */
[----:B------:R-:W4:Y:S04]  /*13bb0*/  LDL.LU R13, [R1+0x74] ;  /* 0x00007400010d7983 */ /* 0x000f280000300800 */
[----:B------:R-:W4:Y:S04]  /*13bc0*/  LDL.LU R14, [R1+0x78] ;  /* 0x00007800010e7983 */ /* 0x000f280000300800 */
[----:B------:R-:W4:Y:S04]  /*13bd0*/  LDL.LU R15, [R1+0x7c] ;  /* 0x00007c00010f7983 */ /* 0x000f280000300800 */
[----:B------:R-:W2:Y:S04]  /*13be0*/  LDL.LU R16, [R1+0x60] ;  /* 0x0000600001107983 */ /* 0x000ea80000300800 */
[----:B------:R-:W2:Y:S04]  /*13bf0*/  LDL.LU R17, [R1+0x64] ;  /* 0x0000640001117983 */ /* 0x000ea80000300800 */
[----:B------:R-:W2:Y:S04]  /*13c00*/  LDL.LU R18, [R1+0x68] ;  /* 0x0000680001127983 */ /* 0x000ea80000300800 */
[----:B------:R-:W2:Y:S04]  /*13c10*/  LDL.LU R19, [R1+0x6c] ;  /* 0x00006c0001137983 */ /* 0x000ea80000300800 */
[----:B------:R-:W-:Y:S04]  /*13c20*/  STL [R1+0x8d4], R23 ;  /* 0x0008d41701007387 */ /* 0x000fe80000100800 */
[----:B0-----:R-:W-:Y:S04]  /*13c30*/  STL.64 [R1+0x90], R24 ;  /* 0x0000901801007387 */ /* 0x001fe80000100a00 */
[----:B------:R-:W-:Y:S04]  /*13c40*/  STL.64 [R1+0x98], R26 ;  /* 0x0000981a01007387 */ /* 0x000fe80000100a00 */
[----:B------:R-:W0:Y:S04]  /*13c50*/  LDS.128 R24, [R28+0x800] ;  /* 0x000800001c187984 */ /* 0x000e280000000c00 */
[----:B0-----:R-:W-:Y:S04]  /*13c60*/  STL.64 [R1+0x120], R24 ;  /* 0x0001201801007387 */ /* 0x001fe80000100a00 */
[----:B------:R-:W-:Y:S04]  /*13c70*/  STL.64 [R1+0x128], R26 ;  /* 0x0001281a01007387 */ /* 0x000fe80000100a00 */
[----:B------:R-:W0:Y:S04]  /*13c80*/  LDS.128 R24, [R29] ;  /* 0x000000001d187984 */ /* 0x000e280000000c00 */
[----:B0-----:R-:W-:Y:S01]  /*13c90*/  STL [R1+0xa4], R25 ;  /* 0x0000a41901007387 */ /* 0x001fe20000100800 */
[----:B------:R-:W-:-:S03]  /*13ca0*/  IMAD.MOV.U32 R23, RZ, RZ, R24 ;  /* 0x000000ffff177224 */ /* 0x000fc600078e0018 */
[----:B------:R-:W-:Y:S04]  /*13cb0*/  STL.64 [R1+0xa8], R26 ;  /* 0x0000a81a01007387 */ /* 0x000fe80000100a00 */
[----:B------:R-:W0:Y:S04]  /*13cc0*/  LDS.128 R24, [R29+0x800] ;  /* 0x000800001d187984 */ /* 0x000e280000000c00 */
[----:B0-----:R-:W-:Y:S04]  /*13cd0*/  STL.64 [R1+0x110], R24 ;  /* 0x0001101801007387 */ /* 0x001fe80000100a00 */
[----:B------:R-:W-:Y:S04]  /*13ce0*/  STL.64 [R1+0x118], R26 ;  /* 0x0001181a01007387 */ /* 0x000fe80000100a00 */
[----:B------:R-:W0:Y:S04]  /*13cf0*/  LDS.128 R24, [R3] ;  /* 0x0000000003187984 */ /* 0x000e280000000c00 */
[----:B0-----:R-:W-:Y:S04]  /*13d00*/  STL.64 [R1+0xd0], R24 ;  /* 0x0000d01801007387 */ /* 0x001fe80000100a00 */
        /* <DEDUP_REMOVED lines=8> */
[----:B------:R-:W-:Y:S06]  /*13d90*/  BAR.SYNC.DEFER_BLOCKING 0x0 ;  /* 0x0000000000007b1d */ /* 0x000fec0000010000 */
[----:B0-----:R-:W-:Y:S04]  /*13da0*/  STL.64 [R1+0x130], R24 ;  /* 0x0001301801007387 */ /* 0x001fe80000100a00 */
[----:B------:R0:W-:Y:S04]  /*13db0*/  STL.64 [R1+0x138], R26 ;  /* 0x0001381a01007387 */ /* 0x0001e80000100a00 */
[----:B0-----:R-:W4:Y:S04]  /*13dc0*/  LDL.LU.64 R26, [R1+0x9b0] ;  /* 0x0009b000011a7983 */ /* 0x001f280000300a00 */
[----:B------:R-:W4:Y:S04]  /*13dd0*/  LDL.LU.64 R24, [R1+0x9a8] ;  /* 0x0009a80001187983 */ /* 0x000f280000300a00 */
[----:B--2---:R-:W-:Y:S04]  /*13de0*/  STS.128 [R0+0x80], R8 ;  /* 0x0000800800007388 */ /* 0x004fe80000000c00 */
[----:B---3--:R-:W-:Y:S04]  /*13df0*/  STS.128 [R0+0x200], R4 ;  /* 0x0002000400007388 */ /* 0x008fe80000000c00 */
[----:B------:R-:W-:Y:S04]  /*13e00*/  STS.128 [R0+0x400], R16 ;  /* 0x0004001000007388 */ /* 0x000fe80000000c00 */
[----:B----4-:R-:W-:Y:S04]  /*13e10*/  STL [R1+0x8d8], R26 ;  /* 0x0008d81a01007387 */ /* 0x010fe80000100800 */
[----:B------:R0:W-:Y:S04]  /*13e20*/  STS.128 [R0], R24 ;  /* 0x0000001800007388 */ /* 0x0001e80000000c00 */
[----:B0-----:R-:W2:Y:S04]  /*13e30*/  LDL.LU R24, [R1+0x50] ;  /* 0x0000500001187983 */ /* 0x001ea80000300800 */
[----:B------:R-:W2:Y:S04]  /*13e40*/  LDL.LU R25, [R1+0x54] ;  /* 0x0000540001197983 */ /* 0x000ea80000300800 */
[----:B------:R-:W2:Y:S04]  /*13e50*/  LDL.LU R26, [R1+0x58] ;  /* 0x00005800011a7983 */ /* 0x000ea80000300800 */
[----:B------:R-:W2:Y:S04]  /*13e60*/  LDL.LU R27, [R1+0x5c] ;  /* 0x00005c00011b7983 */ /* 0x000ea80000300800 */
[----:B------:R-:W3:Y:S04]  /*13e70*/  LDL.LU.64 R10, [R1+0x9a0] ;  /* 0x0009a000010a7983 */ /* 0x000ee80000300a00 */
[----:B------:R-:W3:Y:S04]  /*13e80*/  LDL.LU.64 R8, [R1+0x998] ;  /* 0x0009980001087983 */ /* 0x000ee80000300a00 */
[----:B------:R-:W4:Y:S04]  /*13e90*/  LDL.LU.64 R6, [R1+0x990] ;  /* 0x0009900001067983 */ /* 0x000f280000300a00 */
[----:B------:R-:W4:Y:S04]  /*13ea0*/  LDL.LU.64 R4, [R1+0x988] ;  /* 0x0009880001047983 */ /* 0x000f280000300a00 */
[----:B------:R-:W4:Y:S04]  /*13eb0*/  LDL.LU R16, [R1+0x2c0] ;  /* 0x0002c00001107983 */ /* 0x000f280000300800 */
[----:B------:R-:W4:Y:S04]  /*13ec0*/  LDL.LU R17, [R1+0x2c4] ;  /* 0x0002c40001117983 */ /* 0x000f280000300800 */
[----:B------:R-:W4:Y:S04]  /*13ed0*/  LDL.LU R18, [R1+0x2c8] ;  /* 0x0002c80001127983 */ /* 0x000f280000300800 */
[----:B------:R-:W4:Y:S04]  /*13ee0*/  LDL.LU R19, [R1+0x2cc] ;  /* 0x0002cc0001137983 */ /* 0x000f280000300800 */
[----:B------:R-:W-:Y:S04]  /*13ef0*/  STS.128 [R0+0x480], R12 ;  /* 0x0004800c00007388 */ /* 0x000fe80000000c00 */
[----:B--2---:R-:W-:Y:S04]  /*13f00*/  STS.128 [R0+0x280], R24 ;  /* 0x0002801800007388 */ /* 0x004fe80000000c00 */
[----:B---3--:R-:W-:Y:S04]  /*13f10*/  STS.128 [R0+0x600], R8 ;  /* 0x0006000800007388 */ /* 0x008fe80000000c00 */
[----:B----4-:R-:W-:Y:S04]  /*13f20*/  STS.128 [R0+0x680], R4 ;  /* 0x0006800400007388 */ /* 0x010fe80000000c00 */
[----:B------:R-:W-:Y:S06]  /*13f30*/  BAR.SYNC.DEFER_BLOCKING 0x0 ;  /* 0x0000000000007b1d */ /* 0x000fec0000010000 */
[----:B------:R-:W0:Y:S04]  /*13f40*/  LDS.128 R4, [R28] ;  /* 0x000000001c047984 */ /* 0x000e280000000c00 */
[----:B------:R-:W-:Y:S04]  /*13f50*/  STL.64 [R1+0x960], R18 ;  /* 0x0009601201007387 */ /* 0x000fe80000100a00 */
[----:B------:R-:W-:Y:S04]  /*13f60*/  STL.64 [R1+0x958], R16 ;  /* 0x0009581001007387 */ /* 0x000fe80000100a00 */
[----:B------:R-:W-:Y:S04]  /*13f70*/  LDS.128 R8, [R28+0x800] ;  /* 0x000800001c087984 */ /* 0x000fe80000000c00 */
[----:B------:R-:W-:Y:S01]  /*13f80*/  LDS.128 R12, [R2] ;  /* 0x00000000020c7984 */ /* 0x000fe20000000c00 */
[----:B0-----:R-:W-:-:S03]  /*13f90*/  IMAD.MOV.U32 R20, RZ, RZ, R4 ;  /* 0x000000ffff147224 */ /* 0x001fc600078e0004 */
[----:B------:R-:W-:Y:S04]  /*13fa0*/  STL [R1+0x34], R5 ;  /* 0x0000340501007387 */ /* 0x000fe80000100800 */
[----:B------:R-:W-:Y:S04]  /*13fb0*/  STL.64 [R1+0x38], R6 ;  /* 0x0000380601007387 */ /* 0x000fe80000100a00 */
[----:B------:R-:W-:Y:S04]  /*13fc0*/  STL.64 [R1+0x8e8], R22 ;  /* 0x0008e81601007387 */ /* 0x000fe80000100a00 */
[----:B------:R0:W-:Y:S04]  /*13fd0*/  STL.64 [R1+0x8e0], R20 ;  /* 0x0008e01401007387 */ /* 0x0001e80000100a00 */
[----:B------:R-:W1:Y:S04]  /*13fe0*/  LDS.128 R4, [R29] ;  /* 0x000000001d047984 */ /* 0x000e680000000c00 */
[----:B0-----:R-:W2:Y:S04]  /*13ff0*/  LDL.LU R20, [R1+0x200] ;  /* 0x0002000001147983 */ /* 0x001ea80000300800 */
[----:B------:R-:W2:Y:S04]  /*14000*/  LDL.LU R21, [R1+0x204] ;  /* 0x0002040001157983 */ /* 0x000ea80000300800 */
[----:B------:R-:W3:Y:S04]  /*14010*/  LDL.LU R22, [R1+0x208] ;  /* 0x0002080001167983 */ /* 0x000ee80000300800 */
[----:B------:R-:W3:Y:S04]  /*14020*/  LDL.LU R23, [R1+0x20c] ;  /* 0x00020c0001177983 */ /* 0x000ee80000300800 */
[----:B---3--:R-:W-:Y:S04]  /*14030*/  STL.64 [R1+0x970], R22 ;  /* 0x0009701601007387 */ /* 0x008fe80000100a00 */
[----:B--2---:R0:W-:Y:S04]  /*14040*/  STL.64 [R1+0x968], R20 ;  /* 0x0009681401007387 */ /* 0x0041e80000100a00 */
[----:B0-----:R-:W2:Y:S04]  /*14050*/  LDL.LU R20, [R1+0xe0] ;  /* 0x0000e00001147983 */ /* 0x001ea80000300800 */
[----:B------:R-:W2:Y:S04]  /*14060*/  LDL.LU R21, [R1+0xe4] ;  /* 0x0000e40001157983 */ /* 0x000ea80000300800 */
[----:B------:R-:W3:Y:S04]  /*14070*/  LDL.LU R22, [R1+0xe8] ;  /* 0x0000e80001167983 */ /* 0x000ee80000300800 */
[----:B------:R-:W3:Y:S01]  /*14080*/  LDL.LU R23, [R1+0xec] ;  /* 0x0000ec0001177983 */ /* 0x000ee20000300800 */
[----:B-1----:R-:W-:-:S03]  /*14090*/  IMAD.MOV.U32 R26, RZ, RZ, R4 ;  /* 0x000000ffff1a7224 */ /* 0x002fc600078e0004 */
[----:B---3--:R-:W-:Y:S04]  /*140a0*/  STL.64 [R1+0x980], R22 ;  /* 0x0009801601007387 */ /* 0x008fe80000100a00 */
[----:B--2---:R-:W-:Y:S04]  /*140b0*/  STL.64 [R1+0x978], R20 ;  /* 0x0009781401007387 */ /* 0x004fe80000100a00 */
[----:B------:R-:W2:Y:S04]  /*140c0*/  LDL.LU R16, [R1+0xf0] ;  /* 0x0000f00001107983 */ /* 0x000ea80000300800 */
[----:B------:R-:W2:Y:S04]  /*140d0*/  LDL.LU R17, [R1+0xf4] ;  /* 0x0000f40001117983 */ /* 0x000ea80000300800 */
[----:B------:R-:W2:Y:S04]  /*140e0*/  LDL.LU R18, [R1+0xf8] ;  /* 0x0000f80001127983 */ /* 0x000ea80000300800 */
[----:B------:R-:W2:Y:S04]  /*140f0*/  LDL.LU R19, [R1+0xfc] ;  /* 0x0000fc0001137983 */ /* 0x000ea80000300800 */
[----:B------:R-:W-:Y:S04]  /*14100*/  STL [R1+0x14], R5 ;  /* 0x0000140501007387 */ /* 0x000fe80000100800 */
[----:B------:R-:W-:Y:S04]  /*14110*/  STL.64 [R1+0x20], R8 ;  /* 0x0000200801007387 */ /* 0x000fe80000100a00 */
[----:B------:R-:W-:Y:S04]  /*14120*/  STL.64 [R1+0x28], R10 ;  /* 0x0000280a01007387 */ /* 0x000fe80000100a00 */
[----:B------:R-:W-:Y:S04]  /*14130*/  STL.64 [R1+0x18], R6 ;  /* 0x0000180601007387 */ /* 0x000fe80000100a00 */
[----:B------:R-:W0:Y:S04]  /*14140*/  LDS.128 R4, [R3] ;  /* 0x0000000003047984 */ /* 0x000e280000000c00 */
[----:B------:R-:W1:Y:S04]  /*14150*/  LDS.128 R8, [R29+0x800] ;  /* 0x000800001d087984 */ /* 0x000e680000000c00 */
[----:B------:R3:W-:Y:S04]  /*14160*/  STL [R1+0x950], R26 ;  /* 0x0009501a01007387 */ /* 0x0007e80000100800 */
[----:B------:R-:W4:Y:S04]  /*14170*/  LDL.LU R24, [R1+0x1f0] ;  /* 0x0001f00001187983 */ /* 0x000f280000300800 */
[----:B------:R-:W4:Y:S04]  /*14180*/  LDL.LU R25, [R1+0x1f4] ;  /* 0x0001f40001197983 */ /* 0x000f280000300800 */
[----:B---3--:R-:W4:Y:S04]  /*14190*/  LDL.LU R26, [R1+0x1f8] ;  /* 0x0001f800011a7983 */ /* 0x008f280000300800 */
[----:B------:R-:W4:Y:S04]  /*141a0*/  LDL.LU R27, [R1+0x1fc] ;  /* 0x0001fc00011b7983 */ /* 0x000f280000300800 */
[----:B------:R-:W-:Y:S04]  /*141b0*/  LDS.128 R20, [R2+0x800] ;  /* 0x0008000002147984 */ /* 0x000fe80000000c00 */
[----:B0-----:R-:W-:Y:S04]  /*141c0*/  STL [R1+0x8d0], R6 ;  /* 0x0008d00601007387 */ /* 0x001fe80000100800 */
[----:B-1----:R-:W-:Y:S04]  /*141d0*/  STL.64 [R1], R8 ;  /* 0x0000000801007387 */ /* 0x002fe80000100a00 */
[----:B------:R-:W-:Y:S04]  /*141e0*/  STL.64 [R1+0x8], R10 ;  /* 0x0000080a01007387 */ /* 0x000fe80000100a00 */
[----:B------:R-:W0:Y:S04]  /*141f0*/  LDS.128 R8, [R3+0x800] ;  /* 0x0008000003087984 */ /* 0x000e280000000c00 */
[----:B------:R-:W-:Y:S04]  /*14200*/  STL [R1+0x8cc], R7 ;  /* 0x0008cc0701007387 */ /* 0x000fe80000100800 */
[----:B------:R-:W-:Y:S06]  /*14210*/  BAR.SYNC.DEFER_BLOCKING 0x0 ;  /* 0x0000000000007b1d */ /* 0x000fec0000010000 */
[----:B0-----:R-:W-:Y:S04]  /*14220*/  STL.64 [R1+0x8f8], R10 ;  /* 0x0008f80a01007387 */ /* 0x001fe80000100a00 */
[----:B------:R0:W-:Y:S04]  /*14230*/  STL.64 [R1+0x8f0], R8 ;  /* 0x0008f00801007387 */ /* 0x0001e80000100a00 */
[----:B0-----:R-:W3:Y:S04]  /*14240*/  LDL.LU R8, [R1+0x1e0] ;  /* 0x0001e00001087983 */ /* 0x001ee80000300800 */
[----:B------:R-:W3:Y:S04]  /*14250*/  LDL.LU R9, [R1+0x1e4] ;  /* 0x0001e40001097983 */ /* 0x000ee80000300800 */
[----:B------:R-:W3:Y:S04]  /*14260*/  LDL.LU R10, [R1+0x1e8] ;  /* 0x0001e800010a7983 */ /* 0x000ee80000300800 */
[----:B------:R-:W3:Y:S04]  /*14270*/  LDL.LU R11, [R1+0x1ec] ;  /* 0x0001ec00010b7983 */ /* 0x000ee80000300800 */
[----:B------:R-:W-:Y:S04]  /*14280*/  STL.64 [R1+0x908], R14 ;  /* 0x0009080e01007387 */ /* 0x000fe80000100a00 */
[----:B------:R0:W-:Y:S04]  /*14290*/  STL.64 [R1+0x900], R12 ;  /* 0x0009000c01007387 */ /* 0x0001e80000100a00 */
[----:B0-----:R-:W3:Y:S04]  /*142a0*/  LDL.LU R12, [R1+0x180] ;  /* 0x00018000010c7983 */ /* 0x001ee80000300800 */
[----:B------:R-:W3:Y:S04]  /*142b0*/  LDL.LU R13, [R1+0x184] ;  /* 0x00018400010d7983 */ /* 0x000ee80000300800 */
[----:B------:R-:W3:Y:S04]  /*142c0*/  LDL.LU R14, [R1+0x188] ;  /* 0x00018800010e7983 */ /* 0x000ee80000300800 */
[----:B------:R-:W3:Y:S04]  /*142d0*/  LDL.LU R15, [R1+0x18c] ;  /* 0x00018c00010f7983 */ /* 0x000ee80000300800 */
[----:B------:R-:W-:Y:S04]  /*142e0*/  STL.64 [R1+0x40], R20 ;  /* 0x0000401401007387 */ /* 0x000fe80000100a00 */
[----:B------:R0:W-:Y:S04]  /*142f0*/  STL.64 [R1+0x48], R22 ;  /* 0x0000481601007387 */ /* 0x0001e80000100a00 */
[----:B0-----:R-:W3:Y:S04]  /*14300*/  LDL.LU.64 R22, [R1+0x980] ;  /* 0x0009800001167983 */ /* 0x001ee80000300a00 */
[----:B------:R-:W3:Y:S04]  /*14310*/  LDL.LU.64 R20, [R1+0x978] ;  /* 0x0009780001147983 */ /* 0x000ee80000300a00 */
[----:B------:R-:W4:Y:S04]  /*14320*/  LDL R6, [R1+0x478] ;  /* 0x0004780001067983 */ /* 0x000f280000100800 */
[----:B--2---:R-:W-:Y:S04]  /*14330*/  STS.128 [R0+0x80], R16 ;  /* 0x0000801000007388 */ /* 0x004fe80000000c00 */
[----:B---3--:R0:W-:Y:S04]  /*14340*/  STS.128 [R0], R20 ;  /* 0x0000001400007388 */ /* 0x0081e80000000c00 */
[----:B0-----:R-:W2:Y:S04]  /*14350*/  LDL.LU.64 R22, [R1+0x970] ;  /* 0x0009700001167983 */ /* 0x001ea80000300a00 */
[----:B------:R-:W2:Y:S04]  /*14360*/  LDL.LU.64 R20, [R1+0x968] ;  /* 0x0009680001147983 */ /* 0x000ea80000300a00 */
[----:B------:R-:W3:Y:S04]  /*14370*/  LDL.LU.64 R18, [R1+0x960] ;  /* 0x0009600001127983 */ /* 0x000ee80000300a00 */
[----:B------:R-:W3:Y:S04]  /*14380*/  LDL.LU.64 R16, [R1+0x958] ;  /* 0x0009580001107983 */ /* 0x000ee80000300a00 */
[----:B--2---:R0:W-:Y:S04]  /*14390*/  STS.128 [R0+0x480], R20 ;  /* 0x0004801400007388 */ /* 0x0041e80000000c00 */
[----:B---3--:R1:W-:Y:S04]  /*143a0*/  STS.128 [R0+0x600], R16 ;  /* 0x0006001000007388 */ /* 0x0083e80000000c00 */
[----:B0-----:R-:W2:Y:S04]  /*143b0*/  LDL.LU R20, [R1+0x2d0] ;  /* 0x0002d00001147983 */ /* 0x001ea80000300800 */
[----:B------:R-:W2:Y:S04]  /*143c0*/  LDL.LU R21, [R1+0x2d4] ;  /* 0x0002d40001157983 */ /* 0x000ea80000300800 */
[----:B------:R-:W2:Y:S04]  /*143d0*/  LDL.LU R22, [R1+0x2d8] ;  /* 0x0002d80001167983 */ /* 0x000ea80000300800 */
[----:B------:R-:W2:Y:S04]  /*143e0*/  LDL.LU R23, [R1+0x2dc] ;  /* 0x0002dc0001177983 */ /* 0x000ea80000300800 */
[----:B-1----:R-:W3:Y:S04]  /*143f0*/  LDL.LU R16, [R1+0x410] ;  /* 0x0004100001107983 */ /* 0x002ee80000300800 */
[----:B------:R-:W3:Y:S04]  /*14400*/  LDL.LU R17, [R1+0x414] ;  /* 0x0004140001117983 */ /* 0x000ee80000300800 */
[----:B------:R-:W2:Y:S04]  /*14410*/  LDL.LU R18, [R1+0x418] ;  /* 0x0004180001127983 */ /* 0x000ea80000300800 */
[----:B------:R-:W2:Y:S04]  /*14420*/  LDL.LU R19, [R1+0x41c] ;  /* 0x00041c0001137983 */ /* 0x000ea80000300800 */
[----:B--2---:R-:W-:Y:S04]  /*14430*/  STL.64 [R1+0x918], R18 ;  /* 0x0009181201007387 */ /* 0x004fe80000100a00 */
[----:B---3--:R0:W-:Y:S04]  /*14440*/  STL.64 [R1+0x910], R16 ;  /* 0x0009101001007387 */ /* 0x0081e80000100a00 */
        /* <DEDUP_REMOVED lines=9> */
[----:B------:R-:W3:Y:S04]  /*144e0*/  LDL.LU R19, [R1+0x3fc] ;  /* 0x0003fc0001137983 */ /* 0x000ee80000300800 */
[----:B------:R-:W-:Y:S04]  /*144f0*/  STS.128 [R0+0x200], R12 ;  /* 0x0002000c00007388 */ /* 0x000fe80000000c00 */
[----:B------:R-:W-:Y:S04]  /*14500*/  STS.128 [R0+0x280], R8 ;  /* 0x0002800800007388 */ /* 0x000fe80000000c00 */
[----:B----4-:R-:W-:Y:S04]  /*14510*/  STS.128 [R0+0x400], R24 ;  /* 0x0004001800007388 */ /* 0x010fe80000000c00 */
[----:B------:R-:W-:Y:S04]  /*14520*/  STS.128 [R0+0x680], R20 ;  /* 0x0006801400007388 */ /* 0x000fe80000000c00 */
[----:B------:R-:W-:Y:S06]  /*14530*/  BAR.SYNC.DEFER_BLOCKING 0x0 ;  /* 0x0000000000007b1d */ /* 0x000fec0000010000 */
[----:B------:R-:W0:Y:S04]  /*14540*/  LDS.128 R8, [R28] ;  /* 0x000000001c087984 */ /* 0x000e280000000c00 */
[----:B------:R-:W1:Y:S04]  /*14550*/  LDS.128 R24, [R28+0x800] ;  /* 0x000800001c187984 */ /* 0x000e680000000c00 */
[----:B---3--:R-:W-:Y:S04]  /*14560*/  STL.64 [R1+0x938], R18 ;  /* 0x0009381201007387 */ /* 0x008fe80000100a00 */
[----:B--2---:R2:W-:Y:S04]  /*14570*/  STL.64 [R1+0x930], R16 ;  /* 0x0009301001007387 */ /* 0x0045e80000100a00 */
[----:B--2---:R-:W2:Y:S04]  /*14580*/  LDL.LU R16, [R1+0x3c0] ;  /* 0x0003c00001107983 */ /* 0x004ea80000300800 */
[----:B------:R-:W2:Y:S04]  /*14590*/  LDL.LU R17, [R1+0x3c4] ;  /* 0x0003c40001117983 */ /* 0x000ea80000300800 */
[----:B------:R-:W3:Y:S04]  /*145a0*/  LDL.LU R18, [R1+0x3c8] ;  /* 0x0003c80001127983 */ /* 0x000ee80000300800 */
[----:B------:R-:W3:Y:S04]  /*145b0*/  LDL.LU R19, [R1+0x3cc] ;  /* 0x0003cc0001137983 */ /* 0x000ee80000300800 */
[----:B---3--:R-:W-:Y:S04]  /*145c0*/  STL.64 [R1+0x948], R18 ;  /* 0x0009481201007387 */ /* 0x008fe80000100a00 */
[----:B--2---:R2:W-:Y:S04]  /*145d0*/  STL.64 [R1+0x940], R16 ;  /* 0x0009401001007387 */ /* 0x0045e80000100a00 */
[----:B--2---:R-:W2:Y:S04]  /*145e0*/  LDL.LU R16, [R1+0x2e0] ;  /* 0x0002e00001107983 */ /* 0x004ea80000300800 */
[----:B------:R-:W2:Y:S04]  /*145f0*/  LDL.LU R17, [R1+0x2e4] ;  /* 0x0002e40001117983 */ /* 0x000ea80000300800 */
[----:B------:R-:W2:Y:S04]  /*14600*/  LDL.LU R18, [R1+0x2e8] ;  /* 0x0002e80001127983 */ /* 0x000ea80000300800 */
[----:B------:R-:W2:Y:S04]  /*14610*/  LDL.LU R19, [R1+0x2ec] ;  /* 0x0002ec0001137983 */ /* 0x000ea80000300800 */
[----:B------:R-:W3:Y:S04]  /*14620*/  LDL R7, [R1+0x47c] ;  /* 0x00047c0001077983 */ /* 0x000ee80000100800 */
[----:B------:R-:W4:Y:S04]  /*14630*/  LDL.LU R12, [R1+0x450] ;  /* 0x00045000010c7983 */ /* 0x000f280000300800 */
[----:B0-----:R0:W-:Y:S04]  /*14640*/  STL.64 [R1+0x50], R8 ;  /* 0x0000500801007387 */ /* 0x0011e80000100a00 */
[----:B------:R0:W-:Y:S04]  /*14650*/  STL.64 [R1+0x58], R10 ;  /* 0x0000580a01007387 */ /* 0x0001e80000100a00 */
[----:B------:R-:W4:Y:S04]  /*14660*/  LDL.LU R13, [R1+0x454] ;  /* 0x00045400010d7983 */ /* 0x000f280000300800 */
[----:B------:R-:W4:Y:S04]  /*14670*/  LDL.LU R14, [R1+0x458] ;  /* 0x00045800010e7983 */ /* 0x000f280000300800 */
[----:B------:R-:W4:Y:S04]  /*14680*/  LDL.LU R15, [R1+0x45c] ;  /* 0x00045c00010f7983 */ /* 0x000f280000300800 */
[----:B0-----:R-:W2:Y:S04]  /*14690*/  LDL.LU R8, [R1+0x460] ;  /* 0x0004600001087983 */ /* 0x001ea80000300800 */
[----:B------:R-:W2:Y:S04]  /*146a0*/  LDL.LU R9, [R1+0x464] ;  /* 0x0004640001097983 */ /* 0x000ea80000300800 */
[----:B------:R-:W2:Y:S04]  /*146b0*/  LDL.LU R10, [R1+0x468] ;  /* 0x00046800010a7983 */ /* 0x000ea80000300800 */
[----:B------:R-:W3:Y:S04]  /*146c0*/  LDL.LU R11, [R1+0x46c] ;  /* 0x00046c00010b7983 */ /* 0x000ee80000300800 */
[----:B------:R-:W3:Y:S04]  /*146d0*/  LDL.LU R20, [R1+0x480] ;  /* 0x0004800001147983 */ /* 0x000ee80000300800 */
[----:B------:R-:W3:Y:S04]  /*146e0*/  LDL.LU R21, [R1+0x484] ;  /* 0x0004840001157983 */ /* 0x000ee80000300800 */
[----:B------:R-:W3:Y:S04]  /*146f0*/  LDL.LU R22, [R1+0x488] ;  /* 0x0004880001167983 */ /* 0x000ee80000300800 */
[----:B------:R-:W3:Y:S04]  /*14700*/  LDL.LU R23, [R1+0x48c] ;  /* 0x00048c0001177983 */ /* 0x000ee80000300800 */
[----:B-1----:R-:W-:Y:S04]  /*14710*/  STL.64 [R1+0x140], R24 ;  /* 0x0001401801007387 */ /* 0x002fe80000100a00 */
        /* <DEDUP_REMOVED lines=18> */
[----:B--2---:R-:W-:Y:S04]  /*14840*/  STS.128 [R0], R16 ;  /* 0x0000001000007388 */ /* 0x004fe80000000c00 */
[----:B0-----:R-:W-:Y:S04]  /*14850*/  STL.64 [R1+0x60], R24 ;  /* 0x0000601801007387 */ /* 0x001fe80000100a00 */
[----:B------:R0:W-:Y:S04]  /*14860*/  STL.64 [R1+0x68], R26 ;  /* 0x0000681a01007387 */ /* 0x0001e80000100a00 */
[----:B0-----:R-:W2:Y:S04]  /*14870*/  LDL.LU R26, [R1+0x950] ;  /* 0x00095000011a7983 */ /* 0x001ea80000300800 */
[----:B------:R-:W2:Y:S04]  /*14880*/  LDL R27, [R1+0x588] ;  /* 0x00058800011b7983 */ /* 0x000ea80000100800 */
[----:B------:R-:W2:Y:S04]  /*14890*/  LDL.LU.64 R18, [R1+0x948] ;  /* 0x0009480001127983 */ /* 0x000ea80000300a00 */
[----:B------:R-:W2:Y:S04]  /*148a0*/  LDL.LU.64 R16, [R1+0x940] ;  /* 0x0009400001107983 */ /* 0x000ea80000300a00 */
[----:B--2---:R0:W-:Y:S04]  /*148b0*/  STS.128 [R0+0x80], R16 ;  /* 0x0000801000007388 */ /* 0x0041e80000000c00 */
[----:B0-----:R-:W2:Y:S04]  /*148c0*/  LDL.LU.64 R18, [R1+0x938] ;  /* 0x0009380001127983 */ /* 0x001ea80000300a00 */
[----:B------:R-:W2:Y:S04]  /*148d0*/  LDL.LU.64 R16, [R1+0x930] ;  /* 0x0009300001107983 */ /* 0x000ea80000300a00 */
[----:B--2---:R0:W-:Y:S04]  /*148e0*/  STS.128 [R0+0x200], R16 ;  /* 0x0002001000007388 */ /* 0x0041e80000000c00 */
[----:B0-----:R-:W2:Y:S04]  /*148f0*/  LDL.LU.64 R18, [R1+0x928] ;  /* 0x0009280001127983 */ /* 0x001ea80000300a00 */
[----:B------:R-:W2:Y:S04]  /*14900*/  LDL.LU.64 R16, [R1+0x920] ;  /* 0x0009200001107983 */ /* 0x000ea80000300a00 */
[----:B--2---:R0:W-:Y:S04]  /*14910*/  STS.128 [R0+0x280], R16 ;  /* 0x0002801000007388 */ /* 0x0041e80000000c00 */
[----:B0-----:R-:W2:Y:S04]  /*14920*/  LDL.LU.64 R18, [R1+0x918] ;  /* 0x0009180001127983 */ /* 0x001ea80000300a00 */
[----:B------:R-:W2:Y:S01]  /*14930*/  LDL.LU.64 R16, [R1+0x910] ;  /* 0x0009100001107983 */ /* 0x000ea20000300a00 */
[----:B---3--:R-:W-:-:S05]  /*14940*/  IMAD R3, R7, c[0x0][0x194], RZ ;  /* 0x0000650007037a24 */ /* 0x008fca00078e02ff */
[----:B------:R-:W-:Y:S01]  /*14950*/  LEA R2, P5, R3, c[0x0][0x170], 0x1 ;  /* 0x00005c0003027a11 */ /* 0x000fe200078a08ff */
[----:B----4-:R0:W-:Y:S04]  /*14960*/  STS.128 [R0+0x480], R12 ;  /* 0x0004800c00007388 */ /* 0x0101e80000000c00 */
[----:B------:R1:W-:Y:S04]  /*14970*/  STS.128 [R0+0x600], R8 ;  /* 0x0006000800007388 */ /* 0x0003e80000000c00 */
[----:B0-----:R-:W3:Y:S04]  /*14980*/  LDL.LU.64 R14, [R1+0x908] ;  /* 0x00090800010e7983 */ /* 0x001ee80000300a00 */
[----:B------:R-:W4:Y:S04]  /*14990*/  LDL.LU.64 R12, [R1+0x900] ;  /* 0x00090000010c7983 */ /* 0x000f280000300a00 */
[----:B-1----:R-:W3:Y:S04]  /*149a0*/  LDL.LU.64 R10, [R1+0x8f8] ;  /* 0x0008f800010a7983 */ /* 0x002ee80000300a00 */
[----:B------:R-:W3:Y:S04]  /*149b0*/  LDL.LU.64 R8, [R1+0x8f0] ;  /* 0x0008f00001087983 */ /* 0x000ee80000300a00 */
[----:B------:R-:W-:Y:S04]  /*149c0*/  STS.128 [R0+0x680], R20 ;  /* 0x0006801400007388 */ /* 0x000fe80000000c00 */
[----:B--2---:R0:W-:Y:S02]  /*149d0*/  STS.128 [R0+0x400], R16 ;  /* 0x0004001000007388 */ /* 0x0041e40000000c00 */
[----:B0-----:R-:W-:-:S04]  /*149e0*/  IMAD.MOV.U32 R19, RZ, RZ, c[0x0][0x194] ;  /* 0x00006500ff137624 */ /* 0x001fc800078e00ff */
[----:B------:R-:W-:Y:S01]  /*149f0*/  IMAD R19, R19, 0x80, R3 ;  /* 0x0000008013137824 */ /* 0x000fe200078e0203 */
[----:B------:R-:W-:Y:S01]  /*14a00*/  LEA.HI.X.SX32 R3, R3, c[0x0][0x174], 0x1, P5 ;  /* 0x00005d0003037a11 */ /* 0x000fe200028f0eff */
[----:B------:R-:W-:Y:S03]  /*14a10*/  BAR.SYNC.DEFER_BLOCKING 0x0 ;  /* 0x0000000000007b1d */ /* 0x000fe60000010000 */
[----:B------:R-:W-:-:S04]  /*14a20*/  LEA R24, P5, R19, c[0x0][0x170], 0x1 ;  /* 0x00005c0013187a11 */ /* 0x000fc800078a08ff */
[----:B------:R-:W-:Y:S02]  /*14a30*/  LEA.HI.X.SX32 R25, R19, c[0x0][0x174], 0x1, P5 ;  /* 0x00005d0013197a11 */ /* 0x000fe400028f0eff */
[----:B------:R-:W2:Y:S04]  /*14a40*/  LDL.LU R19, [R1+0x90] ;  /* 0x0000900001137983 */ /* 0x000ea80000300800 */
[----:B------:R-:W3:Y:S04]  /*14a50*/  LDL.LU.64 R22, [R1+0x8e8] ;  /* 0x0008e80001167983 */ /* 0x000ee80000300a00 */
[----:B------:R-:W4:Y:S01]  /*14a60*/  LDL.LU.64 R20, [R1+0x8e0] ;  /* 0x0008e00001147983 */ /* 0x000f220000300a00 */
[----:B------:R-:W-:-:S04]  /*14a70*/  ISETP.GE.AND P4, PT, R7, c[0x0][0x178], PT ;  /* 0x00005e0007007a0c */ /* 0x000fc80003f86270 */
[C---:B------:R-:W-:Y:S01]  /*14a80*/  ISETP.LT.AND P4, PT, R6.reuse, c[0x0][0x17c], !P4 ;  /* 0x00005f0006007a0c */ /* 0x040fe20006781270 */
[C---:B------:R-:W-:Y:S01]  /*14a90*/  IMAD R18, R6.reuse, c[0x0][0x198], RZ ;  /* 0x0000660006127a24 */ /* 0x040fe200078e02ff */
[----:B------:R-:W-:-:S03]  /*14aa0*/  ISETP.GE.AND P2, PT, R6, c[0x0][0x17c], PT ;  /* 0x00005f0006007a0c */ /* 0x000fc60003f46270 */
[----:B------:R-:W-:Y:S01]  /*14ab0*/  IMAD.WIDE R16, R18, 0x2, R2 ;  /* 0x0000000212107825 */ /* 0x000fe200078e0202 */
[----:B------:R-:W-:Y:S02]  /*14ac0*/  ISETP.LT.AND P2, PT, R27, c[0x0][0x178], !P2 ;  /* 0x00005e001b007a0c */ /* 0x000fe40005741270 */
[----:B------:R-:W-:-:S04]  /*14ad0*/  IADD3 R0, R6, 0x5, RZ ;  /* 0x0000000506007810 */ /* 0x000fc80007ffe0ff */
[----:B------:R-:W-:Y:S02]  /*14ae0*/  ISETP.GE.AND P5, PT, R0, c[0x0][0x17c], PT ;  /* 0x00005f0000007a0c */ /* 0x000fe40003fa6270 */
[C---:B------:R-:W-:Y:S01]  /*14af0*/  IADD3 R0, R18.reuse, c[0x0][0x198], RZ ;  /* 0x0000660012007a10 */ /* 0x040fe20007ffe0ff */
[----:B--2---:R0:W-:Y:S01]  /*14b00*/  @P4 STG.E.U16 [R16.64], R19 ;  /* 0x0000001310004986 */ /* 0x0041e2000c101504 */
[----:B------:R-:W-:Y:S02]  /*14b10*/  ISETP.LT.AND P4, PT, R7, c[0x0][0x178], !P3 ;  /* 0x00005e0007007a0c */ /* 0x000fe40005f81270 */
[----:B---3--:R-:W-:Y:S01]  /*14b20*/  PRMT R22, R19, 0x7632, R22 ;  /* 0x0000763213167816 */ /* 0x008fe20000000016 */
[----:B0-----:R-:W-:-:S05]  /*14b30*/  IMAD.WIDE R16, R18, 0x2, R24 ;  /* 0x0000000212107825 */ /* 0x001fca00078e0218 */
[----:B----4-:R0:W-:Y:S02]  /*14b40*/  @P2 STG.E.U16 [R16.64], R20 ;  /* 0x0000001410002986 */ /* 0x0101e4000c101504 */
[----:B0-----:R-:W-:-:S05]  /*14b50*/  IMAD.WIDE R16, R0, 0x2, R2 ;  /* 0x0000000200107825 */ /* 0x001fca00078e0202 */
[----:B------:R0:W-:Y:S04]  /*14b60*/  @P4 STG.E.U16 [R16.64], R22 ;  /* 0x0000001610004986 */ /* 0x0001e8000c101504 */
[----:B0-----:R-:W2:Y:S01]  /*14b70*/  LDL.LU R22, [R1+0xd0] ;  /* 0x0000d00001167983 */ /* 0x001ea20000300800 */
[----:B------:R-:W-:Y:S02]  /*14b80*/  ISETP.LT.AND P3, PT, R27, c[0x0][0x178], !P3 ;  /* 0x00005e001b007a0c */ /* 0x000fe40005f61270 */
[----:B------:R-:W-:Y:S01]  /*14b90*/  ISETP.LT.AND P2, PT, R7, c[0x0][0x178], !P1 ;  /* 0x00005e0007007a0c */ /* 0x000fe20004f41270 */
[----:B------:R-:W-:Y:S01]  /*14ba0*/  IMAD.WIDE R18, R0, 0x2, R24 ;  /* 0x0000000200127825 */ /* 0x000fe200078e0218 */
[----:B------:R-:W-:Y:S02]  /*14bb0*/  PRMT R21, R20, 0x7632, R21 ;  /* 0x0000763214157816 */ /* 0x000fe40000000015 */
[----:B------:R-:W-:-:S02]  /*14bc0*/  IADD3 R0, R0, c[0x0][0x198], RZ ;  /* 0x0000660000007a10 */ /* 0x000fc40007ffe0ff */
[----:B------:R-:W-:-:S05]  /*14bd0*/  ISETP.LT.AND P1, PT, R27, c[0x0][0x178], !P1 ;  /* 0x00005e001b007a0c */ /* 0x000fca0004f21270 */
[----:B------:R0:W-:Y:S01]  /*14be0*/  @P3 STG.E.U16 [R18.64], R21 ;  /* 0x0000001512003986 */ /* 0x0001e2000c101504 */
[----:B------:R-:W-:Y:S01]  /*14bf0*/  IMAD.WIDE R16, R0, 0x2, R24 ;  /* 0x0000000200107825 */ /* 0x000fe200078e0218 */
[----:B------:R-:W-:-:S03]  /*14c00*/  IADD3 R20, R6, 0x6, RZ ;  /* 0x0000000606147810 */ /* 0x000fc60007ffe0ff */
[----:B0-----:R-:W-:Y:S01]  /*14c10*/  IMAD.WIDE R18, R0, 0x2, R2 ;  /* 0x0000000200127825 */ /* 0x001fe200078e0202 */
[----:B------:R-:W-:-:S04]  /*14c20*/  ISETP.LT.AND P3, PT, R7, c[0x0][0x178], !P0 ;  /* 0x00005e0007007a0c */ /* 0x000fc80004761270 */
[----:B------:R0:W-:Y:S01]  /*14c30*/  @P2 STG.E.U16 [R18.64], R23 ;  /* 0x0000001712002986 */ /* 0x0001e2000c101504 */
[----:B------:R-:W-:Y:S02]  /*14c40*/  ISETP.LT.AND P0, PT, R27, c[0x0][0x178], !P0 ;  /* 0x00005e001b007a0c */ /* 0x000fe40004701270 */
[----:B------:R-:W-:Y:S02]  /*14c50*/  ISETP.GE.AND P4, PT, R20, c[0x0][0x17c], PT ;  /* 0x00005f0014007a0c */ /* 0x000fe40003f86270 */
[----:B------:R-:W-:Y:S01]  /*14c60*/  IADD3 R20, R6, 0x7, RZ ;  /* 0x0000000706147810 */ /* 0x000fe20007ffe0ff */
[----:B0-----:R-:W-:Y:S01]  /*14c70*/  IMAD.MOV.U32 R19, RZ, RZ, R26 ;  /* 0x000000ffff137224 */ /* 0x001fe200078e001a */
[----:B------:R-:W-:Y:S01]  /*14c80*/  IADD3 R0, R0, c[0x0][0x198], RZ ;  /* 0x0000660000007a10 */ /* 0x000fe20007ffe0ff */
[----:B------:R-:W3:Y:S04]  /*14c90*/  LDL.LU R26, [R1+0x8d8] ;  /* 0x0008d800011a7983 */ /* 0x000ee80000300800 */
[----:B------:R0:W-:Y:S01]  /*14ca0*/  @P1 STG.E.U16 [R16.64], R19 ;  /* 0x0000001310001986 */ /* 0x0001e2000c101504 */
[----:B------:R-:W-:-:S02]  /*14cb0*/  ISETP.GE.AND P2, PT, R20, c[0x0][0x17c], PT ;  /* 0x00005f0014007a0c */ /* 0x000fc40003f46270 */
[----:B------:R-:W-:Y:S02]  /*14cc0*/  PRMT R20, R23, 0x7632, R20 ;  /* 0x0000763217147816 */ /* 0x000fe40000000014 */
[----:B------:R-:W-:Y:S01]  /*14cd0*/  ISETP.LT.AND P1, PT, R7, c[0x0][0x178], !P6 ;  /* 0x00005e0007007a0c */ /* 0x000fe20007721270 */
[----:B------:R-:W4:Y:S01]  /*14ce0*/  LDL.LU R23, [R1+0x8d4] ;  /* 0x0008d40001177983 */ /* 0x000f220000300800 */
[----:B0-----:R-:W-:Y:S02]  /*14cf0*/  IMAD.MOV.U32 R17, RZ, RZ, R19 ;  /* 0x000000ffff117224 */ /* 0x001fe400078e0013 */
[----:B------:R-:W-:-:S03]  /*14d00*/  IMAD.WIDE R18, R0, 0x2, R2 ;  /* 0x0000000200127825 */ /* 0x000fc600078e0202 */
[----:B------:R-:W-:Y:S01]  /*14d10*/  PRMT R21, R17, 0x7632, R21 ;  /* 0x0000763211157816 */ /* 0x000fe20000000015 */
[C---:B------:R-:W-:Y:S01]  /*14d20*/  IMAD.WIDE R16, R0.reuse, 0x2, R24 ;  /* 0x0000000200107825 */ /* 0x040fe200078e0218 */
[----:B------:R-:W-:Y:S01]  /*14d30*/  IADD3 R0, R0, c[0x0][0x198], RZ ;  /* 0x0000660000007a10 */ /* 0x000fe20007ffe0ff */
[----:B------:R0:W-:Y:S01]  /*14d40*/  @P3 STG.E.U16 [R18.64], R20 ;  /* 0x0000001412003986 */ /* 0x0001e2000c101504 */
[----:B------:R-:W-:-:S03]  /*14d50*/  ISETP.LT.AND P6, PT, R27, c[0x0][0x178], !P6 ;  /* 0x00005e001b007a0c */ /* 0x000fc600077c1270 */
[----:B------:R1:W-:Y:S01]  /*14d60*/  @P0 STG.E.U16 [R16.64], R21 ;  /* 0x0000001510000986 */ /* 0x0003e2000c101504 */
[----:B------:R-:W-:Y:S01]  /*14d70*/  ISETP.LT.AND P0, PT, R7, c[0x0][0x178], !P5 ;  /* 0x00005e0007007a0c */ /* 0x000fe20006f01270 */
[----:B0-----:R-:W-:Y:S01]  /*14d80*/  IMAD.WIDE R18, R0, 0x2, R2 ;  /* 0x0000000200127825 */ /* 0x001fe200078e0202 */
[----:B------:R-:W-:Y:S02]  /*14d90*/  IADD3 R20, R6, 0x8, RZ ;  /* 0x0000000806147810 */ /* 0x000fe40007ffe0ff */
[----:B-1----:R-:W-:Y:S02]  /*14da0*/  IADD3 R16, R0, c[0x0][0x198], RZ ;  /* 0x0000660000107a10 */ /* 0x002fe40007ffe0ff */
[----:B------:R-:W-:-:S03]  /*14db0*/  ISETP.GE.AND P3, PT, R20, c[0x0][0x17c], PT ;  /* 0x00005f0014007a0c */ /* 0x000fc60003f66270 */
[----:B------:R-:W-:Y:S01]  /*14dc0*/  IMAD.WIDE R20, R16, 0x2, R2 ;  /* 0x0000000210147825 */ /* 0x000fe200078e0202 */
[----:B--2---:R0:W-:Y:S03]  /*14dd0*/  @P1 STG.E.U16 [R18.64], R22 ;  /* 0x0000001612001986 */ /* 0x0041e6000c101504 */
[----:B0-----:R-:W-:Y:S01]  /*14de0*/  IMAD.WIDE R18, R0, 0x2, R24 ;  /* 0x0000000200127825 */ /* 0x001fe200078e0218 */
[----:B------:R-:W-:Y:S02]  /*14df0*/  PRMT R0, R22, 0x7632, R0 ;  /* 0x0000763216007816 */ /* 0x000fe40000000000 */
[----:B------:R-:W-:Y:S02]  /*14e00*/  IADD3 R22, R6, 0xa, RZ ;  /* 0x0000000a06167810 */ /* 0x000fe40007ffe0ff */
[----:B------:R-:W-:Y:S04]  /*14e10*/  @P6 STG.E.U16 [R18.64], R4 ;  /* 0x0000000412006986 */ /* 0x000fe8000c101504 */
[----:B------:R0:W-:Y:S01]  /*14e20*/  @P0 STG.E.U16 [R20.64], R0 ;  /* 0x0000000014000986 */ /* 0x0001e2000c101504 */
[----:B------:R-:W-:-:S03]  /*14e30*/  ISETP.GE.AND P0, PT, R22, c[0x0][0x17c], PT ;  /* 0x00005f0016007a0c */ /* 0x000fc60003f06270 */
[----:B------:R-:W2:Y:S01]  /*14e40*/  LDL.LU R22, [R1+0xc0] ;  /* 0x0000c00001167983 */ /* 0x000ea20000300800 */
[----:B------:R-:W-:Y:S02]  /*14e50*/  ISETP.LT.AND P5, PT, R27, c[0x0][0x178], !P5 ;  /* 0x00005e001b007a0c */ /* 0x000fe40006fa1270 */
[----:B------:R-:W-:Y:S02]  /*14e60*/  ISETP.LT.AND P6, PT, R7, c[0x0][0x178], !P4 ;  /* 0x00005e0007007a0c */ /* 0x000fe400067c1270 */
[----:B------:R-:W-:Y:S02]  /*14e70*/  ISETP.LT.AND P4, PT, R27, c[0x0][0x178], !P4 ;  /* 0x00005e001b007a0c */ /* 0x000fe40006781270 */
[----:B------:R-:W-:Y:S02]  /*14e80*/  IADD3 R17, R6, 0x9, RZ ;  /* 0x0000000906117810 */ /* 0x000fe40007ffe0ff */
[C---:B0-----:R-:W-:Y:S02]  /*14e90*/  IADD3 R0, R16.reuse, c[0x0][0x198], RZ ;  /* 0x0000660010007a10 */ /* 0x041fe40007ffe0ff */
[----:B------:R-:W-:Y:S01]  /*14ea0*/  ISETP.GE.AND P1, PT, R17, c[0x0][0x17c], PT ;  /* 0x00005f0011007a0c */ /* 0x000fe20003f26270 */
[----:B------:R-:W-:-:S04]  /*14eb0*/  IMAD.WIDE R16, R16, 0x2, R24 ;  /* 0x0000000210107825 */ /* 0x000fc800078e0218 */
[----:B------:R-:W-:-:S04]  /*14ec0*/  IMAD.WIDE R18, R0, 0x2, R2 ;  /* 0x0000000200127825 */ /* 0x000fc800078e0202 */
[----:B------:R-:W-:Y:S01]  /*14ed0*/  IMAD.WIDE R20, R0, 0x2, R24 ;  /* 0x0000000200147825 */ /* 0x000fe200078e0218 */
[----:B----4-:R-:W-:-:S05]  /*14ee0*/  PRMT R23, R4, 0x7632, R23 ;  /* 0x0000763204177816 */ /* 0x010fca0000000017 */
[----:B------:R-:W-:Y:S01]  /*14ef0*/  @P5 STG.E.U16 [R16.64], R23 ;  /* 0x0000001710005986 */ /* 0x000fe2000c101504 */
[----:B------:R-:W-:-:S04]  /*14f00*/  IADD3 R4, R6, 0xb, RZ ;  /* 0x0000000b06047810 */ /* 0x000fc80007ffe0ff */
[----:B------:R-:W-:Y:S02]  /*14f10*/  ISETP.GE.AND P5, PT, R4, c[0x0][0x17c], PT ;  /* 0x00005f0004007a0c */ /* 0x000fe40003fa6270 */
[----:B------:R-:W-:Y:S02]  /*14f20*/  IADD3 R4, R6, 0xc, RZ ;  /* 0x0000000c06047810 */ /* 0x000fe40007ffe0ff */
[----:B------:R-:W4:Y:S04]  /*14f30*/  LDL.LU R6, [R1+0x8d0] ;  /* 0x0008d00001067983 */ /* 0x000f280000300800 */
[----:B--2---:R0:W-:Y:S04]  /*14f40*/  @P6 STG.E.U16 [R18.64], R22 ;  /* 0x0000001612006986 */ /* 0x0041e8000c101504 */
[----:B------:R-:W-:Y:S01]  /*14f50*/  @P4 STG.E.U16 [R20.64], R12 ;  /* 0x0000000c14004986 */ /* 0x000fe2000c101504 */
[----:B------:R-:W-:-:S02]  /*14f60*/  ISETP.LT.AND P4, PT, R7, c[0x0][0x178], !P2 ;  /* 0x00005e0007007a0c */ /* 0x000fc40005781270 */
[----:B---3--:R-:W-:Y:S02]  /*14f70*/  PRMT R26, R22, 0x7632, R26 ;  /* 0x00007632161a7816 */ /* 0x008fe4000000001a */
[----:B0-----:R-:W-:-:S05]  /*14f80*/  IADD3 R18, R0, c[0x0][0x198], RZ ;  /* 0x0000660000127a10 */ /* 0x001fca0007ffe0ff */
[----:B------:R-:W-:-:S05]  /*14f90*/  IMAD.WIDE R16, R18, 0x2, R2 ;  /* 0x0000000212107825 */ /* 0x000fca00078e0202 */
[----:B------:R0:W-:Y:S04]  /*14fa0*/  @P4 STG.E.U16 [R16.64], R26 ;  /* 0x0000001a10004986 */ /* 0x0001e8000c101504 */
[----:B0-----:R-:W2:Y:S04]  /*14fb0*/  LDL.LU R16, [R1+0x120] ;  /* 0x0001200001107983 */ /* 0x001ea80000300800 */
[----:B------:R-:W3:Y:S04]  /*14fc0*/  LDL.LU R17, [R1+0x20] ;  /* 0x0000200001117983 */ /* 0x000ee80000300800 */
[----:B------:R0:W-:Y:S04]  /*14fd0*/  STL [R1+0x8b0], R26 ;  /* 0x0008b01a01007387 */ /* 0x0001e80000100800 */
[----:B0-----:R-:W4:Y:S01]  /*14fe0*/  LDL R26, [R1+0x478] ;  /* 0x00047800011a7983 */ /* 0x001f220000100800 */
[----:B------:R-:W-:-:S02]  /*14ff0*/  ISETP.LT.AND P2, PT, R27, c[0x0][0x178], !P2 ;  /* 0x00005e001b007a0c */ /* 0x000fc40005741270 */
[----:B------:R-:W-:Y:S02]  /*15000*/  ISETP.LT.AND P6, PT, R7, c[0x0][0x178], !P3 ;  /* 0x00005e0007007a0c */ /* 0x000fe40005fc1270 */
[C---:B------:R-:W-:Y:S01]  /*15010*/  IADD3 R0, R18.reuse, c[0x0][0x198], RZ ;  /* 0x0000660012007a10 */ /* 0x040fe20007ffe0ff */
[----:B------:R-:W-:Y:S01]  /*15020*/  IMAD.WIDE R18, R18, 0x2, R24 ;  /* 0x0000000212127825 */ /* 0x000fe200078e0218 */
[----:B------:R-:W-:Y:S02]  /*15030*/  ISETP.LT.AND P3, PT, R27, c[0x0][0x178], !P3 ;  /* 0x00005e001b007a0c */ /* 0x000fe40005f61270 */
[----:B------:R-:W-:Y:S01]  /*15040*/  PRMT R12, R12, 0x7632, R12 ;  /* 0x000076320c0c7816 */ /* 0x000fe2000000000c */
[----:B------:R-:W-:-:S04]  /*15050*/  IMAD.WIDE R20, R0, 0x2, R2 ;  /* 0x0000000200147825 */ /* 0x000fc800078e0202 */
[----:B------:R0:W-:Y:S01]  /*15060*/  @P2 STG.E.U16 [R18.64], R12 ;  /* 0x0000000c12002986 */ /* 0x0001e2000c101504 */
[C---:B------:R-:W-:Y:S01]  /*15070*/  IMAD.WIDE R22, R0.reuse, 0x2, R24 ;  /* 0x0000000200167825 */ /* 0x040fe200078e0218 */
[----:B0-----:R-:W-:-:S04]  /*15080*/  IADD3 R18, R0, c[0x0][0x198], RZ ;  /* 0x0000660000127a10 */ /* 0x001fc80007ffe0ff */
[----:B------:R-:W-:Y:S01]  /*15090*/  IADD3 R0, R18, c[0x0][0x198], RZ ;  /* 0x0000660012007a10 */ /* 0x000fe20007ffe0ff */
[----:B--2---:R-:W-:Y:S01]  /*150a0*/  @P6 STG.E.U16 [R20.64], R16 ;  /* 0x0000001014006986 */ /* 0x004fe2000c101504 */
[----:B------:R-:W-:Y:S02]  /*150b0*/  ISETP.LT.AND P6, PT, R7, c[0x0][0x178], !P1 ;  /* 0x00005e0007007a0c */ /* 0x000fe40004fc1270 */
[----:B------:R-:W-:Y:S01]  /*150c0*/  ISETP.LT.AND P1, PT, R27, c[0x0][0x178], !P1 ;  /* 0x00005e001b007a0c */ /* 0x000fe20004f21270 */
[----:B---3--:R0:W-:Y:S02]  /*150d0*/  @P3 STG.E.U16 [R22.64], R17 ;  /* 0x0000001116003986 */ /* 0x0081e4000c101504 */
[----:B0-----:R-:W-:Y:S02]  /*150e0*/  PRMT R23, R16, 0x7632, R23 ;  /* 0x0000763210177816 */ /* 0x001fe40000000017 */
[----:B------:R-:W-:Y:S01]  /*150f0*/  PRMT R22, R17, 0x7632, R22 ;  /* 0x0000763211167816 */ /* 0x000fe20000000016 */
[----:B------:R-:W-:Y:S01]  /*15100*/  IMAD.WIDE R16, R18, 0x2, R2 ;  /* 0x0000000212107825 */ /* 0x000fe200078e0202 */
[----:B----4-:R-:W-:-:S03]  /*15110*/  IADD3 R12, R26, 0xd, RZ ;  /* 0x0000000d1a0c7810 */ /* 0x010fc60007ffe0ff */
[----:B------:R-:W-:Y:S01]  /*15120*/  IMAD.WIDE R18, R18, 0x2, R24 ;  /* 0x0000000212127825 */ /* 0x000fe200078e0218 */
[----:B------:R-:W-:Y:S01]  /*15130*/  ISETP.GE.AND P2, PT, R12, c[0x0][0x17c], PT ;  /* 0x00005f000c007a0c */ /* 0x000fe20003f46270 */
[----:B------:R0:W-:Y:S04]  /*15140*/  @P6 STG.E.U16 [R16.64], R23 ;  /* 0x0000001710006986 */ /* 0x0001e8000c101504 */
[----:B------:R-:W2:Y:S04]  /*15150*/  LDL.LU R12, [R1] ;  /* 0x00000000010c7983 */ /* 0x000ea80000300800 */
[----:B------:R1:W-:Y:S04]  /*15160*/  @P1 STG.E.U16 [R18.64], R22 ;  /* 0x0000001612001986 */ /* 0x0003e8000c101504 */
[----:B0-----:R-:W3:Y:S04]  /*15170*/  LDL.LU R23, [R1+0x100] ;  /* 0x0001000001177983 */ /* 0x001ee80000300800 */
[----:B-1----:R-:W4:Y:S01]  /*15180*/  LDL.LU R19, [R1+0x110] ;  /* 0x0001100001137983 */ /* 0x002f220000300800 */
[----:B------:R-:W-:-:S02]  /*15190*/  ISETP.LT.AND P3, PT, R7, c[0x0][0x178], !P0 ;  /* 0x00005e0007007a0c */ /* 0x000fc40004761270 */
[----:B------:R-:W-:Y:S01]  /*151a0*/  ISETP.LT.AND P0, PT, R27, c[0x0][0x178], !P0 ;  /* 0x00005e001b007a0c */ /* 0x000fe20004701270 */
[----:B------:R-:W-:Y:S01]  /*151b0*/  IMAD.WIDE R20, R0, 0x2, R2 ;  /* 0x0000000200147825 */ /* 0x000fe200078e0202 */
[----:B------:R-:W-:-:S03]  /*151c0*/  ISETP.LT.AND P1, PT, R7, c[0x0][0x178], !P5 ;  /* 0x00005e0007007a0c */ /* 0x000fc60006f21270 */
[C---:B------:R-:W-:Y:S01]  /*151d0*/  IMAD.WIDE R16, R0.reuse, 0x2, R24 ;  /* 0x0000000200107825 */ /* 0x040fe200078e0218 */
[----:B------:R-:W-:Y:S02]  /*151e0*/  IADD3 R0, R0, c[0x0][0x198], RZ ;  /* 0x0000660000007a10 */ /* 0x000fe40007ffe0ff */
[----:B------:R-:W-:Y:S02]  /*151f0*/  ISETP.GE.AND P4, PT, R4, c[0x0][0x17c], PT ;  /* 0x00005f0004007a0c */ /* 0x000fe40003f86270 */
[----:B------:R-:W-:Y:S02]  /*15200*/  IADD3 R4, R26, 0xe, RZ ;  /* 0x0000000e1a047810 */ /* 0x000fe40007ffe0ff */
[----:B------:R-:W-:Y:S02]  /*15210*/  ISETP.LT.AND P5, PT, R27, c[0x0][0x178], !P5 ;  /* 0x00005e001b007a0c */ /* 0x000fe40006fa1270 */
[----:B------:R-:W-:Y:S02]  /*15220*/  ISETP.GE.AND P6, PT, R4, c[0x0][0x17c], PT ;  /* 0x00005f0004007a0c */ /* 0x000fe40003fc6270 */
[----:B------:R-:W-:Y:S01]  /*15230*/  IADD3 R4, R26, 0xf, RZ ;  /* 0x0000000f1a047810 */ /* 0x000fe20007ffe0ff */
[----:B----4-:R0:W-:Y:S04]  /*15240*/  @P3 STG.E.U16 [R20.64], R19 ;  /* 0x0000001314003986 */ /* 0x0101e8000c101504 */
[----:B--2---:R1:W-:Y:S01]  /*15250*/  @P0 STG.E.U16 [R16.64], R12 ;  /* 0x0000000c10000986 */ /* 0x0043e2000c101504 */
[----:B0-----:R-:W-:-:S03]  /*15260*/  PRMT R20, R19, 0x7632, R20 ;  /* 0x0000763213147816 */ /* 0x001fc60000000014 */
[----:B------:R-:W2:Y:S01]  /*15270*/  LDL.LU R21, [R1+0x40] ;  /* 0x0000400001157983 */ /* 0x000ea20000300800 */
[----:B-1----:R-:W-:-:S05]  /*15280*/  IMAD.WIDE R16, R0, 0x2, R2 ;  /* 0x0000000200107825 */ /* 0x002fca00078e0202 */
[----:B------:R0:W-:Y:S01]  /*15290*/  @P1 STG.E.U16 [R16.64], R20 ;  /* 0x0000001410001986 */ /* 0x0001e2000c101504 */
[----:B------:R-:W-:Y:S01]  /*152a0*/  ISETP.LT.AND P0, PT, R7, c[0x0][0x178], !P4 ;  /* 0x00005e0007007a0c */ /* 0x000fe20006701270 */
[----:B------:R-:W-:Y:S01]  /*152b0*/  IMAD.WIDE R18, R0, 0x2, R24 ;  /* 0x0000000200127825 */ /* 0x000fe200078e0218 */
[----:B------:R-:W-:Y:S02]  /*152c0*/  ISETP.LT.AND P4, PT, R27, c[0x0][0x178], !P4 ;  /* 0x00005e001b007a0c */ /* 0x000fe40006781270 */
[----:B------:R-:W-:Y:S01]  /*152d0*/  ISETP.GE.AND P3, PT, R4, c[0x0][0x17c], PT ;  /* 0x00005f0004007a0c */ /* 0x000fe20003f66270 */
[----:B0-----:R-:W4:Y:S01]  /*152e0*/  LDL.LU R20, [R1+0x130] ;  /* 0x0001300001147983 */ /* 0x001f220000300800 */
[----:B------:R-:W-:Y:S02]  /*152f0*/  PRMT R4, R12, 0x7632, R4 ;  /* 0x000076320c047816 */ /* 0x000fe40000000004 */
[----:B------:R-:W-:Y:S01]  /*15300*/  IADD3 R0, R0, c[0x0][0x198], RZ ;  /* 0x0000660000007a10 */ /* 0x000fe20007ffe0ff */
[----:B------:R-:W4:Y:S04]  /*15310*/  LDL.LU R22, [R1+0x94] ;  /* 0x0000940001167983 */ /* 0x000f280000300800 */
[----:B------:R0:W-:Y:S01]  /*15320*/  @P5 STG.E.U16 [R18.64], R4 ;  /* 0x0000000412005986 */ /* 0x0001e2000c101504 */
[----:B------:R-:W-:-:S05]  /*15330*/  IMAD.WIDE R16, R0, 0x2, R2 ;  /* 0x0000000200107825 */ /* 0x000fca00078e0202 */
[----:B---3--:R-:W-:Y:S01]  /*15340*/  @P0 STG.E.U16 [R16.64], R23 ;  /* 0x0000001710000986 */ /* 0x008fe2000c101504 */
[----:B0-----:R-:W-:-:S05]  /*15350*/  IMAD.WIDE R18, R0, 0x2, R24 ;  /* 0x0000000200127825 */ /* 0x001fca00078e0218 */
[----:B------:R0:W-:Y:S02]  /*15360*/  @P4 STG.E.U16 [R18.64], R8 ;  /* 0x0000000812004986 */ /* 0x0001e4000c101504 */
[----:B0-----:R-:W-:Y:S02]  /*15370*/  PRMT R8, R23, 0x7632, R8 ;  /* 0x0000763217087816 */ /* 0x001fe40000000008 */
[----:B------:R-:W3:Y:S01]  /*15380*/  LDL.LU R23, [R1+0x34] ;  /* 0x0000340001177983 */ /* 0x000ee20000300800 */
[----:B------:R-:W-:Y:S02]  /*15390*/  ISETP.LT.AND P5, PT, R7, c[0x0][0x178], !P2 ;  /* 0x00005e0007007a0c */ /* 0x000fe400057a1270 */
[----:B------:R-:W-:Y:S02]  /*153a0*/  ISETP.LT.AND P2, PT, R27, c[0x0][0x178], !P2 ;  /* 0x00005e001b007a0c */ /* 0x000fe40005741270 */
[----:B------:R-:W-:Y:S02]  /*153b0*/  IADD3 R0, R0, c[0x0][0x198], RZ ;  /* 0x0000660000007a10 */ /* 0x000fe40007ffe0ff */
[----:B------:R-:W-:-:S02]  /*153c0*/  IADD3 R4, R26, 0x11, RZ ;  /* 0x000000111a047810 */ /* 0x000fc40007ffe0ff */
[----:B------:R-:W-:Y:S01]  /*153d0*/  ISETP.LT.AND P4, PT, R7, c[0x0][0x178], !P6 ;  /* 0x00005e0007007a0c */ /* 0x000fe20007781270 */
[----:B------:R-:W-:Y:S01]  /*153e0*/  IMAD.WIDE R16, R0, 0x2, R2 ;  /* 0x0000000200107825 */ /* 0x000fe200078e0202 */
[----:B------:R-:W-:Y:S02]  /*153f0*/  ISETP.GE.AND P0, PT, R4, c[0x0][0x17c], PT ;  /* 0x00005f0004007a0c */ /* 0x000fe40003f06270 */
[----:B------:R-:W-:Y:S01]  /*15400*/  PRMT R4, R8, 0x7632, R4 ;  /* 0x0000763208047816 */ /* 0x000fe20000000004 */
[C---:B------:R-:W-:Y:S01]  /*15410*/  IMAD.WIDE R18, R0.reuse, 0x2, R24 ;  /* 0x0000000200127825 */ /* 0x040fe200078e0218 */
[----:B------:R-:W-:Y:S01]  /*15420*/  IADD3 R0, R0, c[0x0][0x198], RZ ;  /* 0x0000660000007a10 */ /* 0x000fe20007ffe0ff */
[----:B------:R0:W-:Y:S01]  /*15430*/  @P5 STG.E.U16 [R16.64], R8 ;  /* 0x0000000810005986 */ /* 0x0001e2000c101504 */
[----:B------:R-:W-:-:S03]  /*15440*/  ISETP.LT.AND P6, PT, R27, c[0x0][0x178], !P6 ;  /* 0x00005e001b007a0c */ /* 0x000fc600077c1270 */
[----:B------:R1:W-:Y:S01]  /*15450*/  @P2 STG.E.U16 [R18.64], R4 ;  /* 0x0000000412002986 */ /* 0x0003e2000c101504 */
[----:B------:R-:W-:Y:S02]  /*15460*/  ISETP.LT.AND P2, PT, R7, c[0x0][0x178], !P3 ;  /* 0x00005e0007007a0c */ /* 0x000fe40005f41270 */
[C---:B------:R-:W-:Y:S02]  /*15470*/  IADD3 R12, R26.reuse, 0x10, RZ ;  /* 0x000000101a0c7810 */ /* 0x040fe40007ffe0ff */
[----:B0-----:R-:W-:Y:S01]  /*15480*/  IADD3 R8, R26, 0x12, RZ ;  /* 0x000000121a087810 */ /* 0x001fe20007ffe0ff */
[----:B------:R-:W-:-:S03]  /*15490*/  IMAD.WIDE R16, R0, 0x2, R2 ;  /* 0x0000000200107825 */ /* 0x000fc600078e0202 */
[----:B------:R-:W-:Y:S02]  /*154a0*/  ISETP.GE.AND P5, PT, R8, c[0x0][0x17c], PT ;  /* 0x00005f0008007a0c */ /* 0x000fe40003fa6270 */
[----:B------:R-:W-:Y:S02]  /*154b0*/  IADD3 R8, R0, c[0x0][0x198], RZ ;  /* 0x0000660000087a10 */ /* 0x000fe40007ffe0ff */
[----:B------:R-:W-:-:S03]  /*154c0*/  ISETP.GE.AND P1, PT, R12, c[0x0][0x17c], PT ;  /* 0x00005f000c007a0c */ /* 0x000fc60003f26270 */
[----:B-1----:R-:W-:Y:S01]  /*154d0*/  IMAD.WIDE R18, R8, 0x2, R2 ;  /* 0x0000000208127825 */ /* 0x002fe200078e0202 */
[----:B------:R-:W-:Y:S02]  /*154e0*/  ISETP.LT.AND P3, PT, R27, c[0x0][0x178], !P3 ;  /* 0x00005e001b007a0c */ /* 0x000fe40005f61270 */
[----:B--2---:R-:W-:Y:S01]  /*154f0*/  PRMT R12, R21, 0x7632, R12 ;  /* 0x00007632150c7816 */ /* 0x004fe2000000000c */
[----:B----4-:R0:W-:Y:S02]  /*15500*/  @P4 STG.E.U16 [R16.64], R20 ;  /* 0x0000001410004986 */ /* 0x0101e4000c101504 */
[----:B0-----:R-:W-:Y:S01]  /*15510*/  IMAD.WIDE R16, R0, 0x2, R24 ;  /* 0x0000000200107825 */ /* 0x001fe200078e0218 */
[----:B------:R-:W-:-:S04]  /*15520*/  PRMT R0, R20, 0x7632, R0 ;  /* 0x0000763214007816 */ /* 0x000fc80000000000 */
[----:B------:R0:W-:Y:S01]  /*15530*/  @P6 STG.E.U16 [R16.64], R21 ;  /* 0x0000001510006986 */ /* 0x0001e2000c101504 */
[----:B------:R-:W-:Y:S02]  /*15540*/  ISETP.LT.AND P6, PT, R7, c[0x0][0x178], !P1 ;  /* 0x00005e0007007a0c */ /* 0x000fe40004fc1270 */
[----:B------:R-:W-:Y:S01]  /*15550*/  ISETP.LT.AND P1, PT, R27, c[0x0][0x178], !P1 ;  /* 0x00005e001b007a0c */ /* 0x000fe20004f21270 */
[----:B------:R1:W-:Y:S01]  /*15560*/  @P2 STG.E.U16 [R18.64], R0 ;  /* 0x0000000012002986 */ /* 0x0003e2000c101504 */
[C---:B0-----:R-:W-:Y:S01]  /*15570*/  IMAD.WIDE R16, R8.reuse, 0x2, R24 ;  /* 0x0000000208107825 */ /* 0x041fe200078e0218 */
[----:B-1----:R-:W-:-:S04]  /*15580*/  IADD3 R0, R8, c[0x0][0x198], RZ ;  /* 0x0000660008007a10 */ /* 0x002fc80007ffe0ff */
[----:B------:R0:W-:Y:S01]  /*15590*/  @P3 STG.E.U16 [R16.64], R12 ;  /* 0x0000000c10003986 */ /* 0x0001e2000c101504 */
[----:B------:R-:W-:-:S04]  /*155a0*/  IMAD.WIDE R18, R0, 0x2, R2 ;  /* 0x0000000200127825 */ /* 0x000fc800078e0202 */
[----:B------:R-:W-:Y:S01]  /*155b0*/  IMAD.WIDE R20, R0, 0x2, R24 ;  /* 0x0000000200147825 */ /* 0x000fe200078e0218 */
[----:B------:R1:W-:Y:S04]  /*155c0*/  @P6 STG.E.U16 [R18.64], R22 ;  /* 0x0000001612006986 */ /* 0x0003e8000c101504 */
[----:B---3--:R-:W-:Y:S01]  /*155d0*/  @P1 STG.E.U16 [R20.64], R23 ;  /* 0x0000001714001986 */ /* 0x008fe2000c101504 */
[----:B------:R-:W-:Y:S02]  /*155e0*/  ISETP.LT.AND P1, PT, R7, c[0x0][0x178], !P0 ;  /* 0x00005e0007007a0c */ /* 0x000fe40004721270 */
[----:B0-----:R-:W-:Y:S02]  /*155f0*/  PRMT R12, R22, 0x7632, R12 ;  /* 0x00007632160c7816 */ /* 0x001fe4000000000c */
[----:B-1----:R-:W-:-:S05]  /*15600*/  IADD3 R18, R0, c[0x0][0x198], RZ ;  /* 0x0000660000127a10 */ /* 0x002fca0007ffe0ff */
[----:B------:R-:W-:-:S05]  /*15610*/  IMAD.WIDE R16, R18, 0x2, R2 ;  /* 0x0000000212107825 */ /* 0x000fca00078e0202 */
[----:B------:R0:W-:Y:S04]  /*15620*/  @P1 STG.E.U16 [R16.64], R12 ;  /* 0x0000000c10001986 */ /* 0x0001e8000c101504 */
[----:B0-----:R-:W2:Y:S04]  /*15630*/  LDL.LU R16, [R1+0xa4] ;  /* 0x0000a40001107983 */ /* 0x001ea80000300800 */
[----:B------:R-:W3:Y:S01]  /*15640*/  LDL.LU R17, [R1+0x14] ;  /* 0x0000140001117983 */ /* 0x000ee20000300800 */
[----:B------:R-:W-:Y:S02]  /*15650*/  ISETP.LT.AND P0, PT, R27, c[0x0][0x178], !P0 ;  /* 0x00005e001b007a0c */ /* 0x000fe40004701270 */
[----:B------:R-:W-:-:S02]  /*15660*/  ISETP.LT.AND P6, PT, R7, c[0x0][0x178], !P5 ;  /* 0x00005e0007007a0c */ /* 0x000fc40006fc1270 */
[----:B------:R-:W-:Y:S02]  /*15670*/  ISETP.LT.AND P5, PT, R27, c[0x0][0x178], !P5 ;  /* 0x00005e001b007a0c */ /* 0x000fe40006fa1270 */
[----:B------:R-:W-:Y:S02]  /*15680*/  IADD3 R8, R26, 0x15, RZ ;  /* 0x000000151a087810 */ /* 0x000fe40007ffe0ff */
[C---:B------:R-:W-:Y:S01]  /*15690*/  IADD3 R0, R18.reuse, c[0x0][0x198], RZ ;  /* 0x0000660012007a10 */ /* 0x040fe20007ffe0ff */
[----:B------:R-:W-:Y:S01]  /*156a0*/  IMAD.WIDE R18, R18, 0x2, R24 ;  /* 0x0000000212127825 */ /* 0x000fe200078e0218 */
[----:B------:R-:W-:Y:S02]  /*156b0*/  ISETP.GE.AND P3, PT, R8, c[0x0][0x17c], PT ;  /* 0x00005f0008007a0c */ /* 0x000fe40003f66270 */
[----:B------:R-:W-:Y:S01]  /*156c0*/  PRMT R8, R23, 0x7632, R8 ;  /* 0x0000763217087816 */ /* 0x000fe20000000008 */
[----:B------:R-:W-:-:S04]  /*156d0*/  IMAD.WIDE R20, R0, 0x2, R2 ;  /* 0x0000000200147825 */ /* 0x000fc800078e0202 */
[----:B------:R-:W-:Y:S01]  /*156e0*/  IMAD.WIDE R22, R0, 0x2, R24 ;  /* 0x0000000200167825 */ /* 0x000fe200078e0218 */
[----:B------:R-:W-:Y:S01]  /*156f0*/  @P0 STG.E.U16 [R18.64], R8 ;  /* 0x0000000812000986 */ /* 0x000fe2000c101504 */
[----:B------:R-:W-:-:S03]  /*15700*/  IADD3 R4, R26, 0x13, RZ ;  /* 0x000000131a047810 */ /* 0x000fc60007ffe0ff */
[----:B--2---:R-:W-:Y:S04]  /*15710*/  @P6 STG.E.U16 [R20.64], R16 ;  /* 0x0000001014006986 */ /* 0x004fe8000c101504 */
[----:B---3--:R0:W-:Y:S04]  /*15720*/  @P5 STG.E.U16 [R22.64], R17 ;  /* 0x0000001116005986 */ /* 0x0081e8000c101504 */
[----:B0-----:R-:W2:Y:S04]  /*15730*/  LDL.LU R23, [R1+0xd4] ;  /* 0x0000d40001177983 */ /* 0x001ea80000300800 */
[----:B------:R-:W3:Y:S01]  /*15740*/  LDL.LU R22, [R1+0xc4] ;  /* 0x0000c40001167983 */ /* 0x000ee20000300800 */
[----:B------:R-:W-:-:S02]  /*15750*/  ISETP.GE.AND P4, PT, R4, c[0x0][0x17c], PT ;  /* 0x00005f0004007a0c */ /* 0x000fc40003f86270 */
[----:B------:R-:W-:Y:S02]  /*15760*/  IADD3 R4, R26, 0x14, RZ ;  /* 0x000000141a047810 */ /* 0x000fe40007ffe0ff */
[----:B------:R-:W-:Y:S02]  /*15770*/  ISETP.LT.AND P6, PT, R7, c[0x0][0x178], !P4 ;  /* 0x00005e0007007a0c */ /* 0x000fe400067c1270 */
[----:B------:R-:W-:Y:S02]  /*15780*/  ISETP.GE.AND P2, PT, R4, c[0x0][0x17c], PT ;  /* 0x00005f0004007a0c */ /* 0x000fe40003f46270 */
[----:B------:R-:W-:Y:S02]  /*15790*/  ISETP.LT.AND P4, PT, R27, c[0x0][0x178], !P4 ;  /* 0x00005e001b007a0c */ /* 0x000fe40006781270 */
[----:B------:R-:W-:Y:S02]  /*157a0*/  IADD3 R18, R0, c[0x0][0x198], RZ ;  /* 0x0000660000127a10 */ /* 0x000fe40007ffe0ff */
[----:B------:R-:W-:-:S02]  /*157b0*/  IADD3 R4, R26, 0x16, RZ ;  /* 0x000000161a047810 */ /* 0x000fc40007ffe0ff */
[----:B------:R-:W-:Y:S02]  /*157c0*/  ISETP.LT.AND P5, PT, R7, c[0x0][0x178], !P2 ;  /* 0x00005e0007007a0c */ /* 0x000fe400057a1270 */
[----:B------:R-:W-:Y:S02]  /*157d0*/  IADD3 R20, R26, 0x17, RZ ;  /* 0x000000171a147810 */ /* 0x000fe40007ffe0ff */
[----:B------:R-:W-:Y:S02]  /*157e0*/  IADD3 R0, R18, c[0x0][0x198], RZ ;  /* 0x0000660012007a10 */ /* 0x000fe40007ffe0ff */
[----:B------:R-:W-:Y:S02]  /*157f0*/  ISETP.GE.AND P1, PT, R4, c[0x0][0x17c], PT ;  /* 0x00005f0004007a0c */ /* 0x000fe40003f26270 */
[----:B------:R-:W-:Y:S02]  /*15800*/  PRMT R12, R16, 0x7632, R12 ;  /* 0x00007632100c7816 */ /* 0x000fe4000000000c */
[----:B------:R-:W-:Y:S01]  /*15810*/  PRMT R4, R17, 0x7632, R4 ;  /* 0x0000763211047816 */ /* 0x000fe20000000004 */
[----:B------:R-:W-:Y:S01]  /*15820*/  IMAD.WIDE R16, R18, 0x2, R2 ;  /* 0x0000000212107825 */ /* 0x000fe200078e0202 */
[----:B------:R-:W-:-:S02]  /*15830*/  ISETP.LT.AND P2, PT, R27, c[0x0][0x178], !P2 ;  /* 0x00005e001b007a0c */ /* 0x000fc40005741270 */
[----:B------:R-:W-:Y:S01]  /*15840*/  ISETP.GE.AND P0, PT, R20, c[0x0][0x17c], PT ;  /* 0x00005f0014007a0c */ /* 0x000fe20003f06270 */
[----:B------:R-:W-:Y:S01]  /*15850*/  IMAD.WIDE R18, R18, 0x2, R24 ;  /* 0x0000000212127825 */ /* 0x000fe200078e0218 */
[----:B------:R-:W-:-:S03]  /*15860*/  IADD3 R8, R26, 0x18, RZ ;  /* 0x000000181a087810 */ /* 0x000fc60007ffe0ff */
[----:B------:R-:W-:Y:S01]  /*15870*/  IMAD.WIDE R20, R0, 0x2, R2 ;  /* 0x0000000200147825 */ /* 0x000fe200078e0202 */
[----:B------:R0:W-:Y:S01]  /*15880*/  @P6 STG.E.U16 [R16.64], R12 ;  /* 0x0000000c10006986 */ /* 0x0001e2000c101504 */
[----:B------:R-:W-:-:S03]  /*15890*/  ISETP.GE.AND P6, PT, R8, c[0x0][0x17c], PT ;  /* 0x00005f0008007a0c */ /* 0x000fc60003fc6270 */
[----:B------:R1:W-:Y:S01]  /*158a0*/  @P4 STG.E.U16 [R18.64], R4 ;  /* 0x0000000412004986 */ /* 0x0003e2000c101504 */
[----:B------:R-:W-:Y:S02]  /*158b0*/  ISETP.LT.AND P4, PT, R7, c[0x0][0x178], !P3 ;  /* 0x00005e0007007a0c */ /* 0x000fe40005f81270 */
[----:B------:R-:W-:Y:S01]  /*158c0*/  ISETP.LT.AND P3, PT, R27, c[0x0][0x178], !P3 ;  /* 0x00005e001b007a0c */ /* 0x000fe20005f61270 */
[C---:B0-----:R-:W-:Y:S01]  /*158d0*/  IMAD.WIDE R16, R0.reuse, 0x2, R24 ;  /* 0x0000000200107825 */ /* 0x041fe200078e0218 */
[----:B------:R-:W-:Y:S02]  /*158e0*/  IADD3 R0, R0, c[0x0][0x198], RZ ;  /* 0x0000660000007a10 */ /* 0x000fe40007ffe0ff */
[----:B-1----:R-:W-:Y:S02]  /*158f0*/  IADD3 R4, R26, 0x19, RZ ;  /* 0x000000191a047810 */ /* 0x002fe40007ffe0ff */
[----:B------:R-:W-:Y:S01]  /*15900*/  PRMT R12, R5, 0x7632, R12 ;  /* 0x00007632050c7816 */ /* 0x000fe2000000000c */
[----:B--2---:R0:W-:Y:S01]  /*15910*/  @P5 STG.E.U16 [R20.64], R23 ;  /* 0x0000001714005986 */ /* 0x0041e2000c101504 */
[----:B------:R-:W-:-:S03]  /*15920*/  PRMT R8, R23, 0x7632, R8 ;  /* 0x0000763217087816 */ /* 0x000fc60000000008 */
[----:B------:R1:W-:Y:S01]  /*15930*/  @P2 STG.E.U16 [R16.64], R5 ;  /* 0x0000000510002986 */ /* 0x0003e2000c101504 */
[----:B------:R-:W-:-:S03]  /*15940*/  ISETP.LT.AND P2, PT, R7, c[0x0][0x178], !P1 ;  /* 0x00005e0007007a0c */ /* 0x000fc60004f41270 */
[----:B0-----:R-:W2:Y:S01]  /*15950*/  LDL.LU R23, [R1+0x124] ;  /* 0x0001240001177983 */ /* 0x001ea20000300800 */
[----:B------:R-:W-:Y:S02]  /*15960*/  ISETP.GE.AND P5, PT, R4, c[0x0][0x17c], PT ;  /* 0x00005f0004007a0c */ /* 0x000fe40003fa6270 */
[----:B------:R-:W-:Y:S01]  /*15970*/  ISETP.LT.AND P1, PT, R27, c[0x0][0x178], !P1 ;  /* 0x00005e001b007a0c */ /* 0x000fe20004f21270 */
[----:B------:R-:W4:Y:S01]  /*15980*/  LDL.LU R19, [R1+0x24] ;  /* 0x0000240001137983 */ /* 0x000f220000300800 */
[----:B-1----:R-:W-:-:S03]  /*15990*/  IMAD.WIDE R4, R0, 0x2, R2 ;  /* 0x0000000200047825 */ /* 0x002fc600078e0202 */
[----:B------:R-:W4:Y:S01]  /*159a0*/  LDL.LU R21, [R1+0x114] ;  /* 0x0001140001157983 */ /* 0x000f220000300800 */
[C---:B------:R-:W-:Y:S01]  /*159b0*/  IMAD.WIDE R16, R0.reuse, 0x2, R24 ;  /* 0x0000000200107825 */ /* 0x040fe200078e0218 */
[----:B------:R-:W-:Y:S02]  /*159c0*/  IADD3 R0, R0, c[0x0][0x198], RZ ;  /* 0x0000660000007a10 */ /* 0x000fe40007ffe0ff */
[----:B------:R0:W-:Y:S04]  /*159d0*/  @P4 STG.E.U16 [R4.64], R8 ;  /* 0x0000000804004986 */ /* 0x0001e8000c101504 */
[----:B------:R1:W-:Y:S01]  /*159e0*/  @P3 STG.E.U16 [R16.64], R12 ;  /* 0x0000000c10003986 */ /* 0x0003e2000c101504 */
[----:B0-----:R-:W-:-:S04]  /*159f0*/  IMAD.WIDE R4, R0, 0x2, R2 ;  /* 0x0000000200047825 */ /* 0x001fc800078e0202 */
[----:B-1----:R-:W-:Y:S01]  /*15a00*/  IMAD.WIDE R16, R0, 0x2, R24 ;  /* 0x0000000200107825 */ /* 0x002fe200078e0218 */
[----:B---3--:R-:W-:Y:S04]  /*15a10*/  @P2 STG.E.U16 [R4.64], R22 ;  /* 0x0000001604002986 */ /* 0x008fe8000c101504 */
[----:B------:R0:W-:Y:S02]  /*15a20*/  @P1 STG.E.U16 [R16.64], R13 ;  /* 0x0000000d10001986 */ /* 0x0001e4000c101504 */
[----:B0-----:R-:W-:Y:S02]  /*15a30*/  PRMT R16, R22, 0x7632, R16 ;  /* 0x0000763216107816 */ /* 0x001fe40000000010 */
[----:B------:R-:W3:Y:S01]  /*15a40*/  LDL.LU R22, [R1+0x4] ;  /* 0x0000040001167983 */ /* 0x000ee20000300800 */
[----:B------:R-:W-:-:S02]  /*15a50*/  ISETP.LT.AND P3, PT, R7, c[0x0][0x178], !P0 ;  /* 0x00005e0007007a0c */ /* 0x000fc40004761270 */
[----:B------:R-:W-:Y:S02]  /*15a60*/  ISETP.LT.AND P0, PT, R27, c[0x0][0x178], !P0 ;  /* 0x00005e001b007a0c */ /* 0x000fe40004701270 */
[----:B------:R-:W-:Y:S02]  /*15a70*/  IADD3 R8, R26, 0x1b, RZ ;  /* 0x0000001b1a087810 */ /* 0x000fe40007ffe0ff */
[----:B------:R-:W-:Y:S02]  /*15a80*/  IADD3 R0, R0, c[0x0][0x198], RZ ;  /* 0x0000660000007a10 */ /* 0x000fe40007ffe0ff */
[----:B------:R-:W-:Y:S02]  /*15a90*/  ISETP.GE.AND P2, PT, R8, c[0x0][0x17c], PT ;  /* 0x00005f0008007a0c */ /* 0x000fe40003f46270 */
[----:B------:R-:W-:Y:S01]  /*15aa0*/  ISETP.LT.AND P1, PT, R7, c[0x0][0x178], !P6 ;  /* 0x00005e0007007a0c */ /* 0x000fe20007721270 */
[----:B------:R-:W-:Y:S01]  /*15ab0*/  IMAD.WIDE R4, R0, 0x2, R2 ;  /* 0x0000000200047825 */ /* 0x000fe200078e0202 */
[----:B------:R-:W-:-:S03]  /*15ac0*/  PRMT R8, R13, 0x7632, R8 ;  /* 0x000076320d087816 */ /* 0x000fc60000000008 */
        /* <DEDUP_REMOVED lines=14> */
[----:B------:R-:W-:Y:S01]  /*15bb0*/  IADD3 R8, R26, 0x1d, RZ ;  /* 0x0000001d1a087810 */ /* 0x000fe20007ffe0ff */
[----:B--2---:R0:W-:Y:S02]  /*15bc0*/  @P1 STG.E.U16 [R4.64], R23 ;  /* 0x0000001704001986 */ /* 0x0041e4000c101504 */
[----:B0-----:R-:W-:Y:S01]  /*15bd0*/  IMAD.WIDE R4, R0, 0x2, R24 ;  /* 0x0000000200047825 */ /* 0x001fe200078e0218 */
[----:B------:R-:W-:Y:S02]  /*15be0*/  PRMT R0, R23, 0x7632, R0 ;  /* 0x0000763217007816 */ /* 0x000fe40000000000 */
[----:B------:R-:W2:Y:S04]  /*15bf0*/  LDL.LU R23, [R1+0x104] ;  /* 0x0001040001177983 */ /* 0x000ea80000300800 */
[----:B----4-:R0:W-:Y:S01]  /*15c00*/  @P6 STG.E.U16 [R4.64], R19 ;  /* 0x0000001304006986 */ /* 0x0101e2000c101504 */
[----:B------:R-:W-:-:S02]  /*15c10*/  ISETP.LT.AND P6, PT, R7, c[0x0][0x178], !P4 ;  /* 0x00005e0007007a0c */ /* 0x000fc400067c1270 */
[----:B------:R-:W-:Y:S01]  /*15c20*/  ISETP.LT.AND P4, PT, R27, c[0x0][0x178], !P4 ;  /* 0x00005e001b007a0c */ /* 0x000fe20006781270 */
[----:B------:R1:W-:Y:S01]  /*15c30*/  @P0 STG.E.U16 [R12.64], R0 ;  /* 0x000000000c000986 */ /* 0x0003e2000c101504 */
[----:B------:R-:W-:Y:S02]  /*15c40*/  ISETP.GE.AND P1, PT, R8, c[0x0][0x17c], PT ;  /* 0x00005f0008007a0c */ /* 0x000fe40003f26270 */
[----:B------:R-:W-:Y:S01]  /*15c50*/  PRMT R8, R19, 0x7632, R8 ;  /* 0x0000763213087816 */ /* 0x000fe20000000008 */
[C---:B0-----:R-:W-:Y:S01]  /*15c60*/  IMAD.WIDE R4, R16.reuse, 0x2, R24 ;  /* 0x0000000210047825 */ /* 0x041fe200078e0218 */
[----:B-1----:R-:W-:-:S04]  /*15c70*/  IADD3 R0, R16, c[0x0][0x198], RZ ;  /* 0x0000660010007a10 */ /* 0x002fc80007ffe0ff */
[----:B------:R-:W-:Y:S01]  /*15c80*/  @P5 STG.E.U16 [R4.64], R8 ;  /* 0x0000000804005986 */ /* 0x000fe2000c101504 */
[----:B------:R-:W-:-:S04]  /*15c90*/  IMAD.WIDE R12, R0, 0x2, R2 ;  /* 0x00000002000c7825 */ /* 0x000fc800078e0202 */
[C---:B------:R-:W-:Y:S01]  /*15ca0*/  IMAD.WIDE R16, R0.reuse, 0x2, R24 ;  /* 0x0000000200107825 */ /* 0x040fe200078e0218 */
[----:B------:R0:W-:Y:S04]  /*15cb0*/  @P6 STG.E.U16 [R12.64], R21 ;  /* 0x000000150c006986 */ /* 0x0001e8000c101504 */
[----:B---3--:R1:W-:Y:S01]  /*15cc0*/  @P4 STG.E.U16 [R16.64], R22 ;  /* 0x0000001610004986 */ /* 0x0083e2000c101504 */
[----:B------:R-:W-:Y:S02]  /*15cd0*/  ISETP.LT.AND P4, PT, R7, c[0x0][0x178], !P2 ;  /* 0x00005e0007007a0c */ /* 0x000fe40005781270 */
[----:B------:R-:W-:Y:S02]  /*15ce0*/  ISETP.LT.AND P2, PT, R27, c[0x0][0x178], !P2 ;  /* 0x00005e001b007a0c */ /* 0x000fe40005741270 */
[----:B0-----:R-:W-:-:S02]  /*15cf0*/  IADD3 R12, R0, c[0x0][0x198], RZ ;  /* 0x00006600000c7a10 */ /* 0x001fc40007ffe0ff */
[----:B------:R-:W-:Y:S02]  /*15d00*/  PRMT R8, R21, 0x7632, R8 ;  /* 0x0000763215087816 */ /* 0x000fe40000000008 */
[C---:B------:R-:W-:Y:S01]  /*15d10*/  IADD3 R0, R12.reuse, c[0x0][0x198], RZ ;  /* 0x000066000c007a10 */ /* 0x040fe20007ffe0ff */
[----:B------:R-:W-:Y:S01]  /*15d20*/  IMAD.WIDE R4, R12, 0x2, R2 ;  /* 0x000000020c047825 */ /* 0x000fe200078e0202 */
[----:B------:R-:W-:Y:S02]  /*15d30*/  PRMT R20, R22, 0x7632, R20 ;  /* 0x0000763216147816 */ /* 0x000fe40000000014 */
[----:B-1----:R-:W3:Y:S01]  /*15d40*/  LDL.LU R22, [R1+0x44] ;  /* 0x0000440001167983 */ /* 0x002ee20000300800 */
[----:B------:R-:W-:-:S03]  /*15d50*/  IMAD.WIDE R12, R12, 0x2, R24 ;  /* 0x000000020c0c7825 */ /* 0x000fc600078e0218 */
[----:B------:R-:W-:Y:S04]  /*15d60*/  @P4 STG.E.U16 [R4.64], R8 ;  /* 0x0000000804004986 */ /* 0x000fe8000c101504 */
[----:B------:R0:W-:Y:S04]  /*15d70*/  @P2 STG.E.U16 [R12.64], R20 ;  /* 0x000000140c002986 */ /* 0x0001e8000c101504 */
[----:B0-----:R-:W4:Y:S01]  /*15d80*/  LDL.LU R20, [R1+0x134] ;  /* 0x0001340001147983 */ /* 0x001f220000300800 */
[----:B------:R-:W-:Y:S02]  /*15d90*/  ISETP.LT.AND P6, PT, R7, c[0x0][0x178], !P3 ;  /* 0x00005e0007007a0c */ /* 0x000fe40005fc1270 */
[----:B------:R-:W-:-:S02]  /*15da0*/  ISETP.LT.AND P3, PT, R27, c[0x0][0x178], !P3 ;  /* 0x00005e001b007a0c */ /* 0x000fc40005f61270 */
[C---:B------:R-:W-:Y:S02]  /*15db0*/  IADD3 R18, R26.reuse, 0x1e, RZ ;  /* 0x0000001e1a127810 */ /* 0x040fe40007ffe0ff */
[----:B------:R-:W-:Y:S01]  /*15dc0*/  IADD3 R19, R26, 0x1f, RZ ;  /* 0x0000001f1a137810 */ /* 0x000fe20007ffe0ff */
[----:B------:R-:W-:Y:S01]  /*15dd0*/  IMAD.WIDE R16, R0, 0x2, R2 ;  /* 0x0000000200107825 */ /* 0x000fe200078e0202 */
[----:B------:R-:W-:Y:S02]  /*15de0*/  ISETP.GE.AND P0, PT, R18, c[0x0][0x17c], PT ;  /* 0x00005f0012007a0c */ /* 0x000fe40003f06270 */
[----:B------:R-:W-:Y:S01]  /*15df0*/  ISETP.GE.AND P5, PT, R19, c[0x0][0x17c], PT ;  /* 0x00005f0013007a0c */ /* 0x000fe20003fa6270 */
[C---:B------:R-:W-:Y:S01]  /*15e00*/  IMAD.WIDE R18, R0.reuse, 0x2, R24 ;  /* 0x0000000200127825 */ /* 0x040fe200078e0218 */
[----:B------:R-:W-:Y:S02]  /*15e10*/  IADD3 R8, R0, c[0x0][0x198], RZ ;  /* 0x0000660000087a10 */ /* 0x000fe40007ffe0ff */
[----:B------:R-:W-:-:S03]  /*15e20*/  IADD3 R12, R26, 0x21, RZ ;  /* 0x000000211a0c7810 */ /* 0x000fc60007ffe0ff */
[----:B------:R-:W-:Y:S01]  /*15e30*/  IMAD.WIDE R4, R8, 0x2, R2 ;  /* 0x0000000208047825 */ /* 0x000fe200078e0202 */
[----:B------:R-:W-:Y:S01]  /*15e40*/  ISETP.GE.AND P2, PT, R12, c[0x0][0x17c], PT ;  /* 0x00005f000c007a0c */ /* 0x000fe20003f46270 */
[----:B--2---:R0:W-:Y:S04]  /*15e50*/  @P6 STG.E.U16 [R16.64], R23 ;  /* 0x0000001710006986 */ /* 0x0041e8000c101504 */
[----:B------:R1:W-:Y:S01]  /*15e60*/  @P3 STG.E.U16 [R18.64], R9 ;  /* 0x0000000912003986 */ /* 0x0003e2000c101504 */
[----:B0-----:R-:W-:-:S03]  /*15e70*/  PRMT R16, R23, 0x7632, R16 ;  /* 0x0000763217107816 */ /* 0x001fc60000000010 */
[----:B-1----:R-:W2:Y:S04]  /*15e80*/  LDL.LU R19, [R1+0x98] ;  /* 0x0000980001137983 */ /* 0x002ea80000300800 */
[----:B------:R-:W2:Y:S01]  /*15e90*/  LDL.LU R23, [R1+0x38] ;  /* 0x0000380001177983 */ /* 0x000ea20000300800 */
[----:B------:R-:W-:Y:S02]  /*15ea0*/  ISETP.LT.AND P6, PT, R7, c[0x0][0x178], !P1 ;  /* 0x00005e0007007a0c */ /* 0x000fe40004fc1270 */
[----:B------:R-:W-:Y:S02]  /*15eb0*/  ISETP.LT.AND P1, PT, R27, c[0x0][0x178], !P1 ;  /* 0x00005e001b007a0c */ /* 0x000fe40004f21270 */
[----:B------:R-:W-:Y:S02]  /*15ec0*/  ISETP.LT.AND P3, PT, R7, c[0x0][0x178], !P0 ;  /* 0x00005e0007007a0c */ /* 0x000fe40004761270 */
[----:B------:R-:W-:-:S02]  /*15ed0*/  ISETP.LT.AND P0, PT, R27, c[0x0][0x178], !P0 ;  /* 0x00005e001b007a0c */ /* 0x000fc40004701270 */
[C---:B------:R-:W-:Y:S02]  /*15ee0*/  IADD3 R18, R8.reuse, c[0x0][0x198], RZ ;  /* 0x0000660008127a10 */ /* 0x040fe40007ffe0ff */
[----:B------:R-:W-:Y:S01]  /*15ef0*/  PRMT R17, R9, 0x7632, R17 ;  /* 0x0000763209117816 */ /* 0x000fe20000000011 */
[----:B------:R-:W-:Y:S02]  /*15f00*/  IMAD.WIDE R8, R8, 0x2, R24 ;  /* 0x0000000208087825 */ /* 0x000fe400078e0218 */
[----:B------:R0:W-:Y:S02]  /*15f10*/  @P6 STG.E.U16 [R4.64], R16 ;  /* 0x0000001004006986 */ /* 0x0001e4000c101504 */
[C---:B------:R-:W-:Y:S02]  /*15f20*/  IMAD.WIDE R12, R18.reuse, 0x2, R2 ;  /* 0x00000002120c7825 */ /* 0x040fe400078e0202 */
[----:B------:R-:W-:Y:S02]  /*15f30*/  @P1 STG.E.U16 [R8.64], R17 ;  /* 0x0000001108001986 */ /* 0x000fe4000c101504 */
[----:B0-----:R-:W-:-:S02]  /*15f40*/  IMAD.WIDE R4, R18, 0x2, R24 ;  /* 0x0000000212047825 */ /* 0x001fc400078e0218 */
[----:B----4-:R0:W-:Y:S04]  /*15f50*/  @P3 STG.E.U16 [R12.64], R20 ;  /* 0x000000140c003986 */ /* 0x0101e8000c101504 */
[----:B---3--:R1:W-:Y:S01]  /*15f60*/  @P0 STG.E.U16 [R4.64], R22 ;  /* 0x0000001604000986 */ /* 0x0083e2000c101504 */
[----:B0-----:R-:W-:-:S03]  /*15f70*/  PRMT R13, R22, 0x7632, R13 ;  /* 0x00007632160d7816 */ /* 0x001fc6000000000d */
[----:B-1----:R-:W3:Y:S01]  /*15f80*/  LDL.LU R22, [R1+0xa8] ;  /* 0x0000a80001167983 */ /* 0x002ee20000300800 */
[C---:B------:R-:W-:Y:S02]  /*15f90*/  IADD3 R0, R26.reuse, 0x22, RZ ;  /* 0x000000221a007810 */ /* 0x040fe40007ffe0ff */
[----:B------:R-:W-:Y:S02]  /*15fa0*/  IADD3 R21, R26, 0x20, RZ ;  /* 0x000000201a157810 */ /* 0x000fe40007ffe0ff */
[----:B------:R-:W-:Y:S02]  /*15fb0*/  ISETP.GE.AND P6, PT, R0, c[0x0][0x17c], PT ;  /* 0x00005f0000007a0c */ /* 0x000fe40003fc6270 */
[----:B------:R-:W-:Y:S02]  /*15fc0*/  IADD3 R0, R26, 0x23, RZ ;  /* 0x000000231a007810 */ /* 0x000fe40007ffe0ff */
[----:B------:R-:W-:Y:S02]  /*15fd0*/  ISETP.LT.AND P1, PT, R7, c[0x0][0x178], !P5 ;  /* 0x00005e0007007a0c */ /* 0x000fe40006f21270 */
[----:B------:R-:W-:-:S02]  /*15fe0*/  ISETP.LT.AND P5, PT, R27, c[0x0][0x178], !P5 ;  /* 0x00005e001b007a0c */ /* 0x000fc40006fa1270 */
[----:B------:R-:W-:Y:S02]  /*15ff0*/  ISETP.GE.AND P3, PT, R0, c[0x0][0x17c], PT ;  /* 0x00005f0000007a0c */ /* 0x000fe40003f66270 */
[----:B------:R-:W-:Y:S02]  /*16000*/  ISETP.GE.AND P4, PT, R21, c[0x0][0x17c], PT ;  /* 0x00005f0015007a0c */ /* 0x000fe40003f86270 */
[----:B------:R-:W-:Y:S02]  /*16010*/  IADD3 R0, R18, c[0x0][0x198], RZ ;  /* 0x0000660012007a10 */ /* 0x000fe40007ffe0ff */
[----:B------:R-:W-:Y:S02]  /*16020*/  ISETP.LT.AND P0, PT, R7, c[0x0][0x178], !P4 ;  /* 0x00005e0007007a0c */ /* 0x000fe40006701270 */
[----:B------:R-:W-:Y:S01]  /*16030*/  PRMT R12, R20, 0x7632, R12 ;  /* 0x00007632140c7816 */ /* 0x000fe2000000000c */
[----:B------:R-:W-:Y:S01]  /*16040*/  IMAD.WIDE R8, R0, 0x2, R2 ;  /* 0x0000000200087825 */ /* 0x000fe200078e0202 */
[----:B------:R-:W4:Y:S01]  /*16050*/  LDL.LU R20, [R1+0x18] ;  /* 0x0000180001147983 */ /* 0x000f220000300800 */
[----:B------:R-:W-:-:S02]  /*16060*/  ISETP.LT.AND P4, PT, R27, c[0x0][0x178], !P4 ;  /* 0x00005e001b007a0c */ /* 0x000fc40006781270 */
[C-C-:B------:R-:W-:Y:S01]  /*16070*/  IMAD.WIDE R4, R0.reuse, 0x2, R24.reuse ;  /* 0x0000000200047825 */ /* 0x140fe200078e0218 */
[----:B------:R-:W-:Y:S01]  /*16080*/  IADD3 R0, R0, c[0x0][0x198], RZ ;  /* 0x0000660000007a10 */ /* 0x000fe20007ffe0ff */
[----:B------:R0:W-:Y:S04]  /*16090*/  @P1 STG.E.U16 [R8.64], R12 ;  /* 0x0000000c08001986 */ /* 0x0001e8000c101504 */
[----:B------:R1:W-:Y:S01]  /*160a0*/  @P5 STG.E.U16 [R4.64], R13 ;  /* 0x0000000d04005986 */ /* 0x0003e2000c101504 */
[----:B0-----:R-:W-:Y:S01]  /*160b0*/  IADD3 R12, R26, 0x25, RZ ;  /* 0x000000251a0c7810 */ /* 0x001fe20007ffe0ff */
[----:B------:R-:W-:-:S04]  /*160c0*/  IMAD.WIDE R8, R0, 0x2, R24 ;  /* 0x0000000200087825 */ /* 0x000fc800078e0218 */
[C---:B-1----:R-:W-:Y:S01]  /*160d0*/  IMAD.WIDE R4, R0.reuse, 0x2, R2 ;  /* 0x0000000200047825 */ /* 0x042fe200078e0202 */
[----:B------:R-:W-:Y:S02]  /*160e0*/  ISETP.LT.AND P5, PT, R7, c[0x0][0x178], !P2 ;  /* 0x00005e0007007a0c */ /* 0x000fe400057a1270 */
[----:B------:R-:W-:Y:S02]  /*160f0*/  IADD3 R0, R0, c[0x0][0x198], RZ ;  /* 0x0000660000007a10 */ /* 0x000fe40007ffe0ff */
[----:B------:R-:W-:Y:S01]  /*16100*/  ISETP.LT.AND P2, PT, R27, c[0x0][0x178], !P2 ;  /* 0x00005e001b007a0c */ /* 0x000fe20005741270 */
[----:B--2---:R-:W-:Y:S01]  /*16110*/  @P0 STG.E.U16 [R4.64], R19 ;  /* 0x0000001304000986 */ /* 0x004fe2000c101504 */
[----:B------:R-:W-:-:S03]  /*16120*/  ISETP.GE.AND P0, PT, R12, c[0x0][0x17c], PT ;  /* 0x00005f000c007a0c */ /* 0x000fc60003f06270 */
[----:B------:R0:W-:Y:S01]  /*16130*/  @P4 STG.E.U16 [R8.64], R23 ;  /* 0x0000001708004986 */ /* 0x0001e2000c101504 */
[----:B------:R-:W-:-:S03]  /*16140*/  PRMT R12, R23, 0x7632, R12 ;  /* 0x00007632170c7816 */ /* 0x000fc6000000000c */
[----:B0-----:R-:W2:Y:S01]  /*16150*/  LDL.LU R23, [R1+0xd8] ;  /* 0x0000d80001177983 */ /* 0x001ea20000300800 */
[----:B------:R-:W-:Y:S01]  /*16160*/  ISETP.LT.AND P4, PT, R7, c[0x0][0x178], !P6 ;  /* 0x00005e0007007a0c */ /* 0x000fe20007781270 */
[----:B------:R-:W-:Y:S01]  /*16170*/  IMAD.WIDE R4, R0, 0x2, R2 ;  /* 0x0000000200047825 */ /* 0x000fe200078e0202 */
[----:B------:R-:W-:-:S03]  /*16180*/  PRMT R13, R19, 0x7632, R13 ;  /* 0x00007632130d7816 */ /* 0x000fc6000000000d */
[C---:B------:R-:W-:Y:S01]  /*16190*/  IMAD.WIDE R8, R0.reuse, 0x2, R24 ;  /* 0x0000000200087825 */ /* 0x040fe200078e0218 */
[----:B------:R-:W-:Y:S01]  /*161a0*/  IADD3 R0, R0, c[0x0][0x198], RZ ;  /* 0x0000660000007a10 */ /* 0x000fe20007ffe0ff */
[----:B------:R0:W-:Y:S04]  /*161b0*/  @P5 STG.E.U16 [R4.64], R13 ;  /* 0x0000000d04005986 */ /* 0x0001e8000c101504 */
[----:B------:R1:W-:Y:S01]  /*161c0*/  @P2 STG.E.U16 [R8.64], R12 ;  /* 0x0000000c08002986 */ /* 0x0003e2000c101504 */
[C---:B0-----:R-:W-:Y:S01]  /*161d0*/  IMAD.WIDE R4, R0.reuse, 0x2, R2 ;  /* 0x0000000200047825 */ /* 0x041fe200078e0202 */
[----:B-1----:R-:W-:-:S04]  /*161e0*/  IADD3 R12, R0, c[0x0][0x198], RZ ;  /* 0x00006600000c7a10 */ /* 0x002fc80007ffe0ff */
[----:B---3--:R0:W-:Y:S02]  /*161f0*/  @P4 STG.E.U16 [R4.64], R22 ;  /* 0x0000001604004986 */ /* 0x0081e4000c101504 */
[----:B0-----:R-:W-:Y:S01]  /*16200*/  IMAD.WIDE R4, R0, 0x2, R24 ;  /* 0x0000000200047825 */ /* 0x001fe200078e0218 */
[----:B------:R-:W-:Y:S02]  /*16210*/  PRMT R0, R22, 0x7632, R0 ;  /* 0x0000763216007816 */ /* 0x000fe40000000000 */
[----:B------:R-:W3:Y:S01]  /*16220*/  LDL.LU R22, [R1+0xc8] ;  /* 0x0000c80001167983 */ /* 0x000ee20000300800 */
[----:B------:R-:W-:Y:S02]  /*16230*/  ISETP.LT.AND P6, PT, R27, c[0x0][0x178], !P6 ;  /* 0x00005e001b007a0c */ /* 0x000fe400077c1270 */
[----:B------:R-:W-:Y:S02]  /*16240*/  ISETP.LT.AND P2, PT, R7, c[0x0][0x178], !P3 ;  /* 0x00005e0007007a0c */ /* 0x000fe40005f41270 */
[----:B------:R-:W-:-:S02]  /*16250*/  IADD3 R16, R26, 0x24, RZ ;  /* 0x000000241a107810 */ /* 0x000fc40007ffe0ff */
[----:B------:R-:W-:Y:S02]  /*16260*/  IADD3 R8, R26, 0x27, RZ ;  /* 0x000000271a087810 */ /* 0x000fe40007ffe0ff */
[----:B------:R-:W-:Y:S02]  /*16270*/  ISETP.GE.AND P1, PT, R16, c[0x0][0x17c], PT ;  /* 0x00005f0010007a0c */ /* 0x000fe40003f26270 */
[----:B------:R-:W-:Y:S01]  /*16280*/  ISETP.GE.AND P4, PT, R8, c[0x0][0x17c], PT ;  /* 0x00005f0008007a0c */ /* 0x000fe20003f86270 */
[----:B------:R-:W-:Y:S01]  /*16290*/  IMAD.WIDE R8, R12, 0x2, R2 ;  /* 0x000000020c087825 */ /* 0x000fe200078e0202 */
[----:B------:R-:W-:Y:S01]  /*162a0*/  ISETP.LT.AND P3, PT, R27, c[0x0][0x178], !P3 ;  /* 0x00005e001b007a0c */ /* 0x000fe20005f61270 */
[----:B----4-:R0:W-:Y:S01]  /*162b0*/  @P6 STG.E.U16 [R4.64], R20 ;  /* 0x0000001404006986 */ /* 0x0101e2000c101504 */
[----:B------:R-:W-:Y:S02]  /*162c0*/  ISETP.LT.AND P6, PT, R7, c[0x0][0x178], !P1 ;  /* 0x00005e0007007a0c */ /* 0x000fe40004fc1270 */
[----:B------:R-:W-:Y:S01]  /*162d0*/  ISETP.LT.AND P1, PT, R27, c[0x0][0x178], !P1 ;  /* 0x00005e001b007a0c */ /* 0x000fe20004f21270 */
[----:B------:R1:W-:Y:S01]  /*162e0*/  @P2 STG.E.U16 [R8.64], R0 ;  /* 0x0000000008002986 */ /* 0x0003e2000c101504 */
[----:B------:R-:W-:-:S02]  /*162f0*/  IADD3 R13, R26, 0x26, RZ ;  /* 0x000000261a0d7810 */ /* 0x000fc40007ffe0ff */
[----:B------:R-:W-:Y:S02]  /*16300*/  PRMT R16, R20, 0x7632, R16 ;  /* 0x0000763214107816 */ /* 0x000fe40000000010 */
[----:B------:R-:W-:Y:S01]  /*16310*/  ISETP.GE.AND P5, PT, R13, c[0x0][0x17c], PT ;  /* 0x00005f000d007a0c */ /* 0x000fe20003fa6270 */
[C---:B0-----:R-:W-:Y:S01]  /*16320*/  IMAD.WIDE R4, R12.reuse, 0x2, R24 ;  /* 0x000000020c047825 */ /* 0x041fe200078e0218 */
[----:B-1----:R-:W-:-:S04]  /*16330*/  IADD3 R0, R12, c[0x0][0x198], RZ ;  /* 0x000066000c007a10 */ /* 0x002fc80007ffe0ff */
[----:B------:R-:W-:Y:S01]  /*16340*/  @P3 STG.E.U16 [R4.64], R16 ;  /* 0x0000001004003986 */ /* 0x000fe2000c101504 */
[----:B------:R-:W-:-:S04]  /*16350*/  IMAD.WIDE R8, R0, 0x2, R2 ;  /* 0x0000000200087825 */ /* 0x000fc800078e0202 */
[----:B------:R-:W-:Y:S01]  /*16360*/  IMAD.WIDE R12, R0, 0x2, R24 ;  /* 0x00000002000c7825 */ /* 0x000fe200078e0218 */
[C---:B------:R-:W-:Y:S02]  /*16370*/  IADD3 R19, R26.reuse, 0x2a, RZ ;  /* 0x0000002a1a137810 */ /* 0x040fe40007ffe0ff */
[C---:B------:R-:W-:Y:S02]  /*16380*/  IADD3 R18, R26.reuse, 0x29, RZ ;  /* 0x000000291a127810 */ /* 0x040fe40007ffe0ff */
[----:B------:R-:W-:Y:S02]  /*16390*/  IADD3 R17, R26, 0x28, RZ ;  /* 0x000000281a117810 */ /* 0x000fe40007ffe0ff */
[----:B------:R-:W-:Y:S02]  /*163a0*/  ISETP.GE.AND P3, PT, R18, c[0x0][0x17c], PT ;  /* 0x00005f0012007a0c */ /* 0x000fe40003f66270 */
[----:B------:R-:W-:Y:S01]  /*163b0*/  ISETP.GE.AND P2, PT, R17, c[0x0][0x17c], PT ;  /* 0x00005f0011007a0c */ /* 0x000fe20003f46270 */
[----:B--2---:R0:W-:Y:S04]  /*163c0*/  @P6 STG.E.U16 [R8.64], R23 ;  /* 0x0000001708006986 */ /* 0x0041e8000c101504 */
[----:B------:R1:W-:Y:S01]  /*163d0*/  @P1 STG.E.U16 [R12.64], R6 ;  /* 0x000000060c001986 */ /* 0x0003e2000c101504 */
[----:B------:R-:W-:-:S02]  /*163e0*/  ISETP.LT.AND P1, PT, R7, c[0x0][0x178], !P0 ;  /* 0x00005e0007007a0c */ /* 0x000fc40004721270 */
[----:B0-----:R-:W-:Y:S02]  /*163f0*/  IADD3 R8, R0, c[0x0][0x198], RZ ;  /* 0x0000660000087a10 */ /* 0x001fe40007ffe0ff */
[----:B-1----:R-:W-:-:S03]  /*16400*/  PRMT R6, R23, 0x7632, R6 ;  /* 0x0000763217067816 */ /* 0x002fc60000000006 */
[----:B------:R-:W-:Y:S01]  /*16410*/  IMAD.WIDE R4, R8, 0x2, R2 ;  /* 0x0000000208047825 */ /* 0x000fe200078e0202 */
[----:B------:R-:W-:Y:S02]  /*16420*/  ISETP.LT.AND P6, PT, R7, c[0x0][0x178], !P5 ;  /* 0x00005e0007007a0c */ /* 0x000fe40006fc1270 */
[----:B------:R-:W2:Y:S04]  /*16430*/  LDL.LU R7, [R1+0x8cc] ;  /* 0x0008cc0001077983 */ /* 0x000ea80000300800 */
[----:B------:R-:W-:Y:S01]  /*16440*/  @P1 STG.E.U16 [R4.64], R6 ;  /* 0x0000000604001986 */ /* 0x000fe2000c101504 */
[----:B------:R-:W-:-:S03]  /*16450*/  ISETP.GE.AND P1, PT, R19, c[0x0][0x17c], PT ;  /* 0x00005f0013007a0c */ /* 0x000fc60003f26270 */
[----:B------:R-:W4:Y:S01]  /*16460*/  LDL.LU R23, [R1+0x28] ;  /* 0x0000280001177983 */ /* 0x000f220000300800 */
[----:B------:R-:W-:-:S03]  /*16470*/  ISETP.LT.AND P0, PT, R27, c[0x0][0x178], !P0 ;  /* 0x00005e001b007a0c */ /* 0x000fc60004701270 */
[----:B------:R-:W2:Y:S01]  /*16480*/  LDL R19, [R1+0x47c] ;  /* 0x00047c0001137983 */ /* 0x000ea20000100800 */
[----:B------:R-:W-:Y:S02]  /*16490*/  ISETP.LT.AND P5, PT, R27, c[0x0][0x178], !P5 ;  /* 0x00005e001b007a0c */ /* 0x000fe40006fa1270 */
[C---:B------:R-:W-:Y:S01]  /*164a0*/  IADD3 R0, R8.reuse, c[0x0][0x198], RZ ;  /* 0x0000660008007a10 */ /* 0x040fe20007ffe0ff */
[----:B------:R-:W-:Y:S01]  /*164b0*/  IMAD.WIDE R8, R8, 0x2, R24 ;  /* 0x0000000208087825 */ /* 0x000fe200078e0218 */
[----:B------:R-:W-:-:S03]  /*164c0*/  PRMT R18, R6, 0x7632, R18 ;  /* 0x0000763206127816 */ /* 0x000fc60000000012 */
[----:B------:R-:W-:-:S04]  /*164d0*/  IMAD.WIDE R12, R0, 0x2, R2 ;  /* 0x00000002000c7825 */ /* 0x000fc800078e0202 */
[----:B------:R-:W-:Y:S01]  /*164e0*/  IMAD.WIDE R16, R0, 0x2, R24 ;  /* 0x0000000200107825 */ /* 0x000fe200078e0218 */
[----:B------:R-:W-:Y:S04]  /*164f0*/  @P0 STG.E.U16 [R8.64], R18 ;  /* 0x0000001208000986 */ /* 0x000fe8000c101504 */
[----:B---3--:R-:W-:Y:S04]  /*16500*/  @P6 STG.E.U16 [R12.64], R22 ;  /* 0x000000160c006986 */ /* 0x008fe8000c101504 */
[----:B------:R0:W-:Y:S04]  /*16510*/  @P5 STG.E.U16 [R16.64], R14 ;  /* 0x0000000e10005986 */ /* 0x0001e8000c101504 */
[----:B0-----:R-:W3:Y:S01]  /*16520*/  LDL.LU R17, [R1+0x128] ;  /* 0x0001280001117983 */ /* 0x001ee20000300800 */
[----:B------:R-:W-:-:S03]  /*16530*/  PRMT R6, R22, 0x7632, R6 ;  /* 0x0000763216067816 */ /* 0x000fc60000000006 */
[----:B------:R-:W4:Y:S04]  /*16540*/  LDL.LU R20, [R1+0x118] ;  /* 0x0001180001147983 */ /* 0x000f280000300800 */
[----:B------:R-:W4:Y:S01]  /*16550*/  LDL.LU R22, [R1+0x8] ;  /* 0x0000080001167983 */ /* 0x000f220000300800 */
[----:B------:R-:W-:Y:S02]  /*16560*/  IADD3 R8, R0, c[0x0][0x198], RZ ;  /* 0x0000660000087a10 */ /* 0x000fe40007ffe0ff */
[----:B------:R-:W-:Y:S02]  /*16570*/  IADD3 R12, R26, 0x2b, RZ ;  /* 0x0000002b1a0c7810 */ /* 0x000fe40007ffe0ff */
[C---:B------:R-:W-:Y:S01]  /*16580*/  IADD3 R0, R8.reuse, c[0x0][0x198], RZ ;  /* 0x0000660008007a10 */ /* 0x040fe20007ffe0ff */
[----:B------:R-:W-:Y:S01]  /*16590*/  IMAD.WIDE R4, R8, 0x2, R2 ;  /* 0x0000000208047825 */ /* 0x000fe200078e0202 */
[----:B------:R-:W-:-:S02]  /*165a0*/  PRMT R14, R14, 0x7632, R14 ;  /* 0x000076320e0e7816 */ /* 0x000fc4000000000e */
[----:B------:R-:W-:Y:S01]  /*165b0*/  ISETP.GE.AND P0, PT, R12, c[0x0][0x17c], PT ;  /* 0x00005f000c007a0c */ /* 0x000fe20003f06270 */
[----:B------:R-:W-:-:S04]  /*165c0*/  IMAD.WIDE R8, R8, 0x2, R24 ;  /* 0x0000000208087825 */ /* 0x000fc800078e0218 */
[----:B------:R-:W-:Y:S01]  /*165d0*/  IMAD.WIDE R12, R0, 0x2, R2 ;  /* 0x00000002000c7825 */ /* 0x000fe200078e0202 */
[----:B--2---:R-:W-:Y:S02]  /*165e0*/  ISETP.LT.AND P6, PT, R19, c[0x0][0x178], !P4 ;  /* 0x00005e0013007a0c */ /* 0x004fe400067c1270 */
[----:B------:R-:W-:Y:S02]  /*165f0*/  ISETP.LT.AND P4, PT, R27, c[0x0][0x178], !P4 ;  /* 0x00005e001b007a0c */ /* 0x000fe40006781270 */
[----:B------:R-:W-:Y:S02]  /*16600*/  ISETP.LT.AND P5, PT, R19, c[0x0][0x178], !P2 ;  /* 0x00005e0013007a0c */ /* 0x000fe400057a1270 */
[----:B------:R-:W-:-:S07]  /*16610*/  ISETP.LT.AND P2, PT, R27, c[0x0][0x178], !P2 ;  /* 0x00005e001b007a0c */ /* 0x000fce0005741270 */
[----:B------:R0:W-:Y:S04]  /*16620*/  @P6 STG.E.U16 [R4.64], R6 ;  /* 0x0000000604006986 */ /* 0x0001e8000c101504 */
[----:B------:R1:W-:Y:S01]  /*16630*/  @P4 STG.E.U16 [R8.64], R14 ;  /* 0x0000000e08004986 */ /* 0x0003e2000c101504 */
[----:B------:R-:W-:Y:S01]  /*16640*/  ISETP.LT.AND P4, PT, R19, c[0x0][0x178], !P3 ;  /* 0x00005e0013007a0c */ /* 0x000fe20005f81270 */
[----:B0-----:R-:W-:Y:S01]  /*16650*/  IMAD.WIDE R4, R0, 0x2, R24 ;  /* 0x0000000200047825 */ /* 0x001fe200078e0218 */
[----:B------:R-:W-:Y:S02]  /*16660*/  IADD3 R6, R26, 0x2d, RZ ;  /* 0x0000002d1a067810 */ /* 0x000fe40007ffe0ff */
[----:B------:R-:W-:Y:S02]  /*16670*/  ISETP.LT.AND P3, PT, R27, c[0x0][0x178], !P3 ;  /* 0x00005e001b007a0c */ /* 0x000fe40005f61270 */
[----:B------:R-:W-:-:S05]  /*16680*/  IADD3 R0, R0, c[0x0][0x198], RZ ;  /* 0x0000660000007a10 */ /* 0x000fca0007ffe0ff */
[----:B-1----:R-:W-:Y:S01]  /*16690*/  IMAD.WIDE R8, R0, 0x2, R24 ;  /* 0x0000000200087825 */ /* 0x002fe200078e0218 */
[----:B---3--:R0:W-:Y:S04]  /*166a0*/  @P5 STG.E.U16 [R12.64], R17 ;  /* 0x000000110c005986 */ /* 0x0081e8000c101504 */
[----:B----4-:R1:W-:Y:S01]  /*166b0*/  @P2 STG.E.U16 [R4.64], R23 ;  /* 0x0000001704002986 */ /* 0x0103e2000c101504 */
[----:B------:R-:W-:Y:S02]  /*166c0*/  ISETP.LT.AND P2, PT, R19, c[0x0][0x178], !P1 ;  /* 0x00005e0013007a0c */ /* 0x000fe40004f41270 */
[----:B0-----:R-:W-:Y:S02]  /*166d0*/  PRMT R12, R23, 0x7632, R12 ;  /* 0x00007632170c7816 */ /* 0x001fe4000000000c */
[----:B-1----:R-:W2:Y:S01]  /*166e0*/  LDL.LU R23, [R1+0x108] ;  /* 0x0001080001177983 */ /* 0x002ea20000300800 */
[----:B------:R-:W-:Y:S01]  /*166f0*/  ISETP.GE.AND P5, PT, R6, c[0x0][0x17c], PT ;  /* 0x00005f0006007a0c */ /* 0x000fe20003fa6270 */
[----:B------:R-:W-:Y:S01]  /*16700*/  IMAD.WIDE R4, R0, 0x2, R2 ;  /* 0x0000000200047825 */ /* 0x000fe200078e0202 */
[----:B------:R-:W-:-:S02]  /*16710*/  PRMT R6, R17, 0x7632, R6 ;  /* 0x0000763211067816 */ /* 0x000fc40000000006 */
[----:B------:R-:W-:Y:S02]  /*16720*/  ISETP.LT.AND P1, PT, R27, c[0x0][0x178], !P1 ;  /* 0x00005e001b007a0c */ /* 0x000fe40004f21270 */
[----:B------:R-:W-:Y:S01]  /*16730*/  IADD3 R0, R0, c[0x0][0x198], RZ ;  /* 0x0000660000007a10 */ /* 0x000fe20007ffe0ff */
[----:B------:R0:W-:Y:S04]  /*16740*/  @P4 STG.E.U16 [R4.64], R6 ;  /* 0x0000000604004986 */ /* 0x0001e8000c101504 */
[----:B------:R1:W-:Y:S01]  /*16750*/  @P3 STG.E.U16 [R8.64], R12 ;  /* 0x0000000c08003986 */ /* 0x0003e2000c101504 */
[----:B0-----:R-:W-:Y:S01]  /*16760*/  IMAD.WIDE R4, R0, 0x2, R2 ;  /* 0x0000000200047825 */ /* 0x001fe200078e0202 */
[----:B------:R-:W-:-:S03]  /*16770*/  IADD3 R6, R26, 0x2f, RZ ;  /* 0x0000002f1a067810 */ /* 0x000fc60007ffe0ff */
[----:B-1----:R-:W-:Y:S01]  /*16780*/  IMAD.WIDE R8, R0, 0x2, R24 ;  /* 0x0000000200087825 */ /* 0x002fe200078e0218 */
[----:B------:R0:W-:Y:S01]  /*16790*/  @P2 STG.E.U16 [R4.64], R20 ;  /* 0x0000001404002986 */ /* 0x0001e2000c101504 */
[----:B------:R-:W-:Y:S02]  /*167a0*/  ISETP.GE.AND P2, PT, R6, c[0x0][0x17c], PT ;  /* 0x00005f0006007a0c */ /* 0x000fe40003f46270 */
[----:B------:R-:W-:Y:S01]  /*167b0*/  PRMT R6, R20, 0x7632, R6 ;  /* 0x0000763214067816 */ /* 0x000fe20000000006 */
[----:B------:R1:W-:Y:S01]  /*167c0*/  @P1 STG.E.U16 [R8.64], R22 ;  /* 0x0000001608001986 */ /* 0x0003e2000c101504 */
[----:B------:R-:W-:-:S03]  /*167d0*/  PRMT R12, R22, 0x7632, R12 ;  /* 0x00007632160c7816 */ /* 0x000fc6000000000c */
[----:B0-----:R-:W3:Y:S04]  /*167e0*/  LDL.LU R20, [R1+0x138] ;  /* 0x0001380001147983 */ /* 0x001ee80000300800 */
[----:B-1----:R-:W4:Y:S01]  /*167f0*/  LDL.LU R22, [R1+0x48] ;  /* 0x0000480001167983 */ /* 0x002f220000300800 */
[----:B------:R-:W-:Y:S02]  /*16800*/  IADD3 R16, R26, 0x2c, RZ ;  /* 0x0000002c1a107810 */ /* 0x000fe40007ffe0ff */
[----:B------:R-:W-:Y:S01]  /*16810*/  ISETP.LT.AND P3, PT, R19, c[0x0][0x178], !P0 ;  /* 0x00005e0013007a0c */ /* 0x000fe20004761270 */
[----:B------:R-:W3:Y:S01]  /*16820*/  LDL.LU R17, [R1+0x9c] ;  /* 0x00009c0001117983 */ /* 0x000ee20000300800 */
[----:B------:R-:W-:Y:S02]  /*16830*/  ISETP.GE.AND P6, PT, R16, c[0x0][0x17c], PT ;  /* 0x00005f0010007a0c */ /* 0x000fe40003fc6270 */
[----:B------:R-:W-:-:S02]  /*16840*/  ISETP.LT.AND P0, PT, R27, c[0x0][0x178], !P0 ;  /* 0x00005e001b007a0c */ /* 0x000fc40004701270 */
[----:B------:R-:W-:Y:S02]  /*16850*/  IADD3 R0, R0, c[0x0][0x198], RZ ;  /* 0x0000660000007a10 */ /* 0x000fe40007ffe0ff */
[----:B------:R-:W-:-:S03]  /*16860*/  ISETP.LT.AND P1, PT, R19, c[0x0][0x178], !P6 ;  /* 0x00005e0013007a0c */ /* 0x000fc60007721270 */
[----:B------:R-:W-:-:S04]  /*16870*/  IMAD.WIDE R4, R0, 0x2, R2 ;  /* 0x0000000200047825 */ /* 0x000fc800078e0202 */
        /* <DEDUP_REMOVED lines=10> */
[----:B-1----:R-:W-:Y:S02]  /*16920*/  IADD3 R8, R26, 0x31, RZ ;  /* 0x000000311a087810 */ /* 0x002fe40007ffe0ff */
[----:B------:R-:W-:Y:S02]  /*16930*/  IADD3 R6, R0, c[0x0][0x198], RZ ;  /* 0x0000660000067a10 */ /* 0x000fe40007ffe0ff */
[----:B------:R-:W-:Y:S02]  /*16940*/  ISETP.GE.AND P4, PT, R13, c[0x0][0x17c], PT ;  /* 0x00005f000d007a0c */ /* 0x000fe40003f86270 */
[----:B------:R-:W-:Y:S02]  /*16950*/  ISETP.LT.AND P5, PT, R27, c[0x0][0x178], !P5 ;  /* 0x00005e001b007a0c */ /* 0x000fe40006fa1270 */
[----:B------:R-:W-:Y:S01]  /*16960*/  PRMT R14, R10, 0x7632, R14 ;  /* 0x000076320a0e7816 */ /* 0x000fe2000000000e */
[----:B--2---:R0:W-:Y:S01]  /*16970*/  @P1 STG.E.U16 [R4.64], R23 ;  /* 0x0000001704001986 */ /* 0x0041e2000c101504 */
[----:B------:R-:W-:Y:S01]  /*16980*/  ISETP.GE.AND P1, PT, R8, c[0x0][0x17c], PT ;  /* 0x00005f0008007a0c */ /* 0x000fe20003f26270 */
[----:B------:R-:W-:-:S04]  /*16990*/  IMAD.WIDE R8, R6, 0x2, R2 ;  /* 0x0000000206087825 */ /* 0x000fc800078e0202 */
[----:B0-----:R-:W-:Y:S01]  /*169a0*/  IMAD.WIDE R4, R0, 0x2, R24 ;  /* 0x0000000200047825 */ /* 0x001fe200078e0218 */
[----:B------:R-:W-:Y:S02]  /*169b0*/  PRMT R0, R23, 0x7632, R0 ;  /* 0x0000763217007816 */ /* 0x000fe40000000000 */
[----:B------:R-:W2:Y:S04]  /*169c0*/  LDL.LU R23, [R1+0x3c] ;  /* 0x00003c0001177983 */ /* 0x000ea80000300800 */
[----:B------:R0:W-:Y:S01]  /*169d0*/  @P6 STG.E.U16 [R4.64], R10 ;  /* 0x0000000a04006986 */ /* 0x0001e2000c101504 */
[----:B------:R-:W-:Y:S02]  /*169e0*/  ISETP.LT.AND P6, PT, R19, c[0x0][0x178], !P4 ;  /* 0x00005e0013007a0c */ /* 0x000fe400067c1270 */
[----:B------:R-:W-:Y:S01]  /*169f0*/  ISETP.LT.AND P4, PT, R27, c[0x0][0x178], !P4 ;  /* 0x00005e001b007a0c */ /* 0x000fe20006781270 */
[----:B------:R1:W-:Y:S01]  /*16a00*/  @P0 STG.E.U16 [R8.64], R0 ;  /* 0x0000000008000986 */ /* 0x0003e2000c101504 */
[C---:B0-----:R-:W-:Y:S01]  /*16a10*/  IMAD.WIDE R4, R6.reuse, 0x2, R24 ;  /* 0x0000000206047825 */ /* 0x041fe200078e0218 */
[----:B-1----:R-:W-:-:S02]  /*16a20*/  IADD3 R0, R6, c[0x0][0x198], RZ ;  /* 0x0000660006007a10 */ /* 0x002fc40007ffe0ff */
[C---:B------:R-:W-:Y:S02]  /*16a30*/  IADD3 R6, R26.reuse, 0x33, RZ ;  /* 0x000000331a067810 */ /* 0x040fe40007ffe0ff */
[----:B------:R-:W-:Y:S01]  /*16a40*/  IADD3 R10, R26, 0x32, RZ ;  /* 0x000000321a0a7810 */ /* 0x000fe20007ffe0ff */
[C---:B------:R-:W-:Y:S01]  /*16a50*/  IMAD.WIDE R8, R0.reuse, 0x2, R2 ;  /* 0x0000000200087825 */ /* 0x040fe200078e0202 */
[----:B------:R-:W-:Y:S03]  /*16a60*/  @P5 STG.E.U16 [R4.64], R14 ;  /* 0x0000000e04005986 */ /* 0x000fe6000c101504 */
[----:B------:R-:W-:Y:S01]  /*16a70*/  IMAD.WIDE R12, R0, 0x2, R24 ;  /* 0x00000002000c7825 */ /* 0x000fe200078e0218 */
[----:B------:R-:W-:Y:S01]  /*16a80*/  ISETP.GE.AND P5, PT, R6, c[0x0][0x17c], PT ;  /* 0x00005f0006007a0c */ /* 0x000fe20003fa6270 */
[----:B---3--:R0:W-:Y:S01]  /*16a90*/  @P6 STG.E.U16 [R8.64], R20 ;  /* 0x0000001408006986 */ /* 0x0081e2000c101504 */
[----:B------:R-:W-:-:S02]  /*16aa0*/  ISETP.GE.AND P0, PT, R10, c[0x0][0x17c], PT ;  /* 0x00005f000a007a0c */ /* 0x000fc40003f06270 */
[----:B------:R-:W-:Y:S01]  /*16ab0*/  PRMT R6, R20, 0x7632, R6 ;  /* 0x0000763214067816 */ /* 0x000fe20000000006 */
[----:B----4-:R1:W-:Y:S01]  /*16ac0*/  @P4 STG.E.U16 [R12.64], R22 ;  /* 0x000000160c004986 */ /* 0x0103e2000c101504 */
[----:B------:R-:W-:-:S03]  /*16ad0*/  PRMT R10, R22, 0x7632, R10 ;  /* 0x00007632160a7816 */ /* 0x000fc6000000000a */
[----:B0-----:R-:W3:Y:S04]  /*16ae0*/  LDL.LU R20, [R1+0xac] ;  /* 0x0000ac0001147983 */ /* 0x001ee80000300800 */
[----:B-1----:R-:W4:Y:S01]  /*16af0*/  LDL.LU R22, [R1+0x1c] ;  /* 0x00001c0001167983 */ /* 0x002f220000300800 */
[----:B------:R-:W-:Y:S02]  /*16b00*/  ISETP.LT.AND P4, PT, R19, c[0x0][0x178], !P2 ;  /* 0x00005e0013007a0c */ /* 0x000fe40005781270 */
[----:B------:R-:W-:Y:S02]  /*16b10*/  ISETP.LT.AND P2, PT, R27, c[0x0][0x178], !P2 ;  /* 0x00005e001b007a0c */ /* 0x000fe40005741270 */
[----:B------:R-:W-:Y:S02]  /*16b20*/  IADD3 R8, R0, c[0x0][0x198], RZ ;  /* 0x0000660000087a10 */ /* 0x000fe40007ffe0ff */
[----:B------:R-:W-:-:S02]  /*16b30*/  ISETP.LT.AND P6, PT, R19, c[0x0][0x178], !P3 ;  /* 0x00005e0013007a0c */ /* 0x000fc40005fc1270 */
[----:B------:R-:W-:Y:S01]  /*16b40*/  ISETP.LT.AND P3, PT, R27, c[0x0][0x178], !P3 ;  /* 0x00005e001b007a0c */ /* 0x000fe20005f61270 */
[C---:B------:R-:W-:Y:S01]  /*16b50*/  IMAD.WIDE R4, R8.reuse, 0x2, R2 ;  /* 0x0000000208047825 */ /* 0x040fe200078e0202 */
[----:B------:R-:W-:-:S03]  /*16b60*/  IADD3 R0, R8, c[0x0][0x198], RZ ;  /* 0x0000660008007a10 */ /* 0x000fc60007ffe0ff */
[----:B------:R-:W-:Y:S01]  /*16b70*/  IMAD.WIDE R8, R8, 0x2, R24 ;  /* 0x0000000208087825 */ /* 0x000fe200078e0218 */
[----:B------:R0:W-:Y:S03]  /*16b80*/  @P4 STG.E.U16 [R4.64], R6 ;  /* 0x0000000604004986 */ /* 0x0001e6000c101504 */
[C---:B------:R-:W-:Y:S01]  /*16b90*/  IMAD.WIDE R12, R0.reuse, 0x2, R2 ;  /* 0x00000002000c7825 */ /* 0x040fe200078e0202 */
[----:B------:R-:W-:Y:S04]  /*16ba0*/  @P2 STG.E.U16 [R8.64], R10 ;  /* 0x0000000a08002986 */ /* 0x000fe8000c101504 */
[----:B------:R1:W-:Y:S01]  /*16bb0*/  @P6 STG.E.U16 [R12.64], R17 ;  /* 0x000000110c006986 */ /* 0x0003e2000c101504 */
[----:B0-----:R-:W-:Y:S01]  /*16bc0*/  IMAD.WIDE R4, R0, 0x2, R24 ;  /* 0x0000000200047825 */ /* 0x001fe200078e0218 */
[----:B------:R-:W-:-:S02]  /*16bd0*/  ISETP.LT.AND P6, PT, R19, c[0x0][0x178], !P1 ;  /* 0x00005e0013007a0c */ /* 0x000fc40004fc1270 */
[----:B------:R-:W-:Y:S02]  /*16be0*/  ISETP.LT.AND P1, PT, R27, c[0x0][0x178], !P1 ;  /* 0x00005e001b007a0c */ /* 0x000fe40004f21270 */
[----:B-1----:R-:W-:Y:S02]  /*16bf0*/  IADD3 R12, R0, c[0x0][0x198], RZ ;  /* 0x00006600000c7a10 */ /* 0x002fe40007ffe0ff */
[----:B------:R-:W-:Y:S02]  /*16c00*/  PRMT R10, R17, 0x7632, R10 ;  /* 0x00007632110a7816 */ /* 0x000fe4000000000a */
[C---:B------:R-:W-:Y:S01]  /*16c10*/  IADD3 R6, R12.reuse, c[0x0][0x198], RZ ;  /* 0x000066000c067a10 */ /* 0x040fe20007ffe0ff */
[----:B------:R-:W-:Y:S01]  /*16c20*/  IMAD.WIDE R8, R12, 0x2, R2 ;  /* 0x000000020c087825 */ /* 0x000fe200078e0202 */
[----:B--2---:R-:W-:Y:S01]  /*16c30*/  PRMT R0, R23, 0x7632, R0 ;  /* 0x0000763217007816 */ /* 0x004fe20000000000 */
[----:B------:R0:W-:Y:S01]  /*16c40*/  @P3 STG.E.U16 [R4.64], R23 ;  /* 0x0000001704003986 */ /* 0x0001e2000c101504 */
[----:B------:R-:W-:-:S02]  /*16c50*/  ISETP.LT.AND P3, PT, R19, c[0x0][0x178], !P0 ;  /* 0x00005e0013007a0c */ /* 0x000fc40004761270 */
[----:B------:R-:W-:Y:S01]  /*16c60*/  ISETP.LT.AND P0, PT, R27, c[0x0][0x178], !P0 ;  /* 0x00005e001b007a0c */ /* 0x000fe20004701270 */
[----:B0-----:R-:W2:Y:S01]  /*16c70*/  LDL.LU R23, [R1+0xdc] ;  /* 0x0000dc0001177983 */ /* 0x001ea20000300800 */
[----:B------:R-:W-:-:S03]  /*16c80*/  IMAD.WIDE R4, R12, 0x2, R24 ;  /* 0x000000020c047825 */ /* 0x000fc600078e0218 */
[----:B------:R0:W-:Y:S04]  /*16c90*/  @P6 STG.E.U16 [R8.64], R10 ;  /* 0x0000000a08006986 */ /* 0x0001e8000c101504 */
[----:B------:R1:W-:Y:S01]  /*16ca0*/  @P1 STG.E.U16 [R4.64], R0 ;  /* 0x0000000004001986 */ /* 0x0003e2000c101504 */
[----:B0-----:R-:W-:Y:S01]  /*16cb0*/  IMAD.WIDE R8, R6, 0x2, R2 ;  /* 0x0000000206087825 */ /* 0x001fe200078e0202 */
[----:B------:R-:W-:-:S03]  /*16cc0*/  IADD3 R10, R26, 0x37, RZ ;  /* 0x000000371a0a7810 */ /* 0x000fc60007ffe0ff */
[----:B-1----:R-:W-:Y:S01]  /*16cd0*/  IMAD.WIDE R4, R6, 0x2, R24 ;  /* 0x0000000206047825 */ /* 0x002fe200078e0218 */
[----:B------:R-:W-:Y:S01]  /*16ce0*/  ISETP.GE.AND P1, PT, R10, c[0x0][0x17c], PT ;  /* 0x00005f000a007a0c */ /* 0x000fe20003f26270 */
[----:B---3--:R-:W-:Y:S04]  /*16cf0*/  @P3 STG.E.U16 [R8.64], R20 ;  /* 0x0000001408003986 */ /* 0x008fe8000c101504 */
[----:B----4-:R0:W-:Y:S01]  /*16d00*/  @P0 STG.E.U16 [R4.64], R22 ;  /* 0x0000001604000986 */ /* 0x0101e2000c101504 */
[----:B------:R-:W-:-:S03]  /*16d10*/  PRMT R10, R22, 0x7632, R10 ;  /* 0x00007632160a7816 */ /* 0x000fc6000000000a */
[----:B0-----:R-:W3:Y:S01]  /*16d20*/  LDL.LU R22, [R1+0xcc] ;  /* 0x0000cc0001167983 */ /* 0x001ee20000300800 */
[----:B------:R-:W-:Y:S02]  /*16d30*/  IADD3 R14, R26, 0x34, RZ ;  /* 0x000000341a0e7810 */ /* 0x000fe40007ffe0ff */
[----:B------:R-:W-:Y:S01]  /*16d40*/  ISETP.LT.AND P3, PT, R19, c[0x0][0x178], !P5 ;  /* 0x00005e0013007a0c */ /* 0x000fe20006f61270 */
[----:B------:R-:W4:Y:S01]  /*16d50*/  LDL.LU R17, [R1+0x12c] ;  /* 0x00012c0001117983 */ /* 0x000f220000300800 */
[----:B------:R-:W-:Y:S02]  /*16d60*/  ISETP.GE.AND P4, PT, R14, c[0x0][0x17c], PT ;  /* 0x00005f000e007a0c */ /* 0x000fe40003f86270 */
[----:B------:R-:W-:Y:S02]  /*16d70*/  ISETP.LT.AND P5, PT, R27, c[0x0][0x178], !P5 ;  /* 0x00005e001b007a0c */ /* 0x000fe40006fa1270 */
[----:B------:R-:W-:Y:S02]  /*16d80*/  IADD3 R8, R6, c[0x0][0x198], RZ ;  /* 0x0000660006087a10 */ /* 0x000fe40007ffe0ff */
[----:B------:R-:W-:-:S02]  /*16d90*/  ISETP.LT.AND P0, PT, R19, c[0x0][0x178], !P4 ;  /* 0x00005e0013007a0c */ /* 0x000fc40006701270 */
[----:B------:R-:W-:Y:S02]  /*16da0*/  IADD3 R13, R26, 0x36, RZ ;  /* 0x000000361a0d7810 */ /* 0x000fe40007ffe0ff */
[C---:B------:R-:W-:Y:S01]  /*16db0*/  IADD3 R6, R8.reuse, c[0x0][0x198], RZ ;  /* 0x0000660008067a10 */ /* 0x040fe20007ffe0ff */
[----:B------:R-:W-:Y:S01]  /*16dc0*/  IMAD.WIDE R4, R8, 0x2, R2 ;  /* 0x0000000208047825 */ /* 0x000fe200078e0202 */
[----:B------:R-:W-:Y:S02]  /*16dd0*/  IADD3 R16, R26, 0x35, RZ ;  /* 0x000000351a107810 */ /* 0x000fe40007ffe0ff */
[----:B------:R-:W-:Y:S01]  /*16de0*/  PRMT R0, R20, 0x7632, R0 ;  /* 0x0000763214007816 */ /* 0x000fe20000000000 */
[----:B------:R-:W-:Y:S01]  /*16df0*/  IMAD.WIDE R8, R8, 0x2, R24 ;  /* 0x0000000208087825 */ /* 0x000fe200078e0218 */
[----:B------:R-:W-:Y:S02]  /*16e00*/  ISETP.LT.AND P4, PT, R27, c[0x0][0x178], !P4 ;  /* 0x00005e001b007a0c */ /* 0x000fe40006781270 */
[----:B------:R-:W-:Y:S01]  /*16e10*/  ISETP.GE.AND P6, PT, R13, c[0x0][0x17c], PT ;  /* 0x00005f000d007a0c */ /* 0x000fe20003fc6270 */
[----:B------:R-:W-:Y:S01]  /*16e20*/  IMAD.WIDE R12, R6, 0x2, R2 ;  /* 0x00000002060c7825 */ /* 0x000fe200078e0202 */
[----:B------:R-:W-:Y:S01]  /*16e30*/  ISETP.GE.AND P2, PT, R16, c[0x0][0x17c], PT ;  /* 0x00005f0010007a0c */ /* 0x000fe20003f46270 */
[----:B------:R0:W-:Y:S04]  /*16e40*/  @P3 STG.E.U16 [R4.64], R0 ;  /* 0x0000000004003986 */ /* 0x0001e8000c101504 */
[----:B------:R1:W-:Y:S01]  /*16e50*/  @P5 STG.E.U16 [R8.64], R10 ;  /* 0x0000000a08005986 */ /* 0x0003e2000c101504 */
[C---:B0-----:R-:W-:Y:S01]  /*16e60*/  IMAD.WIDE R4, R6.reuse, 0x2, R24 ;  /* 0x0000000206047825 */ /* 0x041fe200078e0218 */
[----:B-1----:R-:W-:-:S02]  /*16e70*/  IADD3 R10, R6, c[0x0][0x198], RZ ;  /* 0x00006600060a7a10 */ /* 0x002fc40007ffe0ff */
[----:B------:R-:W-:Y:S02]  /*16e80*/  PRMT R0, R7, 0x7632, R0 ;  /* 0x0000763207007816 */ /* 0x000fe40000000000 */
[C---:B------:R-:W-:Y:S01]  /*16e90*/  IADD3 R8, R10.reuse, c[0x0][0x198], RZ ;  /* 0x000066000a087a10 */ /* 0x040fe20007ffe0ff */
[----:B--2---:R0:W-:Y:S01]  /*16ea0*/  @P0 STG.E.U16 [R12.64], R23 ;  /* 0x000000170c000986 */ /* 0x0041e2000c101504 */
[----:B------:R-:W-:Y:S02]  /*16eb0*/  ISETP.LT.AND P0, PT, R19, c[0x0][0x178], !P2 ;  /* 0x00005e0013007a0c */ /* 0x000fe40005701270 */
[----:B------:R-:W-:Y:S01]  /*16ec0*/  PRMT R9, R23, 0x7632, R9 ;  /* 0x0000763217097816 */ /* 0x000fe20000000009 */
[----:B------:R1:W-:Y:S01]  /*16ed0*/  @P4 STG.E.U16 [R4.64], R7 ;  /* 0x0000000704004986 */ /* 0x0003e2000c101504 */
[----:B------:R-:W-:Y:S02]  /*16ee0*/  ISETP.LT.AND P2, PT, R27, c[0x0][0x178], !P2 ;  /* 0x00005e001b007a0c */ /* 0x000fe40005741270 */
[----:B------:R-:W-:Y:S01]  /*16ef0*/  ISETP.LT.AND P4, PT, R19, c[0x0][0x178], !P6 ;  /* 0x00005e0013007a0c */ /* 0x000fe20007781270 */
[----:B0-----:R-:W2:Y:S01]  /*16f00*/  LDL.LU R23, [R1+0x2c] ;  /* 0x00002c0001177983 */ /* 0x001ea20000300800 */
[----:B-1----:R-:W-:-:S03]  /*16f10*/  IMAD.WIDE R6, R10, 0x2, R2 ;  /* 0x000000020a067825 */ /* 0x002fc600078e0202 */
[----:B------:R-:W2:Y:S01]  /*16f20*/  LDL.LU R20, [R1+0x11c] ;  /* 0x00011c0001147983 */ /* 0x000ea20000300800 */
[----:B------:R-:W-:-:S03]  /*16f30*/  IMAD.WIDE R4, R10, 0x2, R24 ;  /* 0x000000020a047825 */ /* 0x000fc600078e0218 */
[----:B------:R0:W-:Y:S04]  /*16f40*/  @P0 STG.E.U16 [R6.64], R9 ;  /* 0x0000000906000986 */ /* 0x0001e8000c101504 */
[----:B------:R3:W-:Y:S01]  /*16f50*/  @P2 STG.E.U16 [R4.64], R0 ;  /* 0x0000000004002986 */ /* 0x0007e2000c101504 */
[----:B0-----:R-:W-:Y:S01]  /*16f60*/  IMAD.WIDE R6, R8, 0x2, R2 ;  /* 0x0000000208067825 */ /* 0x001fe200078e0202 */
[----:B---3--:R-:W-:-:S04]  /*16f70*/  PRMT R0, R22, 0x7632, R0 ;  /* 0x0000763216007816 */ /* 0x008fc80000000000 */
[----:B------:R0:W-:Y:S04]  /*16f80*/  @P4 STG.E.U16 [R6.64], R22 ;  /* 0x0000001606004986 */ /* 0x0001e8000c101504 */
[----:B0-----:R-:W3:Y:S01]  /*16f90*/  LDL.LU R22, [R1+0xc] ;  /* 0x00000c0001167983 */ /* 0x001ee20000300800 */
[----:B------:R-:W-:Y:S02]  /*16fa0*/  ISETP.LT.AND P6, PT, R27, c[0x0][0x178], !P6 ;  /* 0x00005e001b007a0c */ /* 0x000fe400077c1270 */
[----:B------:R-:W-:Y:S01]  /*16fb0*/  IADD3 R14, R26, 0x38, RZ ;  /* 0x000000381a0e7810 */ /* 0x000fe20007ffe0ff */
[----:B------:R-:W-:Y:S01]  /*16fc0*/  IMAD.WIDE R4, R8, 0x2, R24 ;  /* 0x0000000208047825 */ /* 0x000fe200078e0218 */
[----:B------:R-:W-:Y:S02]  /*16fd0*/  ISETP.LT.AND P4, PT, R19, c[0x0][0x178], !P1 ;  /* 0x00005e0013007a0c */ /* 0x000fe40004f81270 */
[----:B------:R-:W-:-:S02]  /*16fe0*/  ISETP.GE.AND P3, PT, R14, c[0x0][0x17c], PT ;  /* 0x00005f000e007a0c */ /* 0x000fc40003f66270 */
[----:B------:R-:W-:Y:S02]  /*16ff0*/  ISETP.LT.AND P1, PT, R27, c[0x0][0x178], !P1 ;  /* 0x00005e001b007a0c */ /* 0x000fe40004f21270 */
[----:B------:R-:W-:-:S03]  /*17000*/  IADD3 R6, R8, c[0x0][0x198], RZ ;  /* 0x0000660008067a10 */ /* 0x000fc60007ffe0ff */
[----:B------:R0:W-:Y:S01]  /*17010*/  @P6 STG.E.U16 [R4.64], R15 ;  /* 0x0000000f04006986 */ /* 0x0001e2000c101504 */
[----:B------:R-:W-:Y:S02]  /*17020*/  ISETP.LT.AND P6, PT, R19, c[0x0][0x178], !P3 ;  /* 0x00005e0013007a0c */ /* 0x000fe40005fc1270 */
[----:B------:R-:W-:Y:S02]  /*17030*/  IADD3 R9, R26, 0x3b, RZ ;  /* 0x0000003b1a097810 */ /* 0x000fe40007ffe0ff */
[----:B------:R-:W-:Y:S02]  /*17040*/  IADD3 R10, R6, c[0x0][0x198], RZ ;  /* 0x00006600060a7a10 */ /* 0x000fe40007ffe0ff */
[----:B------:R-:W-:Y:S02]  /*17050*/  IADD3 R16, R26, 0x39, RZ ;  /* 0x000000391a107810 */ /* 0x000fe40007ffe0ff */
[----:B------:R-:W-:Y:S02]  /*17060*/  ISETP.LT.AND P3, PT, R27, c[0x0][0x178], !P3 ;  /* 0x00005e001b007a0c */ /* 0x000fe40005f61270 */
[----:B------:R-:W-:Y:S01]  /*17070*/  ISETP.GE.AND P2, PT, R9, c[0x0][0x17c], PT ;  /* 0x00005f0009007a0c */ /* 0x000fe20003f46270 */
[----:B0-----:R-:W-:Y:S01]  /*17080*/  IMAD.WIDE R4, R6, 0x2, R2 ;  /* 0x0000000206047825 */ /* 0x001fe200078e0202 */
[----:B------:R-:W-:-:S03]  /*17090*/  PRMT R15, R15, 0x7632, R15 ;  /* 0x000076320f0f7816 */ /* 0x000fc6000000000f */
[----:B------:R-:W-:Y:S01]  /*170a0*/  IMAD.WIDE R6, R6, 0x2, R24 ;  /* 0x0000000206067825 */ /* 0x000fe200078e0218 */
[----:B------:R-:W-:-:S03]  /*170b0*/  ISETP.GE.AND P5, PT, R16, c[0x0][0x17c], PT ;  /* 0x00005f0010007a0c */ /* 0x000fc60003fa6270 */
[----:B------:R-:W-:Y:S01]  /*170c0*/  IMAD.WIDE R8, R10, 0x2, R2 ;  /* 0x000000020a087825 */ /* 0x000fe200078e0202 */
[----:B------:R0:W-:Y:S01]  /*170d0*/  @P4 STG.E.U16 [R4.64], R0 ;  /* 0x0000000004004986 */ /* 0x0001e2000c101504 */
[----:B------:R-:W-:-:S03]  /*170e0*/  IADD3 R12, R26, 0x3a, RZ ;  /* 0x0000003a1a0c7810 */ /* 0x000fc60007ffe0ff */
[----:B------:R1:W-:Y:S01]  /*170f0*/  @P1 STG.E.U16 [R6.64], R15 ;  /* 0x0000000f06001986 */ /* 0x0003e2000c101504 */
[----:B------:R-:W-:-:S03]  /*17100*/  ISETP.GE.AND P0, PT, R12, c[0x0][0x17c], PT ;  /* 0x00005f000c007a0c */ /* 0x000fc60003f06270 */
[----:B----4-:R4:W-:Y:S01]  /*17110*/  @P6 STG.E.U16 [R8.64], R17 ;  /* 0x0000001108006986 */ /* 0x0109e2000c101504 */
[----:B------:R-:W-:Y:S02]  /*17120*/  ISETP.LT.AND P6, PT, R19, c[0x0][0x178], !P5 ;  /* 0x00005e0013007a0c */ /* 0x000fe40006fc1270 */
[----:B------:R-:W-:Y:S01]  /*17130*/  ISETP.LT.AND P5, PT, R27, c[0x0][0x178], !P5 ;  /* 0x00005e001b007a0c */ /* 0x000fe20006fa1270 */
[C---:B0-----:R-:W-:Y:S01]  /*17140*/  IMAD.WIDE R4, R10.reuse, 0x2, R24 ;  /* 0x000000020a047825 */ /* 0x041fe200078e0218 */
[----:B------:R-:W-:Y:S02]  /*17150*/  IADD3 R10, R10, c[0x0][0x198], RZ ;  /* 0x000066000a0a7a10 */ /* 0x000fe40007ffe0ff */
[----:B------:R-:W-:-:S03]  /*17160*/  IADD3 R12, R26, 0x3c, RZ ;  /* 0x0000003c1a0c7810 */ /* 0x000fc60007ffe0ff */
[C---:B-1----:R-:W-:Y:S01]  /*17170*/  IMAD.WIDE R6, R10.reuse, 0x2, R2 ;  /* 0x000000020a067825 */ /* 0x042fe200078e0202 */
[----:B----4-:R-:W-:Y:S02]  /*17180*/  PRMT R9, R17, 0x7632, R9 ;  /* 0x0000763211097816 */ /* 0x010fe40000000009 */
[----:B------:R-:W-:Y:S02]  /*17190*/  IADD3 R8, R10, c[0x0][0x198], RZ ;  /* 0x000066000a087a10 */ /* 0x000fe40007ffe0ff */
[----:B------:R-:W-:Y:S02]  /*171a0*/  ISETP.GE.AND P4, PT, R12, c[0x0][0x17c], PT ;  /* 0x00005f000c007a0c */ /* 0x000fe40003f86270 */
[----:B------:R-:W-:Y:S01]  /*171b0*/  IADD3 R12, R26, 0x3e, RZ ;  /* 0x0000003e1a0c7810 */ /* 0x000fe20007ffe0ff */
[----:B--2---:R0:W-:Y:S01]  /*171c0*/  @P3 STG.E.U16 [R4.64], R23 ;  /* 0x0000001704003986 */ /* 0x0041e2000c101504 */
[----:B------:R-:W-:Y:S02]  /*171d0*/  ISETP.LT.AND P3, PT, R19, c[0x0][0x178], !P0 ;  /* 0x00005e0013007a0c */ /* 0x000fe40004761270 */
[----:B------:R-:W-:-:S02]  /*171e0*/  ISETP.LT.AND P0, PT, R27, c[0x0][0x178], !P0 ;  /* 0x00005e001b007a0c */ /* 0x000fc40004701270 */
[----:B------:R-:W-:Y:S01]  /*171f0*/  PRMT R0, R23, 0x7632, R0 ;  /* 0x0000763217007816 */ /* 0x000fe20000000000 */
[----:B------:R1:W-:Y:S01]  /*17200*/  @P6 STG.E.U16 [R6.64], R9 ;  /* 0x0000000906006986 */ /* 0x0003e2000c101504 */
[----:B0-----:R-:W-:-:S03]  /*17210*/  IMAD.WIDE R4, R10, 0x2, R24 ;  /* 0x000000020a047825 */ /* 0x001fc600078e0218 */
[----:B------:R-:W2:Y:S04]  /*17220*/  LDL.LU R23, [R1+0x10c] ;  /* 0x00010c0001177983 */ /* 0x000ea80000300800 */
[----:B------:R0:W-:Y:S01]  /*17230*/  @P5 STG.E.U16 [R4.64], R0 ;  /* 0x0000000004005986 */ /* 0x0001e2000c101504 */
[----:B-1----:R-:W-:Y:S01]  /*17240*/  IMAD.WIDE R6, R8, 0x2, R2 ;  /* 0x0000000208067825 */ /* 0x002fe200078e0202 */
[----:B------:R-:W-:-:S04]  /*17250*/  ISETP.GE.AND P6, PT, R12, c[0x0][0x17c], PT ;  /* 0x00005f000c007a0c */ /* 0x000fc80003fc6270 */
[----:B------:R1:W-:Y:S01]  /*17260*/  @P3 STG.E.U16 [R6.64], R20 ;  /* 0x0000001406003986 */ /* 0x0003e2000c101504 */
[----:B0-----:R-:W-:Y:S01]  /*17270*/  IMAD.WIDE R4, R8, 0x2, R24 ;  /* 0x0000000208047825 */ /* 0x001fe200078e0218 */
[----:B------:R-:W-:Y:S02]  /*17280*/  PRMT R0, R20, 0x7632, R0 ;  /* 0x0000763214007816 */ /* 0x000fe40000000000 */
[----:B-1----:R-:W4:Y:S04]  /*17290*/  LDL.LU R20, [R1+0x13c] ;  /* 0x00013c0001147983 */ /* 0x002f280000300800 */
[----:B---3--:R0:W-:Y:S01]  /*172a0*/  @P0 STG.E.U16 [R4.64], R22 ;  /* 0x0000001604000986 */ /* 0x0081e2000c101504 */
[----:B------:R-:W-:-:S03]  /*172b0*/  PRMT R12, R22, 0x7632, R12 ;  /* 0x00007632160c7816 */ /* 0x000fc6000000000c */
[----:B0-----:R-:W3:Y:S01]  /*172c0*/  LDL.LU R22, [R1+0x4c] ;  /* 0x00004c0001167983 */ /* 0x001ee20000300800 */
[----:B------:R-:W-:Y:S02]  /*172d0*/  ISETP.LT.AND P3, PT, R19, c[0x0][0x178], !P2 ;  /* 0x00005e0013007a0c */ /* 0x000fe40005761270 */
[----:B------:R-:W-:Y:S02]  /*172e0*/  ISETP.LT.AND P2, PT, R27, c[0x0][0x178], !P2 ;  /* 0x00005e001b007a0c */ /* 0x000fe40005741270 */
[----:B------:R-:W-:Y:S02]  /*172f0*/  IADD3 R6, R8, c[0x0][0x198], RZ ;  /* 0x0000660008067a10 */ /* 0x000fe40007ffe0ff */
[----:B------:R-:W-:Y:S02]  /*17300*/  ISETP.LT.AND P0, PT, R19, c[0x0][0x178], !P4 ;  /* 0x00005e0013007a0c */ /* 0x000fe40006701270 */
[----:B------:R-:W-:Y:S02]  /*17310*/  IADD3 R9, R26, 0x3f, RZ ;  /* 0x0000003f1a097810 */ /* 0x000fe40007ffe0ff */
[C---:B------:R-:W-:Y:S01]  /*17320*/  IADD3 R10, R6.reuse, c[0x0][0x198], RZ ;  /* 0x00006600060a7a10 */ /* 0x040fe20007ffe0ff */
[----:B------:R-:W-:Y:S01]  /*17330*/  IMAD.WIDE R4, R6, 0x2, R2 ;  /* 0x0000000206047825 */ /* 0x000fe200078e0202 */
[----:B------:R-:W-:-:S03]  /*17340*/  ISETP.GE.AND P5, PT, R9, c[0x0][0x17c], PT ;  /* 0x00005f0009007a0c */ /* 0x000fc60003fa6270 */
[----:B------:R-:W-:Y:S01]  /*17350*/  IMAD.WIDE R6, R6, 0x2, R24 ;  /* 0x0000000206067825 */ /* 0x000fe200078e0218 */
[----:B------:R-:W-:Y:S03]  /*17360*/  @P3 STG.E.U16 [R4.64], R0 ;  /* 0x0000000004003986 */ /* 0x000fe6000c101504 */
[----:B------:R-:W-:Y:S01]  /*17370*/  IMAD.WIDE R8, R10, 0x2, R2 ;  /* 0x000000020a087825 */ /* 0x000fe200078e0202 */
[----:B------:R-:W-:Y:S01]  /*17380*/  @P2 STG.E.U16 [R6.64], R12 ;  /* 0x0000000c06002986 */ /* 0x000fe2000c101504 */
[----:B------:R-:W-:-:S04]  /*17390*/  IADD3 R13, R26, 0x3d, RZ ;  /* 0x0000003d1a0d7810 */ /* 0x000fc80007ffe0ff */
[----:B------:R-:W-:Y:S02]  /*173a0*/  ISETP.GE.AND P1, PT, R13, c[0x0][0x17c], PT ;  /* 0x00005f000d007a0c */ /* 0x000fe40003f26270 */
[----:B------:R-:W-:-:S04]  /*173b0*/  IADD3 R13, R26, 0x40, RZ ;  /* 0x000000401a0d7810 */ /* 0x000fc80007ffe0ff */
[----:B------:R-:W-:Y:S02]  /*173c0*/  ISETP.GE.AND P3, PT, R13, c[0x0][0x17c], PT ;  /* 0x00005f000d007a0c */ /* 0x000fe40003f66270 */
[----:B------:R-:W-:-:S04]  /*173d0*/  IADD3 R14, R26, 0x41, RZ ;  /* 0x000000411a0e7810 */ /* 0x000fc80007ffe0ff */
[----:B------:R-:W-:Y:S01]  /*173e0*/  ISETP.GE.AND P2, PT, R14, c[0x0][0x17c], PT ;  /* 0x00005f000e007a0c */ /* 0x000fe20003f46270 */
[----:B--2---:R0:W-:Y:S02]  /*173f0*/  @P0 STG.E.U16 [R8.64], R23 ;  /* 0x0000001708000986 */ /* 0x0041e4000c101504 */
[----:B0-----:R-:W-:Y:S02]  /*17400*/  PRMT R9, R23, 0x7632, R9 ;  /* 0x0000763217097816 */ /* 0x001fe40000000009 */
[----:B---3--:R-:W-:Y:S04]  /*17410*/  STL [R1+0x8c8], R22 ;  /* 0x0008c81601007387 */ /* 0x008fe80000100800 */
[----:B----4-:R-:W-:Y:S04]  /*17420*/  STL.64 [R1+0x8c0], R20 ;  /* 0x0008c01401007387 */ /* 0x010fe80000100a00 */
[----:B------:R-:W0:Y:S04]  /*17430*/  LDS.128 R20, [R28] ;  /* 0x000000001c147984 */ /* 0x000e280000000c00 */
[----:B0-----:R-:W-:Y:S01]  /*17440*/  STL [R1+0x24], R21 ;  /* 0x0000241501007387 */ /* 0x001fe20000100800 */
[----:B------:R-:W-:-:S03]  /*17450*/  IMAD.MOV.U32 R13, RZ, RZ, R20 ;  /* 0x000000ffff0d7224 */ /* 0x000fc600078e0014 */
[----:B------:R0:W-:Y:S04]  /*17460*/  STL.64 [R1+0x28], R22 ;  /* 0x0000281601007387 */ /* 0x0001e80000100a00 */
[----:B0-----:R-:W2:Y:S04]  /*17470*/  LDL.LU R22, [R1+0x8c8] ;  /* 0x0008c80001167983 */ /* 0x001ea80000300800 */
[----:B------:R-:W3:Y:S04]  /*17480*/  LDL.LU.64 R20, [R1+0x8c0] ;  /* 0x0008c00001147983 */ /* 0x000ee80000300a00 */
[----:B------:R-:W-:Y:S04]  /*17490*/  STL [R1+0x8b8], R14 ;  /* 0x0008b80e01007387 */ /* 0x000fe80000100800 */
[----:B------:R-:W-:Y:S04]  /*174a0*/  STL [R1+0x8b4], R13 ;  /* 0x0008b40d01007387 */ /* 0x000fe80000100800 */
[----:B------:R-:W0:Y:S04]  /*174b0*/  LDS.128 R12, [R29] ;  /* 0x000000001d0c7984 */ /* 0x000e280000000c00 */
[----:B------:R-:W4:Y:S04]  /*174c0*/  LDL.LU R23, [R1+0x50] ;  /* 0x0000500001177983 */ /* 0x000f280000300800 */
[----:B0-----:R-:W-:Y:S04]  /*174d0*/  STL [R1+0x34], R13 ;  /* 0x0000340d01007387 */ /* 0x001fe80000100800 */
[----:B------:R0:W-:Y:S04]  /*174e0*/  STL.64 [R1+0x38], R14 ;  /* 0x0000380e01007387 */ /* 0x0001e80000100a00 */
[----:B0-----:R-:W4:Y:S01]  /*174f0*/  LDL.LU R14, [R1+0x8b8] ;  /* 0x0008b800010e7983 */ /* 0x001f220000300800 */
[----:B------:R-:W-:Y:S01]  /*17500*/  ISETP.LT.AND P4, PT, R27, c[0x0][0x178], !P4 ;  /* 0x00005e001b007a0c */ /* 0x000fe20006781270 */
[----:B------:R-:W-:Y:S01]  /*17510*/  IMAD.WIDE R4, R10, 0x2, R24 ;  /* 0x000000020a047825 */ /* 0x000fe200078e0218 */
[----:B------:R-:W-:Y:S01]  /*17520*/  ISETP.LT.AND P0, PT, R19, c[0x0][0x178], !P1 ;  /* 0x00005e0013007a0c */ /* 0x000fe20004f01270 */
[----:B------:R-:W4:Y:S01]  /*17530*/  LDL.LU R13, [R1+0x8b4] ;  /* 0x0008b400010d7983 */ /* 0x000f220000300800 */
[----:B------:R-:W-:-:S02]  /*17540*/  ISETP.LT.AND P1, PT, R27, c[0x0][0x178], !P1 ;  /* 0x00005e001b007a0c */ /* 0x000fc40004f21270 */
[----:B------:R-:W-:-:S07]  /*17550*/  IADD3 R6, R10, c[0x0][0x198], RZ ;  /* 0x000066000a067a10 */ /* 0x000fce0007ffe0ff */
[----:B------:R0:W-:Y:S01]  /*17560*/  @P4 STG.E.U16 [R4.64], R11 ;  /* 0x0000000b04004986 */ /* 0x0001e2000c101504 */
[----:B------:R-:W-:Y:S02]  /*17570*/  ISETP.LT.AND P4, PT, R19, c[0x0][0x178], !P6 ;  /* 0x00005e0013007a0c */ /* 0x000fe40007781270 */
[----:B------:R-:W-:Y:S02]  /*17580*/  ISETP.LT.AND P6, PT, R27, c[0x0][0x178], !P6 ;  /* 0x00005e001b007a0c */ /* 0x000fe400077c1270 */
[C---:B------:R-:W-:Y:S02]  /*17590*/  IADD3 R0, R6.reuse, c[0x0][0x198], RZ ;  /* 0x0000660006007a10 */ /* 0x040fe40007ffe0ff */
[----:B------:R-:W-:Y:S01]  /*175a0*/  PRMT R8, R11, 0x7632, R8 ;  /* 0x000076320b087816 */ /* 0x000fe20000000008 */
[----:B0-----:R-:W-:-:S04]  /*175b0*/  IMAD.WIDE R4, R6, 0x2, R2 ;  /* 0x0000000206047825 */ /* 0x001fc800078e0202 */
[----:B------:R-:W-:Y:S01]  /*175c0*/  IMAD.WIDE R6, R6, 0x2, R24 ;  /* 0x0000000206067825 */ /* 0x000fe200078e0218 */
[----:B------:R0:W-:Y:S04]  /*175d0*/  @P0 STG.E.U16 [R4.64], R9 ;  /* 0x0000000904000986 */ /* 0x0001e8000c101504 */
[----:B------:R1:W-:Y:S01]  /*175e0*/  @P1 STG.E.U16 [R6.64], R8 ;  /* 0x0000000806001986 */ /* 0x0003e2000c101504 */
[----:B0-----:R-:W-:-:S04]  /*175f0*/  IMAD.WIDE R4, R0, 0x2, R2 ;  /* 0x0000000200047825 */ /* 0x001fc800078e0202 */
[----:B-1----:R-:W-:Y:S01]  /*17600*/  IMAD.WIDE R6, R0, 0x2, R24 ;  /* 0x0000000200067825 */ /* 0x002fe200078e0218 */
[----:B------:R-:W-:-:S04]  /*17610*/  IADD3 R10, R26, 0x42, RZ ;  /* 0x000000421a0a7810 */ /* 0x000fc80007ffe0ff */
[----:B------:R-:W-:Y:S02]  /*17620*/  ISETP.GE.AND P0, PT, R10, c[0x0][0x17c], PT ;  /* 0x00005f000a007a0c */ /* 0x000fe40003f06270 */
[----:B------:R-:W-:-:S04]  /*17630*/  IADD3 R9, R26, 0x43, RZ ;  /* 0x000000431a097810 */ /* 0x000fc80007ffe0ff */
[----:B------:R-:W-:Y:S01]  /*17640*/  ISETP.GE.AND P1, PT, R9, c[0x0][0x17c], PT ;  /* 0x00005f0009007a0c */ /* 0x000fe20003f26270 */
[----:B---3--:R-:W-:Y:S01]  /*17650*/  @P4 STG.E.U16 [R4.64], R20 ;  /* 0x0000001404004986 */ /* 0x008fe2000c101504 */
[----:B------:R-:W-:-:S03]  /*17660*/  ISETP.LT.AND P4, PT, R19, c[0x0][0x178], !P5 ;  /* 0x00005e0013007a0c */ /* 0x000fc60006f81270 */
[----:B--2---:R0:W-:Y:S01]  /*17670*/  @P6 STG.E.U16 [R6.64], R22 ;  /* 0x0000001606006986 */ /* 0x0041e2000c101504 */
[----:B------:R-:W-:Y:S02]  /*17680*/  ISETP.LT.AND P5, PT, R27, c[0x0][0x178], !P5 ;  /* 0x00005e001b007a0c */ /* 0x000fe40006fa1270 */
[----:B------:R-:W-:Y:S02]  /*17690*/  PRMT R10, R20, 0x7632, R10 ;  /* 0x00007632140a7816 */ /* 0x000fe4000000000a */
[----:B0-----:R-:W-:-:S05]  /*176a0*/  IADD3 R6, R0, c[0x0][0x198], RZ ;  /* 0x0000660000067a10 */ /* 0x001fca0007ffe0ff */
[C---:B------:R-:W-:Y:S01]  /*176b0*/  IMAD.WIDE R4, R6.reuse, 0x2, R2 ;  /* 0x0000000206047825 */ /* 0x040fe200078e0202 */
[----:B------:R-:W-:Y:S02]  /*176c0*/  IADD3 R0, R6, c[0x0][0x198], RZ ;  /* 0x0000660006007a10 */ /* 0x000fe40007ffe0ff */
[----:B------:R-:W-:Y:S01]  /*176d0*/  PRMT R11, R22, 0x7632, R11 ;  /* 0x00007632160b7816 */ /* 0x000fe2000000000b */
[----:B------:R-:W-:Y:S01]  /*176e0*/  IMAD.WIDE R6, R6, 0x2, R24 ;  /* 0x0000000206067825 */ /* 0x000fe200078e0218 */
[----:B------:R0:W-:Y:S01]  /*176f0*/  @P4 STG.E.U16 [R4.64], R10 ;  /* 0x0000000a04004986 */ /* 0x0001e2000c101504 */
[----:B------:R-:W-:-:S03]  /*17700*/  LOP3.LUT R20, R28, 0x40, RZ, 0x3c, !PT ;  /* 0x000000401c147812 */ /* 0x000fc600078e3cff */
[----:B------:R-:W-:Y:S04]  /*17710*/  @P5 STG.E.U16 [R6.64], R11 ;  /* 0x0000000b06005986 */ /* 0x000fe8000c101504 */
[----:B------:R-:W2:Y:S01]  /*17720*/  LDL.LU R22, [R1+0x70] ;  /* 0x0000700001167983 */ /* 0x000ea20000300800 */
[----:B0-----:R-:W-:-:S04]  /*17730*/  IADD3 R4, R26, 0x45, RZ ;  /* 0x000000451a047810 */ /* 0x001fc80007ffe0ff */
[----:B------:R-:W-:Y:S02]  /*17740*/  ISETP.GE.AND P5, PT, R4, c[0x0][0x17c], PT ;  /* 0x00005f0004007a0c */ /* 0x000fe40003fa6270 */
[----:B------:R-:W0:Y:S04]  /*17750*/  LDS.128 R4, [R20] ;  /* 0x0000000014047984 */ /* 0x000e280000000c00 */
[----:B0-----:R0:W-:Y:S04]  /*17760*/  STL [R1+0x890], R7 ;  /* 0x0008900701007387 */ /* 0x0011e80000100800 */
[----:B0-----:R-:W3:Y:S01]  /*17770*/  LDL R7, [R1+0x47c] ;  /* 0x00047c0001077983 */ /* 0x001ee20000100800 */
[----:B------:R-:W-:Y:S01]  /*17780*/  ISETP.LT.AND P6, PT, R19, c[0x0][0x178], !P3 ;  /* 0x00005e0013007a0c */ /* 0x000fe20005fc1270 */
[----:B------:R-:W-:Y:S01]  /*17790*/  IMAD.WIDE R8, R0, 0x2, R2 ;  /* 0x0000000200087825 */ /* 0x000fe200078e0202 */
[----:B----4-:R-:W-:-:S11]  /*177a0*/  PRMT R14, R23, 0x7632, R14 ;  /* 0x00007632170e7816 */ /* 0x010fd6000000000e */
[----:B------:R0:W-:Y:S04]  /*177b0*/  @P6 STG.E.U16 [R8.64], R23 ;  /* 0x0000001708006986 */ /* 0x0001e8000c101504 */
[----:B0-----:R-:W4:Y:S01]  /*177c0*/  LDL.LU R23, [R1+0x80] ;  /* 0x0000800001177983 */ /* 0x001f220000300800 */
[----:B------:R-:W-:Y:S01]  /*177d0*/  ISETP.LT.AND P3, PT, R27, c[0x0][0x178], !P3 ;  /* 0x00005e001b007a0c */ /* 0x000fe20005f61270 */
[C---:B------:R-:W-:Y:S01]  /*177e0*/  IMAD.WIDE R10, R0.reuse, 0x2, R24 ;  /* 0x00000002000a7825 */ /* 0x040fe200078e0218 */
[----:B------:R-:W-:Y:S02]  /*177f0*/  ISETP.LT.AND P6, PT, R19, c[0x0][0x178], !P2 ;  /* 0x00005e0013007a0c */ /* 0x000fe400057c1270 */
[----:B------:R-:W-:Y:S02]  /*17800*/  IADD3 R8, R0, c[0x0][0x198], RZ ;  /* 0x0000660000087a10 */ /* 0x000fe40007ffe0ff */
[----:B------:R-:W-:Y:S01]  /*17810*/  ISETP.LT.AND P2, PT, R27, c[0x0][0x178], !P2 ;  /* 0x00005e001b007a0c */ /* 0x000fe20005741270 */
[----:B------:R-:W-:Y:S01]  /*17820*/  IMAD.MOV.U32 R17, RZ, RZ, R12 ;  /* 0x000000ffff117224 */ /* 0x000fe200078e000c */
[----:B------:R-:W-:-:S05]  /*17830*/  IADD3 R12, R26, 0x44, RZ ;  /* 0x000000441a0c7810 */ /* 0x000fca0007ffe0ff */
[----:B------:R0:W-:Y:S01]  /*17840*/  @P3 STG.E.U16 [R10.64], R13 ;  /* 0x0000000d0a003986 */ /* 0x0001e2000c101504 */
[----:B------:R-:W-:Y:S02]  /*17850*/  IADD3 R0, R8, c[0x0][0x198], RZ ;  /* 0x0000660008007a10 */ /* 0x000fe40007ffe0ff */
[----:B------:R-:W-:Y:S02]  /*17860*/  ISETP.GE.AND P4, PT, R12, c[0x0][0x17c], PT ;  /* 0x00005f000c007a0c */ /* 0x000fe40003f86270 */
[----:B------:R-:W-:Y:S01]  /*17870*/  PRMT R12, R13, 0x7632, R12 ;  /* 0x000076320d0c7816 */ /* 0x000fe2000000000c */
[----:B0-----:R-:W-:Y:S01]  /*17880*/  IMAD.WIDE R10, R8, 0x2, R2 ;  /* 0x00000002080a7825 */ /* 0x001fe200078e0202 */
[----:B------:R-:W-:-:S03]  /*17890*/  LOP3.LUT R20, R28, 0x60, RZ, 0x3c, !PT ;  /* 0x000000601c147812 */ /* 0x000fc600078e3cff */
[----:B------:R-:W-:Y:S01]  /*178a0*/  IMAD.WIDE R8, R8, 0x2, R24 ;  /* 0x0000000208087825 */ /* 0x000fe200078e0218 */
[----:B------:R0:W-:Y:S04]  /*178b0*/  @P6 STG.E.U16 [R10.64], R14 ;  /* 0x0000000e0a006986 */ /* 0x0001e8000c101504 */
[----:B------:R1:W-:Y:S01]  /*178c0*/  @P2 STG.E.U16 [R8.64], R12 ;  /* 0x0000000c08002986 */ /* 0x0003e2000c101504 */
[----:B0-----:R-:W-:Y:S01]  /*178d0*/  IMAD.WIDE R10, R0, 0x2, R2 ;  /* 0x00000002000a7825 */ /* 0x001fe200078e0202 */
[----:B------:R-:W-:Y:S02]  /*178e0*/  ISETP.LT.AND P6, PT, R27, c[0x0][0x178], !P0 ;  /* 0x00005e001b007a0c */ /* 0x000fe400047c1270 */
[C---:B------:R-:W-:Y:S02]  /*178f0*/  IADD3 R13, R26.reuse, 0x46, RZ ;  /* 0x000000461a0d7810 */ /* 0x040fe40007ffe0ff */
[----:B------:R-:W-:-:S02]  /*17900*/  IADD3 R14, R26, 0x47, RZ ;  /* 0x000000471a0e7810 */ /* 0x000fc40007ffe0ff */
[----:B------:R-:W-:Y:S02]  /*17910*/  IADD3 R16, R0, c[0x0][0x198], RZ ;  /* 0x0000660000107a10 */ /* 0x000fe40007ffe0ff */
[----:B------:R-:W-:Y:S02]  /*17920*/  PRMT R18, R17, 0x7632, R18 ;  /* 0x0000763211127816 */ /* 0x000fe40000000012 */
[----:B------:R-:W-:Y:S02]  /*17930*/  IADD3 R19, R26, 0x48, RZ ;  /* 0x000000481a137810 */ /* 0x000fe40007ffe0ff */
[----:B---3--:R-:W-:-:S13]  /*17940*/  ISETP.LT.AND P3, PT, R7, c[0x0][0x178], !P0 ;  /* 0x00005e0007007a0c */ /* 0x008fda0004761270 */
[----:B--2---:R-:W-:Y:S04]  /*17950*/  @P3 STG.E.U16 [R10.64], R22 ;  /* 0x000000160a003986 */ /* 0x004fe8000c101504 */
[----:B------:R-:W0:Y:S01]  /*17960*/  LDS.128 R8, [R20] ;  /* 0x0000000014087984 */ /* 0x000e220000000c00 */
[----:B------:R-:W-:Y:S02]  /*17970*/  ISETP.LT.AND P2, PT, R7, c[0x0][0x178], !P1 ;  /* 0x00005e0007007a0c */ /* 0x000fe40004f41270 */
[----:B------:R-:W-:Y:S01]  /*17980*/  ISETP.GE.AND P0, PT, R13, c[0x0][0x17c], PT ;  /* 0x00005f000d007a0c */ /* 0x000fe20003f06270 */
[----:B-1----:R-:W-:Y:S01]  /*17990*/  IMAD.WIDE R12, R0, 0x2, R24 ;  /* 0x00000002000c7825 */ /* 0x002fe200078e0218 */
[----:B------:R-:W-:Y:S02]  /*179a0*/  ISETP.GE.AND P3, PT, R14, c[0x0][0x17c], PT ;  /* 0x00005f000e007a0c */ /* 0x000fe40003f66270 */
[----:B------:R-:W-:Y:S01]  /*179b0*/  PRMT R0, R22, 0x7632, R0 ;  /* 0x0000763216007816 */ /* 0x000fe20000000000 */
[----:B------:R-:W-:Y:S01]  /*179c0*/  IMAD.WIDE R14, R16, 0x2, R2 ;  /* 0x00000002100e7825 */ /* 0x000fe200078e0202 */
[----:B------:R-:W-:Y:S01]  /*179d0*/  ISETP.LT.AND P1, PT, R27, c[0x0][0x178], !P1 ;  /* 0x00005e001b007a0c */ /* 0x000fe20004f21270 */
[----:B------:R1:W-:Y:S01]  /*179e0*/  @P6 STG.E.U16 [R12.64], R17 ;  /* 0x000000110c006986 */ /* 0x0003e2000c101504 */
[----:B------:R-:W-:-:S02]  /*179f0*/  ISETP.LT.AND P6, PT, R7, c[0x0][0x178], !P4 ;  /* 0x00005e0007007a0c */ /* 0x000fc400067c1270 */
[----:B------:R-:W-:Y:S01]  /*17a00*/  ISETP.LT.AND P4, PT, R27, c[0x0][0x178], !P4 ;  /* 0x00005e001b007a0c */ /* 0x000fe20006781270 */
[----:B------:R2:W-:Y:S01]  /*17a10*/  @P2 STG.E.U16 [R14.64], R0 ;  /* 0x000000000e002986 */ /* 0x0005e2000c101504 */
[----:B------:R-:W-:Y:S01]  /*17a20*/  ISETP.GE.AND P2, PT, R19, c[0x0][0x17c], PT ;  /* 0x00005f0013007a0c */ /* 0x000fe20003f46270 */
[C---:B-1----:R-:W-:Y:S01]  /*17a30*/  IMAD.WIDE R12, R16.reuse, 0x2, R24 ;  /* 0x00000002100c7825 */ /* 0x042fe200078e0218 */
[----:B--2---:R-:W-:-:S05]  /*17a40*/  IADD3 R0, R16, c[0x0][0x198], RZ ;  /* 0x0000660010007a10 */ /* 0x004fca0007ffe0ff */
[----:B------:R-:W-:Y:S01]  /*17a50*/  @P1 STG.E.U16 [R12.64], R18 ;  /* 0x000000120c001986 */ /* 0x000fe2000c101504 */
[----:B------:R-:W-:-:S04]  /*17a60*/  IMAD.WIDE R14, R0, 0x2, R2 ;  /* 0x00000002000e7825 */ /* 0x000fc800078e0202 */
[----:B------:R-:W-:Y:S01]  /*17a70*/  IMAD.WIDE R16, R0, 0x2, R24 ;  /* 0x0000000200107825 */ /* 0x000fe200078e0218 */
[----:B----4-:R-:W-:Y:S04]  /*17a80*/  @P6 STG.E.U16 [R14.64], R23 ;  /* 0x000000170e006986 */ /* 0x010fe8000c101504 */
[----:B0-----:R0:W-:Y:S04]  /*17a90*/  STL.64 [R1+0x898], R10 ;  /* 0x0008980a01007387 */ /* 0x0011e80000100a00 */
[----:B------:R-:W-:Y:S04]  /*17aa0*/  @P4 STG.E.U16 [R16.64], R4 ;  /* 0x0000000410004986 */ /* 0x000fe8000c101504 */
[----:B------:R-:W1:Y:S04]  /*17ab0*/  LDS.128 R16, [R28+0x800] ;  /* 0x000800001c107984 */ /* 0x000e680000000c00 */
[----:B0-----:R-:W2:Y:S01]  /*17ac0*/  LDL.LU R11, [R1+0xb0] ;  /* 0x0000b000010b7983 */ /* 0x001ea20000300800 */
[----:B------:R-:W-:-:S03]  /*17ad0*/  PRMT R21, R23, 0x7632, R21 ;  /* 0x0000763217157816 */ /* 0x000fc60000000015 */
[----:B-1----:R0:W-:Y:S04]  /*17ae0*/  STL [R1+0x14], R17 ;  /* 0x0000141101007387 */ /* 0x0021e80000100800 */
[----:B------:R1:W-:Y:S04]  /*17af0*/  STL.64 [R1+0x18], R18 ;  /* 0x0000181201007387 */ /* 0x0003e80000100a00 */
[----:B------:R-:W3:Y:S01]  /*17b00*/  LDL.LU R23, [R1+0x140] ;  /* 0x0001400001177983 */ /* 0x000ee20000300800 */
[----:B------:R-:W-:Y:S02]  /*17b10*/  ISETP.LT.AND P4, PT, R7, c[0x0][0x178], !P5 ;  /* 0x00005e0007007a0c */ /* 0x000fe40006f81270 */
[----:B------:R-:W-:-:S02]  /*17b20*/  ISETP.LT.AND P5, PT, R27, c[0x0][0x178], !P5 ;  /* 0x00005e001b007a0c */ /* 0x000fc40006fa1270 */
[----:B------:R-:W-:Y:S02]  /*17b30*/  IADD3 R14, R0, c[0x0][0x198], RZ ;  /* 0x00006600000e7a10 */ /* 0x000fe40007ffe0ff */
[----:B------:R-:W-:Y:S02]  /*17b40*/  ISETP.LT.AND P6, PT, R7, c[0x0][0x178], !P0 ;  /* 0x00005e0007007a0c */ /* 0x000fe400047c1270 */
[C---:B------:R-:W-:Y:S01]  /*17b50*/  IADD3 R0, R14.reuse, c[0x0][0x198], RZ ;  /* 0x000066000e007a10 */ /* 0x040fe20007ffe0ff */
[----:B------:R-:W-:Y:S01]  /*17b60*/  IMAD.WIDE R12, R14, 0x2, R2 ;  /* 0x000000020e0c7825 */ /* 0x000fe200078e0202 */
[----:B------:R-:W-:-:S03]  /*17b70*/  PRMT R4, R4, 0x7632, R4 ;  /* 0x0000763204047816 */ /* 0x000fc60000000004 */
[----:B------:R-:W-:Y:S01]  /*17b80*/  IMAD.WIDE R14, R14, 0x2, R24 ;  /* 0x000000020e0e7825 */ /* 0x000fe200078e0218 */
[----:B------:R4:W-:Y:S03]  /*17b90*/  @P4 STG.E.U16 [R12.64], R21 ;  /* 0x000000150c004986 */ /* 0x0009e6000c101504 */
[----:B------:R-:W-:Y:S02]  /*17ba0*/  IMAD.MOV.U32 R22, RZ, RZ, R16 ;  /* 0x000000ffff167224 */ /* 0x000fe400078e0010 */
[C---:B0-----:R-:W-:Y:S01]  /*17bb0*/  IMAD.WIDE R16, R0.reuse, 0x2, R2 ;  /* 0x0000000200107825 */ /* 0x041fe200078e0202 */
[----:B------:R-:W-:Y:S04]  /*17bc0*/  @P5 STG.E.U16 [R14.64], R4 ;  /* 0x000000040e005986 */ /* 0x000fe8000c101504 */
[----:B------:R-:W0:Y:S01]  /*17bd0*/  LDS.128 R12, [R29+0x800] ;  /* 0x000800001d0c7984 */ /* 0x000e220000000c00 */
[----:B------:R-:W-:Y:S01]  /*17be0*/  ISETP.LT.AND P0, PT, R27, c[0x0][0x178], !P0 ;  /* 0x00005e001b007a0c */ /* 0x000fe20004701270 */
[----:B-1----:R-:W-:Y:S01]  /*17bf0*/  IMAD.WIDE R18, R0, 0x2, R24 ;  /* 0x0000000200127825 */ /* 0x002fe200078e0218 */
[----:B------:R-:W-:-:S02]  /*17c00*/  IADD3 R20, R26, 0x49, RZ ;  /* 0x000000491a147810 */ /* 0x000fc40007ffe0ff */
[----:B------:R-:W-:Y:S02]  /*17c10*/  ISETP.LT.AND P5, PT, R7, c[0x0][0x178], !P2 ;  /* 0x00005e0007007a0c */ /* 0x000fe400057a1270 */
[----:B------:R-:W-:Y:S02]  /*17c20*/  ISETP.GE.AND P1, PT, R20, c[0x0][0x17c], PT ;  /* 0x00005f0014007a0c */ /* 0x000fe40003f26270 */
[----:B------:R-:W-:Y:S02]  /*17c30*/  ISETP.LT.AND P2, PT, R27, c[0x0][0x178], !P2 ;  /* 0x00005e001b007a0c */ /* 0x000fe40005741270 */
[----:B------:R-:W-:Y:S02]  /*17c40*/  IADD3 R20, R26, 0x4a, RZ ;  /* 0x0000004a1a147810 */ /* 0x000fe40007ffe0ff */
[----:B----4-:R-:W-:Y:S02]  /*17c50*/  PRMT R21, R8, 0x7632, R21 ;  /* 0x0000763208157816 */ /* 0x010fe40000000015 */
[----:B------:R-:W-:-:S02]  /*17c60*/  ISETP.GE.AND P4, PT, R20, c[0x0][0x17c], PT ;  /* 0x00005f0014007a0c */ /* 0x000fc40003f86270 */
[----:B------:R-:W-:Y:S01]  /*17c70*/  IADD3 R20, R26, 0x4c, RZ ;  /* 0x0000004c1a147810 */ /* 0x000fe20007ffe0ff */
[----:B0-----:R-:W-:Y:S04]  /*17c80*/  STL.64 [R1+0x8a0], R14 ;  /* 0x0008a00e01007387 */ /* 0x001fe80000100a00 */
[----:B--2---:R0:W-:Y:S01]  /*17c90*/  @P6 STG.E.U16 [R16.64], R11 ;  /* 0x0000000b10006986 */ /* 0x0041e2000c101504 */
[----:B------:R-:W-:-:S03]  /*17ca0*/  PRMT R4, R11, 0x7632, R4 ;  /* 0x000076320b047816 */ /* 0x000fc60000000004 */
[----:B0-----:R-:W0:Y:S04]  /*17cb0*/  S2R R11, SR_TID.X ;  /* 0x00000000000b7919 */ /* 0x001e280000002100 */
[----:B------:R1:W-:Y:S01]  /*17cc0*/  @P0 STG.E.U16 [R18.64], R8 ;  /* 0x0000000812000986 */ /* 0x0003e2000c101504 */
[----:B------:R-:W-:Y:S02]  /*17cd0*/  ISETP.LT.AND P0, PT, R7, c[0x0][0x178], !P3 ;  /* 0x00005e0007007a0c */ /* 0x000fe40005f01270 */
[----:B------:R-:W-:Y:S02]  /*17ce0*/  ISETP.LT.AND P3, PT, R27, c[0x0][0x178], !P3 ;  /* 0x00005e001b007a0c */ /* 0x000fe40005f61270 */
[----:B------:R-:W-:-:S04]  /*17cf0*/  IADD3 R16, R0, c[0x0][0x198], RZ ;  /* 0x0000660000107a10 */ /* 0x000fc80007ffe0ff */
[C---:B------:R-:W-:Y:S01]  /*17d00*/  IADD3 R0, R16.reuse, c[0x0][0x198], RZ ;  /* 0x0000660010007a10 */ /* 0x040fe20007ffe0ff */
[----:B-1----:R-:W-:Y:S01]  /*17d10*/  IMAD.WIDE R18, R16, 0x2, R2 ;  /* 0x0000000210127825 */ /* 0x002fe200078e0202 */
[----:B0-----:R-:W-:-:S03]  /*17d20*/  LOP3.LUT R28, R11, 0x7f, RZ, 0xc0, !PT ;  /* 0x0000007f0b1c7812 */ /* 0x001fc600078ec0ff */
[----:B------:R-:W-:Y:S02]  /*17d30*/  IMAD.SHL.U32 R11, R11, 0x800, RZ ;  /* 0x000008000b0b7824 */ /* 0x000fe400078e00ff */
[----:B------:R-:W-:-:S03]  /*17d40*/  IMAD.WIDE R16, R16, 0x2, R24 ;  /* 0x0000000210107825 */ /* 0x000fc600078e0218 */
[----:B------:R-:W-:Y:S01]  /*17d50*/  LOP3.LUT R11, R11, 0x3000, RZ, 0xc0, !PT ;  /* 0x000030000b0b7812 */ /* 0x000fe200078ec0ff */
[----:B------:R0:W-:Y:S01]  /*17d60*/  @P0 STG.E.U16 [R18.64], R4 ;  /* 0x0000000412000986 */ /* 0x0001e2000c101504 */
[----:B------:R-:W-:-:S03]  /*17d70*/  IADD3 R8, R26, 0x4b, RZ ;  /* 0x0000004b1a087810 */ /* 0x000fc60007ffe0ff */
[----:B------:R-:W-:Y:S01]  /*17d80*/  IMAD R11, R28, 0x10, R11 ;  /* 0x000000101c0b7824 */ /* 0x000fe200078e020b */
[----:B------:R1:W-:Y:S04]  /*17d90*/  @P3 STG.E.U16 [R16.64], R21 ;  /* 0x0000001510003986 */ /* 0x0003e8000c101504 */
[----:B------:R-:W-:Y:S02]  /*17da0*/  LOP3.LUT R11, R11, 0x40, RZ, 0x3c, !PT ;  /* 0x000000400b0b7812 */ /* 0x000fe400078e3cff */
[----:B0-----:R-:W-:Y:S01]  /*17db0*/  IADD3 R4, R26, 0x4d, RZ ;  /* 0x0000004d1a047810 */ /* 0x001fe20007ffe0ff */
[C---:B------:R-:W-:Y:S01]  /*17dc0*/  IMAD.WIDE R18, R0.reuse, 0x2, R2 ;  /* 0x0000000200127825 */ /* 0x040fe200078e0202 */
[----:B------:R-:W2:Y:S03]  /*17dd0*/  LDL.LU R26, [R1+0x8b0] ;  /* 0x0008b000011a7983 */ /* 0x000ea60000300800 */
[----:B-1----:R-:W-:Y:S01]  /*17de0*/  IMAD.WIDE R16, R0, 0x2, R24 ;  /* 0x0000000200107825 */ /* 0x002fe200078e0218 */
[----:B---3--:R-:W-:Y:S04]  /*17df0*/  @P5 STG.E.U16 [R18.64], R23 ;  /* 0x0000001712005986 */ /* 0x008fe8000c101504 */
[----:B------:R-:W-:Y:S04]  /*17e00*/  @P2 STG.E.U16 [R16.64], R22 ;  /* 0x0000001610002986 */ /* 0x000fe8000c101504 */
[----:B------:R0:W1:Y:S04]  /*17e10*/  LDS.128 R16, [R11+0x800] ;  /* 0x000800000b107984 */ /* 0x0000680000000c00 */
[----:B------:R-:W3:Y:S04]  /*17e20*/  LDL.LU R10, [R1+0xf0] ;  /* 0x0000f000010a7983 */ /* 0x000ee80000300800 */
[----:B0-----:R-:W4:Y:S04]  /*17e30*/  LDL.LU R11, [R1+0xe0] ;  /* 0x0000e000010b7983 */ /* 0x001f280000300800 */
[----:B-1----:R0:W-:Y:S04]  /*17e40*/  STL [R1+0x88c], R19 ;  /* 0x00088c1301007387 */ /* 0x0021e80000100800 */
[----:B0-----:R-:W4:Y:S04]  /*17e50*/  LDL.LU R19, [R1+0x478] ;  /* 0x0004780001137983 */ /* 0x001f280000300800 */
[----:B------:R-:W0:Y:S01]  /*17e60*/  S2R R28, SR_TID.X ;  /* 0x00000000001c7919 */ /* 0x000e220000002100 */
[----:B------:R-:W-:-:S02]  /*17e70*/  ISETP.LT.AND P3, PT, R7, c[0x0][0x178], !P1 ;  /* 0x00005e0007007a0c */ /* 0x000fc40004f61270 */
[----:B------:R-:W-:Y:S02]  /*17e80*/  ISETP.LT.AND P1, PT, R27, c[0x0][0x178], !P1 ;  /* 0x00005e001b007a0c */ /* 0x000fe40004f21270 */
[----:B------:R-:W-:Y:S02]  /*17e90*/  IADD3 R0, R0, c[0x0][0x198], RZ ;  /* 0x0000660000007a10 */ /* 0x000fe40007ffe0ff */
[----:B------:R-:W-:Y:S02]  /*17ea0*/  ISETP.GE.AND P6, PT, R8, c[0x0][0x17c], PT ;  /* 0x00005f0008007a0c */ /* 0x000fe40003fc6270 */
[----:B------:R-:W-:Y:S02]  /*17eb0*/  PRMT R8, R23, 0x7632, R8 ;  /* 0x0000763217087816 */ /* 0x000fe40000000008 */
[----:B------:R-:W-:Y:S01]  /*17ec0*/  ISETP.GE.AND P0, PT, R20, c[0x0][0x17c], PT ;  /* 0x00005f0014007a0c */ /* 0x000fe20003f06270 */
[C---:B0-----:R-:W-:Y:S01]  /*17ed0*/  IMAD.SHL.U32 R15, R28.reuse, 0x800, RZ ;  /* 0x000008001c0f7824 */ /* 0x041fe200078e00ff */
[----:B------:R-:W-:-:S04]  /*17ee0*/  LOP3.LUT R14, R28, 0x7f, RZ, 0xc0, !PT ;  /* 0x0000007f1c0e7812 */ /* 0x000fc800078ec0ff */
[----:B------:R-:W-:Y:S01]  /*17ef0*/  LOP3.LUT R15, R15, 0x3000, RZ, 0xc0, !PT ;  /* 0x000030000f0f7812 */ /* 0x000fe200078ec0ff */
[----:B------:R-:W-:-:S04]  /*17f00*/  IMAD.WIDE R20, R0, 0x2, R24 ;  /* 0x0000000200147825 */ /* 0x000fc800078e0218 */
[----:B------:R-:W-:-:S05]  /*17f10*/  IMAD R15, R14, 0x10, R15 ;  /* 0x000000100e0f7824 */ /* 0x000fca00078e020f */
[----:B------:R-:W-:Y:S02]  /*17f20*/  LOP3.LUT R15, R15, 0x60, RZ, 0x3c, !PT ;  /* 0x000000600f0f7812 */ /* 0x000fe400078e3cff */
[----:B------:R-:W-:Y:S02]  /*17f30*/  ISETP.LT.AND P2, PT, R7, c[0x0][0x178], !P4 ;  /* 0x00005e0007007a0c */ /* 0x000fe40006741270 */
[----:B------:R-:W-:Y:S02]  /*17f40*/  ISETP.LT.AND P4, PT, R27, c[0x0][0x178], !P4 ;  /* 0x00005e001b007a0c */ /* 0x000fe40006781270 */
[----:B------:R-:W-:Y:S02]  /*17f50*/  ISETP.GE.AND P5, PT, R4, c[0x0][0x17c], PT ;  /* 0x00005f0004007a0c */ /* 0x000fe40003fa6270 */
[----:B--2---:R-:W-:Y:S01]  /*17f60*/  PRMT R26, R22, 0x7632, R26 ;  /* 0x00007632161a7816 */ /* 0x004fe2000000001a */
[----:B------:R-:W-:-:S05]  /*17f70*/  IMAD.WIDE R22, R0, 0x2, R2 ;  /* 0x0000000200167825 */ /* 0x000fca00078e0202 */
[----:B------:R-:W-:Y:S04]  /*17f80*/  @P3 STG.E.U16 [R22.64], R8 ;  /* 0x0000000816003986 */ /* 0x000fe8000c101504 */
[----:B------:R0:W-:Y:S04]  /*17f90*/  @P1 STG.E.U16 [R20.64], R26 ;  /* 0x0000001a14001986 */ /* 0x0001e8000c101504 */
[----:B------:R-:W1:Y:S01]  /*17fa0*/  LDS.128 R20, [R15+0x800] ;  /* 0x000800000f147984 */ /* 0x000e620000000c00 */
[----:B------:R-:W-:Y:S02]  /*17fb0*/  IADD3 R0, R0, c[0x0][0x198], RZ ;  /* 0x0000660000007a10 */ /* 0x000fe40007ffe0ff */
[----:B------:R-:W-:-:S02]  /*17fc0*/  ISETP.LT.AND P1, PT, R7, c[0x0][0x178], !P6 ;  /* 0x00005e0007007a0c */ /* 0x000fc40007721270 */
[----:B------:R-:W-:Y:S01]  /*17fd0*/  ISETP.LT.AND P6, PT, R27, c[0x0][0x178], !P6 ;  /* 0x00005e001b007a0c */ /* 0x000fe200077c1270 */
[----:B------:R-:W-:-:S04]  /*17fe0*/  IMAD.WIDE R28, R0, 0x2, R2 ;  /* 0x00000002001c7825 */ /* 0x000fc800078e0202 */
[C---:B0-----:R-:W-:Y:S01]  /*17ff0*/  IMAD.WIDE R26, R0.reuse, 0x2, R24 ;  /* 0x00000002001a7825 */ /* 0x041fe200078e0218 */
[----:B------:R-:W-:Y:S01]  /*18000*/  IADD3 R0, R0, c[0x0][0x198], RZ ;  /* 0x0000660000007a10 */ /* 0x000fe20007ffe0ff */
[----:B---3--:R0:W-:Y:S01]  /*18010*/  @P2 STG.E.U16 [R28.64], R10 ;  /* 0x0000000a1c002986 */ /* 0x0081e2000c101504 */
[----:B------:R-:W-:-:S03]  /*18020*/  PRMT R8, R10, 0x7632, R8 ;  /* 0x000076320a087816 */ /* 0x000fc60000000008 */
[----:B------:R2:W-:Y:S01]  /*18030*/  @P4 STG.E.U16 [R26.64], R12 ;  /* 0x0000000c1a004986 */ /* 0x0005e2000c101504 */
[----:B------:R-:W-:Y:S01]  /*18040*/  ISETP.LT.AND P4, PT, R7, c[0x0][0x178], !P0 ;  /* 0x00005e0007007a0c */ /* 0x000fe20004781270 */
[----:B0-----:R-:W-:Y:S01]  /*18050*/  IMAD.WIDE R28, R0, 0x2, R2 ;  /* 0x00000002001c7825 */ /* 0x001fe200078e0202 */
[----:B--2---:R-:W-:-:S03]  /*18060*/  PRMT R12, R12, 0x7632, R12 ;  /* 0x000076320c0c7816 */ /* 0x004fc6000000000c */
[----:B------:R-:W-:Y:S01]  /*18070*/  IMAD.WIDE R26, R0, 0x2, R24 ;  /* 0x00000002001a7825 */ /* 0x000fe200078e0218 */
[----:B-1----:R0:W-:Y:S01]  /*18080*/  STL [R1+0x888], R23 ;  /* 0x0008881701007387 */ /* 0x0021e20000100800 */
[----:B----4-:R-:W-:-:S03]  /*18090*/  IADD3 R4, R19, 0x4e, RZ ;  /* 0x0000004e13047810 */ /* 0x010fc60007ffe0ff */
[----:B0-----:R-:W2:Y:S01]  /*180a0*/  LDL.LU R23, [R1+0x588] ;  /* 0x0005880001177983 */ /* 0x001ea20000300800 */
[----:B------:R-:W-:Y:S02]  /*180b0*/  ISETP.GE.AND P3, PT, R4, c[0x0][0x17c], PT ;  /* 0x00005f0004007a0c */ /* 0x000fe40003f66270 */
[C---:B------:R-:W-:Y:S01]  /*180c0*/  IADD3 R4, R19.reuse, 0x4f, RZ ;  /* 0x0000004f13047810 */ /* 0x040fe20007ffe0ff */
[----:B------:R0:W-:Y:S03]  /*180d0*/  @P1 STG.E.U16 [R28.64], R8 ;  /* 0x000000081c001986 */ /* 0x0001e6000c101504 */
[----:B------:R-:W-:Y:S01]  /*180e0*/  ISETP.GE.AND P2, PT, R4, c[0x0][0x17c], PT ;  /* 0x00005f0004007a0c */ /* 0x000fe20003f46270 */
[----:B------:R-:W3:Y:S01]  /*180f0*/  LDL.LU R15, [R1+0x60] ;  /* 0x00006000010f7983 */ /* 0x000ee20000300800 */
[----:B------:R-:W-:Y:S02]  /*18100*/  IADD3 R4, R0, c[0x0][0x198], RZ ;  /* 0x0000660000047a10 */ /* 0x000fe40007ffe0ff */
[----:B------:R-:W-:Y:S01]  /*18110*/  IADD3 R0, R19, 0x50, RZ ;  /* 0x0000005013007810 */ /* 0x000fe20007ffe0ff */
[----:B------:R1:W-:Y:S03]  /*18120*/  @P6 STG.E.U16 [R26.64], R12 ;  /* 0x0000000c1a006986 */ /* 0x0003e6000c101504 */
[----:B------:R-:W-:Y:S01]  /*18130*/  ISETP.GE.AND P1, PT, R0, c[0x0][0x17c], PT ;  /* 0x00005f0000007a0c */ /* 0x000fe20003f26270 */
[C---:B0-----:R-:W-:Y:S01]  /*18140*/  IMAD.WIDE R28, R4.reuse, 0x2, R24 ;  /* 0x00000002041c7825 */ /* 0x041fe200078e0218 */
[C---:B------:R-:W-:Y:S01]  /*18150*/  IADD3 R0, R4.reuse, c[0x0][0x198], RZ ;  /* 0x0000660004007a10 */ /* 0x040fe20007ffe0ff */
[----:B------:R-:W4:Y:S02]  /*18160*/  LDL.LU R10, [R1+0x54] ;  /* 0x00005400010a7983 */ /* 0x000f240000300800 */
[----:B-1----:R-:W-:Y:S01]  /*18170*/  IMAD.WIDE R26, R4, 0x2, R2 ;  /* 0x00000002041a7825 */ /* 0x002fe200078e0202 */
[----:B------:R-:W-:-:S04]  /*18180*/  PRMT R4, R11, 0x7632, R4 ;  /* 0x000076320b047816 */ /* 0x000fc80000000004 */
[----:B------:R0:W-:Y:S04]  /*18190*/  @P4 STG.E.U16 [R26.64], R11 ;  /* 0x0000000b1a004986 */ /* 0x0001e8000c101504 */
[----:B0-----:R-:W4:Y:S01]  /*181a0*/  LDL.LU R11, [R1+0x24] ;  /* 0x00002400010b7983 */ /* 0x001f220000300800 */
[----:B------:R-:W-:Y:S01]  /*181b0*/  ISETP.LT.AND P6, PT, R7, c[0x0][0x178], !P5 ;  /* 0x00005e0007007a0c */ /* 0x000fe20006fc1270 */
[----:B------:R-:W-:Y:S01]  /*181c0*/  IMAD.WIDE R26, R0, 0x2, R2 ;  /* 0x00000002001a7825 */ /* 0x000fe200078e0202 */
[----:B------:R-:W-:Y:S02]  /*181d0*/  PRMT R12, R16, 0x7632, R12 ;  /* 0x00007632100c7816 */ /* 0x000fe4000000000c */
[C---:B--2---:R-:W-:Y:S02]  /*181e0*/  ISETP.LT.AND P0, PT, R23.reuse, c[0x0][0x178], !P0 ;  /* 0x00005e0017007a0c */ /* 0x044fe40004701270 */
[----:B------:R-:W-:-:S11]  /*181f0*/  ISETP.LT.AND P5, PT, R23, c[0x0][0x178], !P5 ;  /* 0x00005e0017007a0c */ /* 0x000fd60006fa1270 */
[----:B------:R-:W-:Y:S01]  /*18200*/  @P0 STG.E.U16 [R28.64], R16 ;  /* 0x000000101c000986 */ /* 0x000fe2000c101504 */
[----:B------:R-:W-:-:S03]  /*18210*/  ISETP.LT.AND P0, PT, R7, c[0x0][0x178], !P3 ;  /* 0x00005e0007007a0c */ /* 0x000fc60005f01270 */
[----:B------:R0:W-:Y:S01]  /*18220*/  @P6 STG.E.U16 [R26.64], R4 ;  /* 0x000000041a006986 */ /* 0x0001e2000c101504 */
[----:B------:R-:W-:Y:S02]  /*18230*/  ISETP.LT.AND P3, PT, R23, c[0x0][0x178], !P3 ;  /* 0x00005e0017007a0c */ /* 0x000fe40005f61270 */
[----:B0-----:R-:W-:-:S05]  /*18240*/  IADD3 R4, R0, c[0x0][0x198], RZ ;  /* 0x0000660000047a10 */ /* 0x001fca0007ffe0ff */
[C---:B------:R-:W-:Y:S01]  /*18250*/  IMAD.WIDE R28, R4.reuse, 0x2, R2 ;  /* 0x00000002041c7825 */ /* 0x040fe200078e0202 */
[----:B----4-:R0:W-:Y:S03]  /*18260*/  STL.64 [R1+0x8a8], R10 ;  /* 0x0008a80a01007387 */ /* 0x0101e60000100a00 */
[C---:B------:R-:W-:Y:S01]  /*18270*/  IMAD.WIDE R26, R4.reuse, 0x2, R24 ;  /* 0x00000002041a7825 */ /* 0x040fe200078e0218 */
[----:B------:R-:W-:-:S03]  /*18280*/  IADD3 R4, R4, c[0x0][0x198], RZ ;  /* 0x0000660004047a10 */ /* 0x000fc60007ffe0ff */
[----:B0-----:R-:W-:-:S05]  /*18290*/  IMAD.WIDE R10, R0, 0x2, R24 ;  /* 0x00000002000a7825 */ /* 0x001fca00078e0218 */
[----:B------:R0:W-:Y:S04]  /*182a0*/  @P5 STG.E.U16 [R10.64], R12 ;  /* 0x0000000c0a005986 */ /* 0x0001e8000c101504 */
[----:B---3--:R-:W-:Y:S01]  /*182b0*/  @P0 STG.E.U16 [R28.64], R15 ;  /* 0x0000000f1c000986 */ /* 0x008fe2000c101504 */
[----:B------:R-:W-:-:S03]  /*182c0*/  ISETP.LT.AND P0, PT, R7, c[0x0][0x178], !P2 ;  /* 0x00005e0007007a0c */ /* 0x000fc60005701270 */
[----:B------:R-:W-:Y:S01]  /*182d0*/  @P3 STG.E.U16 [R26.64], R20 ;  /* 0x000000141a003986 */ /* 0x000fe2000c101504 */
[----:B0-----:R-:W-:Y:S01]  /*182e0*/  PRMT R12, R15, 0x7632, R12 ;  /* 0x000076320f0c7816 */ /* 0x001fe2000000000c */
[----:B------:R-:W-:-:S08]  /*182f0*/  IMAD.WIDE R10, R4, 0x2, R2 ;  /* 0x00000002040a7825 */ /* 0x000fd000078e0202 */
[----:B------:R0:W-:Y:S04]  /*18300*/  @P0 STG.E.U16 [R10.64], R12 ;  /* 0x0000000c0a000986 */ /* 0x0001e8000c101504 */
[----:B0-----:R-:W2:Y:S01]  /*18310*/  LDL.LU.64 R10, [R1+0x8a8] ;  /* 0x0008a800010a7983 */ /* 0x001ea20000300a00 */
[----:B------:R-:W-:Y:S02]  /*18320*/  IADD3 R0, R19, 0x53, RZ ;  /* 0x0000005313007810 */ /* 0x000fe40007ffe0ff */
[----:B------:R-:W-:Y:S02]  /*18330*/  ISETP.LT.AND P2, PT, R23, c[0x0][0x178], !P2 ;  /* 0x00005e0017007a0c */ /* 0x000fe40005741270 */
[----:B------:R-:W-:Y:S02]  /*18340*/  ISETP.LT.AND P3, PT, R7, c[0x0][0x178], !P1 ;  /* 0x00005e0007007a0c */ /* 0x000fe40004f61270 */
[----:B------:R-:W-:-:S02]  /*18350*/  ISETP.LT.AND P1, PT, R23, c[0x0][0x178], !P1 ;  /* 0x00005e0017007a0c */ /* 0x000fc40004f21270 */
[----:B------:R-:W-:Y:S02]  /*18360*/  ISETP.GE.AND P5, PT, R0, c[0x0][0x17c], PT ;  /* 0x00005f0000007a0c */ /* 0x000fe40003fa6270 */
[C---:B------:R-:W-:Y:S01]  /*18370*/  IADD3 R0, R4.reuse, c[0x0][0x198], RZ ;  /* 0x0000660004007a10 */ /* 0x040fe20007ffe0ff */
[----:B------:R-:W-:Y:S01]  /*18380*/  IMAD.WIDE R14, R4, 0x2, R24 ;  /* 0x00000002040e7825 */ /* 0x000fe200078e0218 */
[----:B------:R-:W-:Y:S02]  /*18390*/  IADD3 R8, R19, 0x51, RZ ;  /* 0x0000005113087810 */ /* 0x000fe40007ffe0ff */
[----:B------:R-:W-:Y:S01]  /*183a0*/  PRMT R20, R20, 0x7632, R20 ;  /* 0x0000763214147816 */ /* 0x000fe20000000014 */
[----:B------:R-:W-:Y:S01]  /*183b0*/  IMAD.WIDE R28, R0, 0x2, R2 ;  /* 0x00000002001c7825 */ /* 0x000fe200078e0202 */
[----:B------:R-:W-:-:S03]  /*183c0*/  ISETP.GE.AND P4, PT, R8, c[0x0][0x17c], PT ;  /* 0x00005f0008007a0c */ /* 0x000fc60003f86270 */
[----:B------:R-:W-:Y:S01]  /*183d0*/  IMAD.WIDE R26, R0, 0x2, R24 ;  /* 0x00000002001a7825 */ /* 0x000fe200078e0218 */
[----:B------:R0:W-:Y:S04]  /*183e0*/  @P2 STG.E.U16 [R14.64], R20 ;  /* 0x000000140e002986 */ /* 0x0001e8000c101504 */
[----:B0-----:R-:W3:Y:S04]  /*183f0*/  LDL.LU.64 R14, [R1+0x8a0] ;  /* 0x0008a000010e7983 */ /* 0x001ee80000300a00 */
[----:B--2---:R0:W-:Y:S04]  /*18400*/  @P3 STG.E.U16 [R28.64], R10 ;  /* 0x0000000a1c003986 */ /* 0x0041e8000c101504 */
[----:B------:R1:W-:Y:S01]  /*18410*/  @P1 STG.E.U16 [R26.64], R11 ;  /* 0x0000000b1a001986 */ /* 0x0003e2000c101504 */
[----:B------:R-:W-:-:S02]  /*18420*/  ISETP.LT.AND P1, PT, R7, c[0x0][0x178], !P4 ;  /* 0x00005e0007007a0c */ /* 0x000fc40006721270 */
[----:B------:R-:W-:Y:S02]  /*18430*/  ISETP.LT.AND P4, PT, R23, c[0x0][0x178], !P4 ;  /* 0x00005e0017007a0c */ /* 0x000fe40006781270 */
[----:B0-----:R-:W-:Y:S02]  /*18440*/  IADD3 R28, R0, c[0x0][0x198], RZ ;  /* 0x00006600001c7a10 */ /* 0x001fe40007ffe0ff */
[----:B------:R-:W-:Y:S02]  /*18450*/  PRMT R16, R10, 0x7632, R16 ;  /* 0x000076320a107816 */ /* 0x000fe40000000010 */
[----:B------:R-:W-:Y:S01]  /*18460*/  PRMT R12, R11, 0x7632, R12 ;  /* 0x000076320b0c7816 */ /* 0x000fe2000000000c */
[C---:B-1----:R-:W-:Y:S01]  /*18470*/  IMAD.WIDE R10, R28.reuse, 0x2, R2 ;  /* 0x000000021c0a7825 */ /* 0x042fe200078e0202 */
[----:B------:R-:W-:-:S03]  /*18480*/  IADD3 R0, R28, c[0x0][0x198], RZ ;  /* 0x000066001c007a10 */ /* 0x000fc60007ffe0ff */
[----:B------:R-:W-:Y:S01]  /*18490*/  IMAD.WIDE R28, R28, 0x2, R24 ;  /* 0x000000021c1c7825 */ /* 0x000fe200078e0218 */
[----:B------:R0:W-:Y:S04]  /*184a0*/  @P1 STG.E.U16 [R10.64], R16 ;  /* 0x000000100a001986 */ /* 0x0001e8000c101504 */
[----:B------:R1:W-:Y:S04]  /*184b0*/  @P4 STG.E.U16 [R28.64], R12 ;  /* 0x0000000c1c004986 */ /* 0x0003e8000c101504 */
[----:B0-----:R-:W2:Y:S04]  /*184c0*/  LDL.LU.64 R10, [R1+0x898] ;  /* 0x00089800010a7983 */ /* 0x001ea80000300a00 */
[----:B-1----:R-:W4:Y:S04]  /*184d0*/  LDL.LU R28, [R1+0x74] ;  /* 0x00007400011c7983 */ /* 0x002f280000300800 */
[----:B------:R-:W2:Y:S01]  /*184e0*/  LDL.LU R29, [R1+0x34] ;  /* 0x00003400011d7983 */ /* 0x000ea20000300800 */
[----:B------:R-:W-:-:S04]  /*184f0*/  IADD3 R8, R19, 0x52, RZ ;  /* 0x0000005213087810 */ /* 0x000fc80007ffe0ff */
[----:B------:R-:W-:-:S04]  /*18500*/  ISETP.GE.AND P6, PT, R8, c[0x0][0x17c], PT ;  /* 0x00005f0008007a0c */ /* 0x000fc80003fc6270 */
[----:B------:R-:W-:Y:S02]  /*18510*/  ISETP.LT.AND P2, PT, R7, c[0x0][0x178], !P6 ;  /* 0x00005e0007007a0c */ /* 0x000fe40007741270 */
[----:B------:R-:W-:Y:S01]  /*18520*/  ISETP.LT.AND P6, PT, R23, c[0x0][0x178], !P6 ;  /* 0x00005e0017007a0c */ /* 0x000fe200077c1270 */
[----:B------:R-:W-:Y:S01]  /*18530*/  IMAD.WIDE R26, R0, 0x2, R2 ;  /* 0x00000002001a7825 */ /* 0x000fe200078e0202 */
[----:B------:R-:W-:Y:S02]  /*18540*/  IADD3 R8, R19, 0x54, RZ ;  /* 0x0000005413087810 */ /* 0x000fe40007ffe0ff */
[----:B------:R-:W-:Y:S02]  /*18550*/  ISETP.LT.AND P4, PT, R7, c[0x0][0x178], !P5 ;  /* 0x00005e0007007a0c */ /* 0x000fe40006f81270 */
[----:B------:R-:W-:Y:S02]  /*18560*/  ISETP.GE.AND P0, PT, R8, c[0x0][0x17c], PT ;  /* 0x00005f0008007a0c */ /* 0x000fe40003f06270 */
[----:B------:R-:W-:-:S02]  /*18570*/  ISETP.LT.AND P5, PT, R23, c[0x0][0x178], !P5 ;  /* 0x00005e0017007a0c */ /* 0x000fc40006fa1270 */
[----:B------:R-:W-:-:S04]  /*18580*/  IADD3 R8, R19, 0x56, RZ ;  /* 0x0000005613087810 */ /* 0x000fc80007ffe0ff */
[----:B------:R-:W-:Y:S01]  /*18590*/  ISETP.GE.AND P1, PT, R8, c[0x0][0x17c], PT ;  /* 0x00005f0008007a0c */ /* 0x000fe20003f26270 */
[----:B----4-:R0:W-:Y:S01]  /*185a0*/  @P2 STG.E.U16 [R26.64], R28 ;  /* 0x0000001c1a002986 */ /* 0x0101e2000c101504 */
[----:B------:R-:W-:Y:S02]  /*185b0*/  PRMT R12, R28, 0x7632, R12 ;  /* 0x000076321c0c7816 */ /* 0x000fe4000000000c */
[----:B--2---:R-:W-:Y:S01]  /*185c0*/  PRMT R8, R29, 0x7632, R8 ;  /* 0x000076321d087816 */ /* 0x004fe20000000008 */
[C---:B0-----:R-:W-:Y:S01]  /*185d0*/  IMAD.WIDE R26, R0.reuse, 0x2, R24 ;  /* 0x00000002001a7825 */ /* 0x041fe200078e0218 */
[----:B------:R-:W-:-:S04]  /*185e0*/  IADD3 R0, R0, c[0x0][0x198], RZ ;  /* 0x0000660000007a10 */ /* 0x000fc80007ffe0ff */
[----:B------:R0:W-:Y:S02]  /*185f0*/  @P6 STG.E.U16 [R26.64], R29 ;  /* 0x0000001d1a006986 */ /* 0x0001e4000c101504 */
[----:B0-----:R-:W-:-:S04]  /*18600*/  IMAD.WIDE R28, R0, 0x2, R2 ;  /* 0x00000002001c7825 */ /* 0x001fc800078e0202 */
[----:B------:R-:W-:Y:S01]  /*18610*/  IMAD.WIDE R26, R0, 0x2, R24 ;  /* 0x00000002001a7825 */ /* 0x000fe200078e0218 */
[----:B------:R-:W-:Y:S04]  /*18620*/  @P4 STG.E.U16 [R28.64], R12 ;  /* 0x0000000c1c004986 */ /* 0x000fe8000c101504 */
[----:B------:R0:W-:Y:S04]  /*18630*/  @P5 STG.E.U16 [R26.64], R8 ;  /* 0x000000081a005986 */ /* 0x0001e8000c101504 */
[----:B0-----:R-:W2:Y:S01]  /*18640*/  LDL.LU R8, [R1+0x84] ;  /* 0x0000840001087983 */ /* 0x001ea20000300800 */
[----:B------:R-:W-:-:S02]  /*18650*/  IADD3 R4, R19, 0x55, RZ ;  /* 0x0000005513047810 */ /* 0x000fc40007ffe0ff */
[----:B------:R-:W-:Y:S02]  /*18660*/  ISETP.LT.AND P6, PT, R7, c[0x0][0x178], !P0 ;  /* 0x00005e0007007a0c */ /* 0x000fe400047c1270 */
[----:B------:R-:W-:Y:S02]  /*18670*/  ISETP.LT.AND P0, PT, R23, c[0x0][0x178], !P0 ;  /* 0x00005e0017007a0c */ /* 0x000fe40004701270 */
[----:B------:R-:W-:Y:S02]  /*18680*/  ISETP.GE.AND P3, PT, R4, c[0x0][0x17c], PT ;  /* 0x00005f0004007a0c */ /* 0x000fe40003f66270 */
[----:B------:R-:W-:Y:S02]  /*18690*/  IADD3 R0, R0, c[0x0][0x198], RZ ;  /* 0x0000660000007a10 */ /* 0x000fe40007ffe0ff */
[----:B------:R-:W-:-:S03]  /*186a0*/  ISETP.LT.AND P5, PT, R7, c[0x0][0x178], !P3 ;  /* 0x00005e0007007a0c */ /* 0x000fc60005fa1270 */
[----:B------:R-:W-:-:S04]  /*186b0*/  IMAD.WIDE R28, R0, 0x2, R2 ;  /* 0x00000002001c7825 */ /* 0x000fc800078e0202 */
[C---:B------:R-:W-:Y:S01]  /*186c0*/  IMAD.WIDE R26, R0.reuse, 0x2, R24 ;  /* 0x00000002001a7825 */ /* 0x040fe200078e0218 */
[----:B------:R-:W-:Y:S01]  /*186d0*/  IADD3 R0, R0, c[0x0][0x198], RZ ;  /* 0x0000660000007a10 */ /* 0x000fe20007ffe0ff */
[----:B--2---:R0:W-:Y:S01]  /*186e0*/  @P6 STG.E.U16 [R28.64], R8 ;  /* 0x000000081c006986 */ /* 0x0041e2000c101504 */
[----:B------:R-:W-:-:S03]  /*186f0*/  PRMT R12, R8, 0x7632, R12 ;  /* 0x00007632080c7816 */ /* 0x000fc6000000000c */
[----:B------:R1:W-:Y:S04]  /*18700*/  @P0 STG.E.U16 [R26.64], R5 ;  /* 0x000000051a000986 */ /* 0x0003e8000c101504 */
[----:B0-----:R-:W2:Y:S01]  /*18710*/  LDL.LU R28, [R1+0x144] ;  /* 0x00014400011c7983 */ /* 0x001ea20000300800 */
[----:B-1----:R-:W-:-:S03]  /*18720*/  IMAD.WIDE R26, R0, 0x2, R2 ;  /* 0x00000002001a7825 */ /* 0x002fc600078e0202 */
[----:B------:R-:W4:Y:S04]  /*18730*/  LDL.LU R29, [R1+0x14] ;  /* 0x00001400011d7983 */ /* 0x000f280000300800 */
[----:B------:R0:W-:Y:S04]  /*18740*/  @P5 STG.E.U16 [R26.64], R12 ;  /* 0x0000000c1a005986 */ /* 0x0001e8000c101504 */
[----:B0-----:R-:W2:Y:S01]  /*18750*/  LDL.LU R27, [R1+0xb4] ;  /* 0x0000b400011b7983 */ /* 0x001ea20000300800 */
[----:B------:R-:W-:-:S04]  /*18760*/  IADD3 R4, R19, 0x57, RZ ;  /* 0x0000005713047810 */ /* 0x000fc80007ffe0ff */
[----:B------:R-:W-:Y:S02]  /*18770*/  ISETP.GE.AND P2, PT, R4, c[0x0][0x17c], PT ;  /* 0x00005f0004007a0c */ /* 0x000fe40003f46270 */
[----:B------:R-:W-:Y:S02]  /*18780*/  IADD3 R4, R19, 0x58, RZ ;  /* 0x0000005813047810 */ /* 0x000fe40007ffe0ff */
[----:B------:R-:W-:Y:S02]  /*18790*/  ISETP.LT.AND P3, PT, R23, c[0x0][0x178], !P3 ;  /* 0x00005e0017007a0c */ /* 0x000fe40005f61270 */
[----:B------:R-:W-:Y:S02]  /*187a0*/  ISETP.GE.AND P4, PT, R4, c[0x0][0x17c], PT ;  /* 0x00005f0004007a0c */ /* 0x000fe40003f86270 */
[----:B------:R-:W-:Y:S02]  /*187b0*/  IADD3 R4, R19, 0x59, RZ ;  /* 0x0000005913047810 */ /* 0x000fe40007ffe0ff */
[----:B------:R-:W-:-:S02]  /*187c0*/  ISETP.LT.AND P0, PT, R7, c[0x0][0x178], !P1 ;  /* 0x00005e0007007a0c */ /* 0x000fc40004f01270 */
[----:B------:R-:W-:Y:S02]  /*187d0*/  ISETP.GE.AND P6, PT, R4, c[0x0][0x17c], PT ;  /* 0x00005f0004007a0c */ /* 0x000fe40003fc6270 */
[----:B------:R-:W-:Y:S01]  /*187e0*/  PRMT R16, R5, 0x7632, R16 ;  /* 0x0000763205107816 */ /* 0x000fe20000000010 */
[C---:B------:R-:W-:Y:S01]  /*187f0*/  IMAD.WIDE R4, R0.reuse, 0x2, R24 ;  /* 0x0000000200047825 */ /* 0x040fe200078e0218 */
[----:B------:R-:W-:Y:S02]  /*18800*/  IADD3 R8, R0, c[0x0][0x198], RZ ;  /* 0x0000660000087a10 */ /* 0x000fe40007ffe0ff */
[----:B------:R-:W-:Y:S02]  /*18810*/  ISETP.LT.AND P1, PT, R23, c[0x0][0x178], !P1 ;  /* 0x00005e0017007a0c */ /* 0x000fe40004f21270 */
[----:B------:R0:W-:Y:S01]  /*18820*/  @P3 STG.E.U16 [R4.64], R16 ;  /* 0x0000001004003986 */ /* 0x0001e2000c101504 */
[----:B------:R-:W-:Y:S02]  /*18830*/  IADD3 R0, R19, 0x5a, RZ ;  /* 0x0000005a13007810 */ /* 0x000fe40007ffe0ff */
[----:B------:R-:W-:Y:S01]  /*18840*/  ISETP.LT.AND P5, PT, R7, c[0x0][0x178], !P2 ;  /* 0x00005e0007007a0c */ /* 0x000fe200057a1270 */
[----:B0-----:R-:W-:Y:S01]  /*18850*/  IMAD.WIDE R4, R8, 0x2, R2 ;  /* 0x0000000208047825 */ /* 0x001fe200078e0202 */
[----:B------:R-:W-:-:S02]  /*18860*/  ISETP.GE.AND P3, PT, R0, c[0x0][0x17c], PT ;  /* 0x00005f0000007a0c */ /* 0x000fc40003f66270 */
[----:B------:R-:W-:Y:S02]  /*18870*/  IADD3 R0, R8, c[0x0][0x198], RZ ;  /* 0x0000660008007a10 */ /* 0x000fe40007ffe0ff */
[----:B------:R-:W-:Y:S02]  /*18880*/  IADD3 R12, R19, 0x5b, RZ ;  /* 0x0000005b130c7810 */ /* 0x000fe40007ffe0ff */
[----:B------:R-:W-:Y:S02]  /*18890*/  ISETP.LT.AND P2, PT, R23, c[0x0][0x178], !P2 ;  /* 0x00005e0017007a0c */ /* 0x000fe40005741270 */
[----:B------:R-:W-:Y:S02]  /*188a0*/  PRMT R20, R9, 0x7632, R20 ;  /* 0x0000763209147816 */ /* 0x000fe40000000014 */
[----:B------:R-:W-:Y:S01]  /*188b0*/  IADD3 R16, R19, 0x5c, RZ ;  /* 0x0000005c13107810 */ /* 0x000fe20007ffe0ff */
[----:B--2---:R0:W-:Y:S01]  /*188c0*/  @P0 STG.E.U16 [R4.64], R27 ;  /* 0x0000001b04000986 */ /* 0x0041e2000c101504 */
[----:B------:R-:W-:-:S02]  /*188d0*/  ISETP.GE.AND P0, PT, R12, c[0x0][0x17c], PT ;  /* 0x00005f000c007a0c */ /* 0x000fc40003f06270 */
[----:B------:R-:W-:Y:S01]  /*188e0*/  IADD3 R12, R0, c[0x0][0x198], RZ ;  /* 0x00006600000c7a10 */ /* 0x000fe20007ffe0ff */
[----:B0-----:R-:W-:Y:S01]  /*188f0*/  IMAD.WIDE R4, R8, 0x2, R24 ;  /* 0x0000000208047825 */ /* 0x001fe200078e0218 */
[----:B------:R-:W-:-:S04]  /*18900*/  PRMT R8, R27, 0x7632, R8 ;  /* 0x000076321b087816 */ /* 0x000fc80000000008 */
[----:B------:R0:W-:Y:S01]  /*18910*/  @P1 STG.E.U16 [R4.64], R9 ;  /* 0x0000000904001986 */ /* 0x0001e2000c101504 */
[----:B------:R-:W-:Y:S01]  /*18920*/  ISETP.LT.AND P1, PT, R7, c[0x0][0x178], !P4 ;  /* 0x00005e0007007a0c */ /* 0x000fe20006721270 */
[----:B------:R-:W-:Y:S01]  /*18930*/  IMAD.WIDE R26, R0, 0x2, R2 ;  /* 0x00000002001a7825 */ /* 0x000fe200078e0202 */
[----:B------:R-:W-:-:S04]  /*18940*/  ISETP.LT.AND P4, PT, R23, c[0x0][0x178], !P4 ;  /* 0x00005e0017007a0c */ /* 0x000fc80006781270 */
[----:B------:R1:W-:Y:S01]  /*18950*/  @P5 STG.E.U16 [R26.64], R8 ;  /* 0x000000081a005986 */ /* 0x0003e2000c101504 */
[----:B0-----:R-:W-:-:S04]  /*18960*/  IMAD.WIDE R4, R0, 0x2, R24 ;  /* 0x0000000200047825 */ /* 0x001fc800078e0218 */
[C---:B-1----:R-:W-:Y:S01]  /*18970*/  IMAD.WIDE R8, R12.reuse, 0x2, R2 ;  /* 0x000000020c087825 */ /* 0x042fe200078e0202 */
[----:B------:R0:W-:Y:S04]  /*18980*/  @P2 STG.E.U16 [R4.64], R20 ;  /* 0x0000001404002986 */ /* 0x0001e8000c101504 */
[----:B------:R-:W-:Y:S01]  /*18990*/  @P1 STG.E.U16 [R8.64], R28 ;  /* 0x0000001c08001986 */ /* 0x000fe2000c101504 */
[----:B------:R-:W-:Y:S01]  /*189a0*/  ISETP.LT.AND P1, PT, R7, c[0x0][0x178], !P6 ;  /* 0x00005e0007007a0c */ /* 0x000fe20007721270 */
[----:B------:R-:W-:Y:S01]  /*189b0*/  IMAD.WIDE R26, R12, 0x2, R24 ;  /* 0x000000020c1a7825 */ /* 0x000fe200078e0218 */
[----:B------:R-:W-:Y:S02]  /*189c0*/  ISETP.GE.AND P5, PT, R16, c[0x0][0x17c], PT ;  /* 0x00005f0010007a0c */ /* 0x000fe40003fa6270 */
[----:B0-----:R-:W-:-:S02]  /*189d0*/  IADD3 R4, R12, c[0x0][0x198], RZ ;  /* 0x000066000c047a10 */ /* 0x001fc40007ffe0ff */
[----:B----4-:R0:W-:Y:S01]  /*189e0*/  @P4 STG.E.U16 [R26.64], R29 ;  /* 0x0000001d1a004986 */ /* 0x0101e2000c101504 */
[----:B------:R-:W-:Y:S02]  /*189f0*/  PRMT R20, R28, 0x7632, R20 ;  /* 0x000076321c147816 */ /* 0x000fe40000000014 */
[----:B------:R-:W-:Y:S02]  /*18a00*/  PRMT R16, R29, 0x7632, R16 ;  /* 0x000076321d107816 */ /* 0x000fe40000000010 */
[----:B------:R-:W-:Y:S02]  /*18a10*/  ISETP.LT.AND P4, PT, R7, c[0x0][0x178], !P3 ;  /* 0x00005e0007007a0c */ /* 0x000fe40005f81270 */
[----:B------:R-:W2:Y:S01]  /*18a20*/  LDL.LU R7, [R1+0x890] ;  /* 0x0008900001077983 */ /* 0x000ea20000300800 */
[----:B0-----:R-:W-:-:S05]  /*18a30*/  IMAD.WIDE R28, R4, 0x2, R2 ;  /* 0x00000002041c7825 */ /* 0x001fca00078e0202 */
[----:B------:R0:W-:Y:S04]  /*18a40*/  @P1 STG.E.U16 [R28.64], R20 ;  /* 0x000000141c001986 */ /* 0x0001e8000c101504 */
[----:B0-----:R-:W4:Y:S01]  /*18a50*/  LDL.LU R29, [R1+0xf4] ;  /* 0x0000f400011d7983 */ /* 0x001f220000300800 */
[----:B------:R-:W-:Y:S02]  /*18a60*/  IADD3 R0, R19, 0x5d, RZ ;  /* 0x0000005d13007810 */ /* 0x000fe40007ffe0ff */
[C---:B------:R-:W-:Y:S01]  /*18a70*/  ISETP.LT.AND P6, PT, R23.reuse, c[0x0][0x178], !P6 ;  /* 0x00005e0017007a0c */ /* 0x040fe200077c1270 */
[----:B------:R-:W2:Y:S01]  /*18a80*/  LDL.LU R28, [R1+0xe4] ;  /* 0x0000e400011c7983 */ /* 0x000ea20000300800 */
[----:B------:R-:W-:Y:S02]  /*18a90*/  ISETP.LT.AND P3, PT, R23, c[0x0][0x178], !P3 ;  /* 0x00005e0017007a0c */ /* 0x000fe40005f61270 */
[----:B------:R-:W-:-:S02]  /*18aa0*/  ISETP.GE.AND P2, PT, R0, c[0x0][0x17c], PT ;  /* 0x00005f0000007a0c */ /* 0x000fc40003f46270 */
[C---:B------:R-:W-:Y:S01]  /*18ab0*/  IADD3 R0, R4.reuse, c[0x0][0x198], RZ ;  /* 0x0000660004007a10 */ /* 0x040fe20007ffe0ff */
[----:B------:R-:W-:-:S04]  /*18ac0*/  IMAD.WIDE R4, R4, 0x2, R24 ;  /* 0x0000000204047825 */ /* 0x000fc800078e0218 */
[----:B------:R-:W-:-:S04]  /*18ad0*/  IMAD.WIDE R8, R0, 0x2, R2 ;  /* 0x0000000200087825 */ /* 0x000fc800078e0202 */
[----:B------:R-:W-:Y:S01]  /*18ae0*/  IMAD.WIDE R26, R0, 0x2, R24 ;  /* 0x00000002001a7825 */ /* 0x000fe200078e0218 */
[----:B------:R-:W-:Y:S04]  /*18af0*/  @P6 STG.E.U16 [R4.64], R16 ;  /* 0x0000001004006986 */ /* 0x000fe8000c101504 */
[----:B----4-:R-:W-:Y:S04]  /*18b00*/  @P4 STG.E.U16 [R8.64], R29 ;  /* 0x0000001d08004986 */ /* 0x010fe8000c101504 */
[----:B------:R0:W-:Y:S04]  /*18b10*/  @P3 STG.E.U16 [R26.64], R13 ;  /* 0x0000000d1a003986 */ /* 0x0001e8000c101504 */
[----:B0-----:R-:W4:Y:S01]  /*18b20*/  LDL.LU R27, [R1+0x47c] ;  /* 0x00047c00011b7983 */ /* 0x001f220000300800 */
[----:B------:R-:W-:-:S02]  /*18b30*/  IADD3 R12, R19, 0x5e, RZ ;  /* 0x0000005e130c7810 */ /* 0x000fc40007ffe0ff */
[----:B------:R-:W-:Y:S02]  /*18b40*/  PRMT R26, R29, 0x7632, R26 ;  /* 0x000076321d1a7816 */ /* 0x000fe4000000001a */
[----:B------:R-:W2:Y:S01]  /*18b50*/  LDL.LU R29, [R1+0x64] ;  /* 0x00006400011d7983 */ /* 0x000ea20000300800 */
[----:B------:R-:W-:Y:S02]  /*18b60*/  IADD3 R8, R0, c[0x0][0x198], RZ ;  /* 0x0000660000087a10 */ /* 0x000fe40007ffe0ff */
[----:B------:R-:W-:Y:S02]  /*18b70*/  ISETP.GE.AND P1, PT, R12, c[0x0][0x17c], PT ;  /* 0x00005f000c007a0c */ /* 0x000fe40003f26270 */
[----:B------:R-:W-:Y:S02]  /*18b80*/  IADD3 R12, R19, 0x5f, RZ ;  /* 0x0000005f130c7810 */ /* 0x000fe40007ffe0ff */
[C---:B------:R-:W-:Y:S01]  /*18b90*/  IADD3 R0, R8.reuse, c[0x0][0x198], RZ ;  /* 0x0000660008007a10 */ /* 0x040fe20007ffe0ff */
[----:B------:R-:W-:Y:S01]  /*18ba0*/  IMAD.WIDE R4, R8, 0x2, R2 ;  /* 0x0000000208047825 */ /* 0x000fe200078e0202 */
[----:B------:R-:W-:-:S02]  /*18bb0*/  PRMT R20, R13, 0x7632, R20 ;  /* 0x000076320d147816 */ /* 0x000fc40000000014 */
[----:B------:R-:W-:Y:S01]  /*18bc0*/  ISETP.GE.AND P3, PT, R12, c[0x0][0x17c], PT ;  /* 0x00005f000c007a0c */ /* 0x000fe20003f66270 */
[----:B------:R-:W-:-:S04]  /*18bd0*/  IMAD.WIDE R8, R8, 0x2, R24 ;  /* 0x0000000208087825 */ /* 0x000fc800078e0218 */
[----:B------:R-:W-:Y:S01]  /*18be0*/  IMAD.WIDE R12, R0, 0x2, R2 ;  /* 0x00000002000c7825 */ /* 0x000fe200078e0202 */
[----:B----4-:R-:W-:Y:S02]  /*18bf0*/  ISETP.LT.AND P4, PT, R27, c[0x0][0x178], !P0 ;  /* 0x00005e001b007a0c */ /* 0x010fe40004781270 */
[----:B------:R-:W-:Y:S02]  /*18c00*/  ISETP.LT.AND P0, PT, R23, c[0x0][0x178], !P0 ;  /* 0x00005e0017007a0c */ /* 0x000fe40004701270 */
[----:B------:R-:W-:-:S09]  /*18c10*/  ISETP.LT.AND P6, PT, R27, c[0x0][0x178], !P5 ;  /* 0x00005e001b007a0c */ /* 0x000fd20006fc1270 */
[----:B------:R-:W-:Y:S04]  /*18c20*/  @P4 STG.E.U16 [R4.64], R26 ;  /* 0x0000001a04004986 */ /* 0x000fe8000c101504 */
[----:B------:R-:W-:Y:S04]  /*18c30*/  @P0 STG.E.U16 [R8.64], R20 ;  /* 0x0000001408000986 */ /* 0x000fe8000c101504 */
[----:B--2---:R0:W-:Y:S02]  /*18c40*/  @P6 STG.E.U16 [R12.64], R28 ;  /* 0x0000001c0c006986 */ /* 0x0041e4000c101504 */
[----:B0-----:R-:W-:-:S02]  /*18c50*/  PRMT R12, R28, 0x7632, R12 ;  /* 0x000076321c0c7816 */ /* 0x001fc4000000000c */
[----:B------:R-:W2:Y:S04]  /*18c60*/  LDL.LU R28, [R1+0x58] ;  /* 0x00005800011c7983 */ /* 0x000ea80000300800 */
[----:B------:R-:W4:Y:S01]  /*18c70*/  LDL.LU R20, [R1+0x28] ;  /* 0x0000280001147983 */ /* 0x000f220000300800 */
[----:B------:R-:W-:Y:S02]  /*18c80*/  ISETP.LT.AND P5, PT, R23, c[0x0][0x178], !P5 ;  /* 0x00005e0017007a0c */ /* 0x000fe40006fa1270 */
[----:B------:R-:W-:Y:S01]  /*18c90*/  ISETP.LT.AND P6, PT, R27, c[0x0][0x178], !P2 ;  /* 0x00005e001b007a0c */ /* 0x000fe200057c1270 */
[----:B------:R-:W-:Y:S01]  /*18ca0*/  IMAD.WIDE R4, R0, 0x2, R24 ;  /* 0x0000000200047825 */ /* 0x000fe200078e0218 */
[----:B------:R-:W-:Y:S02]  /*18cb0*/  ISETP.LT.AND P2, PT, R23, c[0x0][0x178], !P2 ;  /* 0x00005e0017007a0c */ /* 0x000fe40005741270 */
[----:B------:R-:W-:-:S02]  /*18cc0*/  IADD3 R8, R19, 0x61, RZ ;  /* 0x0000006113087810 */ /* 0x000fc40007ffe0ff */
[----:B------:R-:W-:Y:S02]  /*18cd0*/  IADD3 R0, R0, c[0x0][0x198], RZ ;  /* 0x0000660000007a10 */ /* 0x000fe40007ffe0ff */
[----:B------:R-:W-:-:S03]  /*18ce0*/  ISETP.GE.AND P0, PT, R8, c[0x0][0x17c], PT ;  /* 0x00005f0008007a0c */ /* 0x000fc60003f06270 */
[----:B------:R0:W-:Y:S01]  /*18cf0*/  @P5 STG.E.U16 [R4.64], R17 ;  /* 0x0000001104005986 */ /* 0x0001e2000c101504 */
[C---:B------:R-:W-:Y:S01]  /*18d00*/  IMAD.WIDE R8, R0.reuse, 0x2, R2 ;  /* 0x0000000200087825 */ /* 0x040fe200078e0202 */
[----:B------:R-:W-:Y:S02]  /*18d10*/  ISETP.LT.AND P5, PT, R27, c[0x0][0x178], !P1 ;  /* 0x00005e001b007a0c */ /* 0x000fe40004fa1270 */
[----:B------:R-:W-:Y:S02]  /*18d20*/  ISETP.LT.AND P1, PT, R23, c[0x0][0x178], !P1 ;  /* 0x00005e0017007a0c */ /* 0x000fe40004f21270 */
[----:B------:R1:W-:Y:S01]  /*18d30*/  @P6 STG.E.U16 [R8.64], R12 ;  /* 0x0000000c08006986 */ /* 0x0003e2000c101504 */
[----:B0-----:R-:W-:Y:S01]  /*18d40*/  PRMT R17, R17, 0x7632, R17 ;  /* 0x0000763211117816 */ /* 0x001fe20000000011 */
[C---:B------:R-:W-:Y:S01]  /*18d50*/  IMAD.WIDE R4, R0.reuse, 0x2, R24 ;  /* 0x0000000200047825 */ /* 0x040fe200078e0218 */
[----:B------:R-:W-:Y:S02]  /*18d60*/  IADD3 R0, R0, c[0x0][0x198], RZ ;  /* 0x0000660000007a10 */ /* 0x000fe40007ffe0ff */
[----:B------:R-:W-:-:S02]  /*18d70*/  IADD3 R16, R19, 0x60, RZ ;  /* 0x0000006013107810 */ /* 0x000fc40007ffe0ff */
[----:B------:R0:W-:Y:S01]  /*18d80*/  @P2 STG.E.U16 [R4.64], R17 ;  /* 0x0000001104002986 */ /* 0x0001e2000c101504 */
[----:B------:R-:W-:Y:S01]  /*18d90*/  ISETP.LT.AND P2, PT, R27, c[0x0][0x178], !P3 ;  /* 0x00005e001b007a0c */ /* 0x000fe20005f41270 */
[----:B-1----:R-:W-:Y:S01]  /*18da0*/  IMAD.WIDE R8, R0, 0x2, R24 ;  /* 0x0000000200087825 */ /* 0x002fe200078e0218 */
[----:B------:R-:W-:Y:S02]  /*18db0*/  ISETP.LT.AND P3, PT, R23, c[0x0][0x178], !P3 ;  /* 0x00005e0017007a0c */ /* 0x000fe40005f61270 */
[----:B------:R-:W-:Y:S02]  /*18dc0*/  IADD3 R12, R19, 0x63, RZ ;  /* 0x00000063130c7810 */ /* 0x000fe40007ffe0ff */
[----:B------:R-:W-:Y:S01]  /*18dd0*/  ISETP.GE.AND P4, PT, R16, c[0x0][0x17c], PT ;  /* 0x00005f0010007a0c */ /* 0x000fe20003f86270 */
[C---:B0-----:R-:W-:Y:S01]  /*18de0*/  IMAD.WIDE R4, R0.reuse, 0x2, R2 ;  /* 0x0000000200047825 */ /* 0x041fe200078e0202 */
[----:B------:R-:W-:-:S04]  /*18df0*/  IADD3 R0, R0, c[0x0][0x198], RZ ;  /* 0x0000660000007a10 */ /* 0x000fc80007ffe0ff */
[----:B------:R0:W-:Y:S01]  /*18e00*/  @P5 STG.E.U16 [R4.64], R29 ;  /* 0x0000001d04005986 */ /* 0x0001e2000c101504 */
[----:B------:R-:W-:Y:S02]  /*18e10*/  ISETP.GE.AND P5, PT, R12, c[0x0][0x17c], PT ;  /* 0x00005f000c007a0c */ /* 0x000fe40003fa6270 */
[----:B------:R-:W-:Y:S01]  /*18e20*/  PRMT R12, R29, 0x7632, R12 ;  /* 0x000076321d0c7816 */ /* 0x000fe2000000000c */
[----:B------:R1:W-:Y:S01]  /*18e30*/  @P1 STG.E.U16 [R8.64], R21 ;  /* 0x0000001508001986 */ /* 0x0003e2000c101504 */
[----:B------:R-:W-:Y:S01]  /*18e40*/  ISETP.LT.AND P1, PT, R27, c[0x0][0x178], !P4 ;  /* 0x00005e001b007a0c */ /* 0x000fe20006721270 */
[C---:B0-----:R-:W-:Y:S01]  /*18e50*/  IMAD.WIDE R4, R0.reuse, 0x2, R2 ;  /* 0x0000000200047825 */ /* 0x041fe200078e0202 */
[----:B------:R-:W-:Y:S01]  /*18e60*/  IADD3 R17, R19, 0x66, RZ ;  /* 0x0000006613117810 */ /* 0x000fe20007ffe0ff */
[----:B------:R-:W3:Y:S01]  /*18e70*/  LDL.LU R29, [R1+0x38] ;  /* 0x00003800011d7983 */ /* 0x000ee20000300800 */
[----:B-1----:R-:W-:Y:S01]  /*18e80*/  PRMT R21, R21, 0x7632, R21 ;  /* 0x0000763215157816 */ /* 0x002fe20000000015 */
[C---:B------:R-:W-:Y:S01]  /*18e90*/  IMAD.WIDE R8, R0.reuse, 0x2, R24 ;  /* 0x0000000200087825 */ /* 0x040fe200078e0218 */
[----:B------:R-:W-:Y:S01]  /*18ea0*/  IADD3 R0, R0, c[0x0][0x198], RZ ;  /* 0x0000660000007a10 */ /* 0x000fe20007ffe0ff */
[----:B------:R0:W-:Y:S01]  /*18eb0*/  @P2 STG.E.U16 [R4.64], R12 ;  /* 0x0000000c04002986 */ /* 0x0001e2000c101504 */
[----:B------:R-:W-:-:S03]  /*18ec0*/  ISETP.LT.AND P4, PT, R23, c[0x0][0x178], !P4 ;  /* 0x00005e0017007a0c */ /* 0x000fc60006781270 */
[----:B------:R1:W-:Y:S01]  /*18ed0*/  @P3 STG.E.U16 [R8.64], R21 ;  /* 0x0000001508003986 */ /* 0x0003e2000c101504 */
[----:B------:R-:W-:Y:S02]  /*18ee0*/  ISETP.LT.AND P3, PT, R27, c[0x0][0x178], !P0 ;  /* 0x00005e001b007a0c */ /* 0x000fe40004761270 */
[----:B0-----:R-:W-:Y:S01]  /*18ef0*/  IADD3 R12, R19, 0x64, RZ ;  /* 0x00000064130c7810 */ /* 0x001fe20007ffe0ff */
[----:B------:R-:W-:-:S03]  /*18f00*/  IMAD.WIDE R4, R0, 0x2, R2 ;  /* 0x0000000200047825 */ /* 0x000fc600078e0202 */
[----:B------:R-:W-:Y:S02]  /*18f10*/  ISETP.GE.AND P2, PT, R12, c[0x0][0x17c], PT ;  /* 0x00005f000c007a0c */ /* 0x000fe40003f46270 */
[----:B-1----:R-:W-:Y:S02]  /*18f20*/  IADD3 R8, R19, 0x65, RZ ;  /* 0x0000006513087810 */ /* 0x002fe40007ffe0ff */
[----:B------:R-:W-:Y:S01]  /*18f30*/  IADD3 R12, R0, c[0x0][0x198], RZ ;  /* 0x00006600000c7a10 */ /* 0x000fe20007ffe0ff */
[----:B--2---:R0:W-:Y:S01]  /*18f40*/  @P1 STG.E.U16 [R4.64], R28 ;  /* 0x0000001c04001986 */ /* 0x0041e2000c101504 */
[----:B------:R-:W-:-:S03]  /*18f50*/  ISETP.GE.AND P1, PT, R8, c[0x0][0x17c], PT ;  /* 0x00005f0008007a0c */ /* 0x000fc60003f26270 */
[----:B------:R-:W-:-:S04]  /*18f60*/  IMAD.WIDE R8, R12, 0x2, R2 ;  /* 0x000000020c087825 */ /* 0x000fc800078e0202 */
[----:B0-----:R-:W-:Y:S01]  /*18f70*/  IMAD.WIDE R4, R0, 0x2, R24 ;  /* 0x0000000200047825 */ /* 0x001fe200078e0218 */
[----:B------:R-:W-:Y:S02]  /*18f80*/  PRMT R0, R28, 0x7632, R0 ;  /* 0x000076321c007816 */ /* 0x000fe40000000000 */
[----:B------:R-:W2:Y:S04]  /*18f90*/  LDL.LU R28, [R1+0x88] ;  /* 0x00008800011c7983 */ /* 0x000ea80000300800 */
[----:B----4-:R-:W-:Y:S04]  /*18fa0*/  @P4 STG.E.U16 [R4.64], R20 ;  /* 0x0000001404004986 */ /* 0x010fe8000c101504 */
[----:B------:R0:W-:Y:S01]  /*18fb0*/  @P3 STG.E.U16 [R8.64], R0 ;  /* 0x0000000008003986 */ /* 0x0001e2000c101504 */
[----:B------:R-:W-:-:S03]  /*18fc0*/  ISETP.GE.AND P3, PT, R17, c[0x0][0x17c], PT ;  /* 0x00005f0011007a0c */ /* 0x000fc60003f66270 */
[----:B------:R-:W4:Y:S01]  /*18fd0*/  LDL.LU R17, [R1+0x78] ;  /* 0x0000780001117983 */ /* 0x000f220000300800 */
[----:B------:R-:W-:-:S04]  /*18fe0*/  IADD3 R13, R19, 0x62, RZ ;  /* 0x00000062130d7810 */ /* 0x000fc80007ffe0ff */
[----:B------:R-:W-:Y:S02]  /*18ff0*/  ISETP.GE.AND P6, PT, R13, c[0x0][0x17c], PT ;  /* 0x00005f000d007a0c */ /* 0x000fe40003fc6270 */
[----:B------:R-:W-:Y:S02]  /*19000*/  ISETP.LT.AND P0, PT, R23, c[0x0][0x178], !P0 ;  /* 0x00005e0017007a0c */ /* 0x000fe40004701270 */
[----:B------:R-:W-:Y:S02]  /*19010*/  ISETP.LT.AND P4, PT, R27, c[0x0][0x178], !P6 ;  /* 0x00005e001b007a0c */ /* 0x000fe40007781270 */
[----:B------:R-:W-:Y:S02]  /*19020*/  ISETP.LT.AND P6, PT, R23, c[0x0][0x178], !P6 ;  /* 0x00005e0017007a0c */ /* 0x000fe400077c1270 */
[C---:B0-----:R-:W-:Y:S01]  /*19030*/  IADD3 R0, R12.reuse, c[0x0][0x198], RZ ;  /* 0x000066000c007a10 */ /* 0x041fe20007ffe0ff */
[----:B------:R-:W-:Y:S01]  /*19040*/  IMAD.WIDE R4, R12, 0x2, R24 ;  /* 0x000000020c047825 */ /* 0x000fe200078e0218 */
[----:B------:R-:W-:-:S03]  /*19050*/  PRMT R16, R20, 0x7632, R16 ;  /* 0x0000763214107816 */ /* 0x000fc60000000010 */
[----:B------:R-:W-:-:S04]  /*19060*/  IMAD.WIDE R8, R0, 0x2, R2 ;  /* 0x0000000200087825 */ /* 0x000fc800078e0202 */
[----:B------:R-:W-:Y:S01]  /*19070*/  IMAD.WIDE R12, R0, 0x2, R24 ;  /* 0x00000002000c7825 */ /* 0x000fe200078e0218 */
[----:B------:R-:W-:Y:S01]  /*19080*/  @P0 STG.E.U16 [R4.64], R16 ;  /* 0x0000001004000986 */ /* 0x000fe2000c101504 */
[----:B---3--:R-:W-:-:S03]  /*19090*/  PRMT R21, R29, 0x7632, R21 ;  /* 0x000076321d157816 */ /* 0x008fc60000000015 */
[----:B----4-:R-:W-:Y:S04]  /*190a0*/  @P4 STG.E.U16 [R8.64], R17 ;  /* 0x0000001108004986 */ /* 0x010fe8000c101504 */
[----:B------:R0:W-:Y:S01]  /*190b0*/  @P6 STG.E.U16 [R12.64], R29 ;  /* 0x0000001d0c006986 */ /* 0x0001e2000c101504 */
[----:B------:R-:W-:Y:S02]  /*190c0*/  ISETP.LT.AND P4, PT, R27, c[0x0][0x178], !P5 ;  /* 0x00005e001b007a0c */ /* 0x000fe40006f81270 */
[----:B------:R-:W-:Y:S01]  /*190d0*/  ISETP.LT.AND P5, PT, R23, c[0x0][0x178], !P5 ;  /* 0x00005e0017007a0c */ /* 0x000fe20006fa1270 */
[----:B0-----:R-:W3:Y:S01]  /*190e0*/  LDL.LU R29, [R1+0xb8] ;  /* 0x0000b800011d7983 */ /* 0x001ee20000300800 */
[----:B------:R-:W-:Y:S02]  /*190f0*/  IADD3 R8, R0, c[0x0][0x198], RZ ;  /* 0x0000660000087a10 */ /* 0x000fe40007ffe0ff */
[----:B------:R-:W-:-:S02]  /*19100*/  ISETP.LT.AND P6, PT, R27, c[0x0][0x178], !P2 ;  /* 0x00005e001b007a0c */ /* 0x000fc400057c1270 */
[----:B------:R-:W-:Y:S02]  /*19110*/  ISETP.LT.AND P2, PT, R23, c[0x0][0x178], !P2 ;  /* 0x00005e0017007a0c */ /* 0x000fe40005741270 */
[C---:B------:R-:W-:Y:S01]  /*19120*/  IADD3 R0, R8.reuse, c[0x0][0x198], RZ ;  /* 0x0000660008007a10 */ /* 0x040fe20007ffe0ff */
[----:B------:R-:W-:Y:S01]  /*19130*/  IMAD.WIDE R4, R8, 0x2, R2 ;  /* 0x0000000208047825 */ /* 0x000fe200078e0202 */
[----:B------:R-:W-:-:S03]  /*19140*/  PRMT R26, R17, 0x7632, R26 ;  /* 0x00007632111a7816 */ /* 0x000fc6000000001a */
[----:B------:R-:W-:-:S04]  /*19150*/  IMAD.WIDE R8, R8, 0x2, R24 ;  /* 0x0000000208087825 */ /* 0x000fc800078e0218 */
[C---:B------:R-:W-:Y:S01]  /*19160*/  IMAD.WIDE R12, R0.reuse, 0x2, R2 ;  /* 0x00000002000c7825 */ /* 0x040fe200078e0202 */
[----:B------:R0:W-:Y:S03]  /*19170*/  @P4 STG.E.U16 [R4.64], R26 ;  /* 0x0000001a04004986 */ /* 0x0001e6000c101504 */
[----:B------:R-:W-:Y:S01]  /*19180*/  IMAD.WIDE R16, R0, 0x2, R24 ;  /* 0x0000000200107825 */ /* 0x000fe200078e0218 */
[----:B------:R-:W-:Y:S04]  /*19190*/  @P5 STG.E.U16 [R8.64], R21 ;  /* 0x0000001508005986 */ /* 0x000fe8000c101504 */
[----:B--2---:R-:W-:Y:S04]  /*191a0*/  @P6 STG.E.U16 [R12.64], R28 ;  /* 0x0000001c0c006986 */ /* 0x004fe8000c101504 */
[----:B------:R1:W-:Y:S04]  /*191b0*/  @P2 STG.E.U16 [R16.64], R6 ;  /* 0x0000000610002986 */ /* 0x0003e8000c101504 */
[----:B0-----:R-:W2:Y:S01]  /*191c0*/  LDL.LU R26, [R1+0x148] ;  /* 0x00014800011a7983 */ /* 0x001ea20000300800 */
[----:B-1----:R-:W-:-:S03]  /*191d0*/  PRMT R6, R28, 0x7632, R6 ;  /* 0x000076321c067816 */ /* 0x002fc60000000006 */
[----:B------:R-:W4:Y:S01]  /*191e0*/  LDL.LU R28, [R1+0x18] ;  /* 0x00001800011c7983 */ /* 0x000f220000300800 */
[----:B------:R-:W-:Y:S02]  /*191f0*/  ISETP.LT.AND P5, PT, R27, c[0x0][0x178], !P1 ;  /* 0x00005e001b007a0c */ /* 0x000fe40004fa1270 */
[----:B------:R-:W-:Y:S02]  /*19200*/  IADD3 R8, R0, c[0x0][0x198], RZ ;  /* 0x0000660000087a10 */ /* 0x000fe40007ffe0ff */
[----:B------:R-:W-:Y:S02]  /*19210*/  ISETP.LT.AND P1, PT, R23, c[0x0][0x178], !P1 ;  /* 0x00005e0017007a0c */ /* 0x000fe40004f21270 */
[----:B------:R-:W-:Y:S01]  /*19220*/  ISETP.LT.AND P6, PT, R27, c[0x0][0x178], !P3 ;  /* 0x00005e001b007a0c */ /* 0x000fe20005fc1270 */
[C---:B------:R-:W-:Y:S01]  /*19230*/  IMAD.WIDE R4, R8.reuse, 0x2, R2 ;  /* 0x0000000208047825 */ /* 0x040fe200078e0202 */
[C---:B------:R-:W-:Y:S02]  /*19240*/  IADD3 R12, R19.reuse, 0x69, RZ ;  /* 0x00000069130c7810 */ /* 0x040fe40007ffe0ff */
[C---:B------:R-:W-:Y:S01]  /*19250*/  IADD3 R0, R8.reuse, c[0x0][0x198], RZ ;  /* 0x0000660008007a10 */ /* 0x040fe20007ffe0ff */
[----:B------:R-:W-:Y:S01]  /*19260*/  IMAD.WIDE R8, R8, 0x2, R24 ;  /* 0x0000000208087825 */ /* 0x000fe200078e0218 */
[----:B------:R-:W-:Y:S01]  /*19270*/  PRMT R16, R6, 0x7632, R16 ;  /* 0x0000763206107816 */ /* 0x000fe20000000010 */
[----:B------:R0:W-:Y:S01]  /*19280*/  @P5 STG.E.U16 [R4.64], R6 ;  /* 0x0000000604005986 */ /* 0x0001e2000c101504 */
[----:B------:R-:W-:Y:S01]  /*19290*/  ISETP.GE.AND P2, PT, R12, c[0x0][0x17c], PT ;  /* 0x00005f000c007a0c */ /* 0x000fe20003f46270 */
[----:B------:R-:W-:Y:S01]  /*192a0*/  IMAD.WIDE R12, R0, 0x2, R2 ;  /* 0x00000002000c7825 */ /* 0x000fe200078e0202 */
[----:B------:R-:W-:-:S02]  /*192b0*/  IADD3 R20, R19, 0x67, RZ ;  /* 0x0000006713147810 */ /* 0x000fc40007ffe0ff */
[----:B------:R-:W-:Y:S01]  /*192c0*/  ISETP.LT.AND P3, PT, R23, c[0x0][0x178], !P3 ;  /* 0x00005e0017007a0c */ /* 0x000fe20005f61270 */
[----:B------:R1:W-:Y:S01]  /*192d0*/  @P1 STG.E.U16 [R8.64], R16 ;  /* 0x0000001008001986 */ /* 0x0003e2000c101504 */
[----:B------:R-:W-:Y:S02]  /*192e0*/  ISETP.GE.AND P0, PT, R20, c[0x0][0x17c], PT ;  /* 0x00005f0014007a0c */ /* 0x000fe40003f06270 */
[----:B0-----:R-:W-:-:S04]  /*192f0*/  IADD3 R6, R19, 0x6b, RZ ;  /* 0x0000006b13067810 */ /* 0x001fc80007ffe0ff */
[----:B------:R-:W-:Y:S02]  /*19300*/  ISETP.GE.AND P1, PT, R6, c[0x0][0x17c], PT ;  /* 0x00005f0006007a0c */ /* 0x000fe40003f26270 */
[----:B------:R-:W-:Y:S01]  /*19310*/  IADD3 R20, R19, 0x68, RZ ;  /* 0x0000006813147810 */ /* 0x000fe20007ffe0ff */
[C---:B------:R-:W-:Y:S01]  /*19320*/  IMAD.WIDE R4, R0.reuse, 0x2, R24 ;  /* 0x0000000200047825 */ /* 0x040fe200078e0218 */
[----:B------:R-:W-:Y:S02]  /*19330*/  IADD3 R0, R0, c[0x0][0x198], RZ ;  /* 0x0000660000007a10 */ /* 0x000fe40007ffe0ff */
[----:B------:R-:W-:-:S03]  /*19340*/  ISETP.GE.AND P4, PT, R20, c[0x0][0x17c], PT ;  /* 0x00005f0014007a0c */ /* 0x000fc60003f86270 */
[----:B-1----:R-:W-:Y:S01]  /*19350*/  IMAD.WIDE R8, R0, 0x2, R24 ;  /* 0x0000000200087825 */ /* 0x002fe200078e0218 */
[----:B---3--:R0:W-:Y:S01]  /*19360*/  @P6 STG.E.U16 [R12.64], R29 ;  /* 0x0000001d0c006986 */ /* 0x0081e2000c101504 */
[----:B------:R-:W-:Y:S02]  /*19370*/  PRMT R6, R29, 0x7632, R6 ;  /* 0x000076321d067816 */ /* 0x000fe40000000006 */
[----:B------:R-:W-:Y:S02]  /*19380*/  ISETP.LT.AND P6, PT, R27, c[0x0][0x178], !P0 ;  /* 0x00005e001b007a0c */ /* 0x000fe400047c1270 */
[----:B------:R-:W-:Y:S01]  /*19390*/  ISETP.LT.AND P0, PT, R23, c[0x0][0x178], !P0 ;  /* 0x00005e0017007a0c */ /* 0x000fe20004701270 */
[----:B0-----:R-:W3:Y:S04]  /*193a0*/  LDL.LU R29, [R1+0xf8] ;  /* 0x0000f800011d7983 */ /* 0x001ee80000300800 */
[----:B------:R0:W-:Y:S01]  /*193b0*/  @P3 STG.E.U16 [R4.64], R10 ;  /* 0x0000000a04003986 */ /* 0x0001e2000c101504 */
[----:B------:R-:W-:-:S02]  /*193c0*/  ISETP.LT.AND P3, PT, R27, c[0x0][0x178], !P4 ;  /* 0x00005e001b007a0c */ /* 0x000fc40006761270 */
[----:B------:R-:W-:Y:S01]  /*193d0*/  ISETP.LT.AND P4, PT, R23, c[0x0][0x178], !P4 ;  /* 0x00005e0017007a0c */ /* 0x000fe20006781270 */
[----:B0-----:R-:W-:Y:S01]  /*193e0*/  IMAD.WIDE R4, R0, 0x2, R2 ;  /* 0x0000000200047825 */ /* 0x001fe200078e0202 */
[----:B------:R-:W-:Y:S02]  /*193f0*/  PRMT R10, R10, 0x7632, R10 ;  /* 0x000076320a0a7816 */ /* 0x000fe4000000000a */
[----:B------:R-:W-:Y:S02]  /*19400*/  IADD3 R0, R0, c[0x0][0x198], RZ ;  /* 0x0000660000007a10 */ /* 0x000fe40007ffe0ff */
[----:B------:R0:W-:Y:S04]  /*19410*/  @P6 STG.E.U16 [R4.64], R6 ;  /* 0x0000000604006986 */ /* 0x0001e8000c101504 */
[----:B------:R1:W-:Y:S01]  /*19420*/  @P0 STG.E.U16 [R8.64], R10 ;  /* 0x0000000a08000986 */ /* 0x0003e2000c101504 */
[----:B0-----:R-:W-:-:S04]  /*19430*/  IMAD.WIDE R4, R0, 0x2, R2 ;  /* 0x0000000200047825 */ /* 0x001fc800078e0202 */
[----:B-1----:R-:W-:Y:S01]  /*19440*/  IMAD.WIDE R8, R0, 0x2, R24 ;  /* 0x0000000200087825 */ /* 0x002fe200078e0218 */
[----:B--2---:R-:W-:Y:S01]  /*19450*/  @P3 STG.E.U16 [R4.64], R26 ;  /* 0x0000001a04003986 */ /* 0x004fe2000c101504 */
[----:B----4-:R-:W-:-:S03]  /*19460*/  PRMT R10, R28, 0x7632, R10 ;  /* 0x000076321c0a7816 */ /* 0x010fc6000000000a */
[----:B------:R0:W-:Y:S04]  /*19470*/  @P4 STG.E.U16 [R8.64], R28 ;  /* 0x0000001c08004986 */ /* 0x0001e8000c101504 */
[----:B0-----:R-:W2:Y:S01]  /*19480*/  LDL.LU R28, [R1+0xe8] ;  /* 0x0000e800011c7983 */ /* 0x001ea20000300800 */
[----:B------:R-:W-:Y:S02]  /*19490*/  IADD3 R17, R19, 0x6a, RZ ;  /* 0x0000006a13117810 */ /* 0x000fe40007ffe0ff */
[----:B------:R-:W-:Y:S02]  /*194a0*/  ISETP.LT.AND P0, PT, R27, c[0x0][0x178], !P2 ;  /* 0x00005e001b007a0c */ /* 0x000fe40005701270 */
[----:B------:R-:W-:Y:S02]  /*194b0*/  ISETP.GE.AND P5, PT, R17, c[0x0][0x17c], PT ;  /* 0x00005f0011007a0c */ /* 0x000fe40003fa6270 */
[----:B------:R-:W-:-:S02]  /*194c0*/  IADD3 R6, R19, 0x6d, RZ ;  /* 0x0000006d13067810 */ /* 0x000fc40007ffe0ff */
[----:B------:R-:W-:Y:S02]  /*194d0*/  IADD3 R0, R0, c[0x0][0x198], RZ ;  /* 0x0000660000007a10 */ /* 0x000fe40007ffe0ff */
[----:B------:R-:W-:Y:S02]  /*194e0*/  ISETP.LT.AND P2, PT, R23, c[0x0][0x178], !P2 ;  /* 0x00005e0017007a0c */ /* 0x000fe40005741270 */
[----:B------:R-:W-:Y:S01]  /*194f0*/  ISETP.LT.AND P4, PT, R27, c[0x0][0x178], !P5 ;  /* 0x00005e001b007a0c */ /* 0x000fe20006f81270 */
[----:B------:R-:W-:Y:S01]  /*19500*/  IMAD.WIDE R4, R0, 0x2, R2 ;  /* 0x0000000200047825 */ /* 0x000fe200078e0202 */
[----:B------:R-:W-:Y:S02]  /*19510*/  ISETP.GE.AND P3, PT, R6, c[0x0][0x17c], PT ;  /* 0x00005f0006007a0c */ /* 0x000fe40003f66270 */
[----:B------:R-:W-:Y:S01]  /*19520*/  PRMT R6, R26, 0x7632, R6 ;  /* 0x000076321a067816 */ /* 0x000fe20000000006 */
[C---:B------:R-:W-:Y:S01]  /*19530*/  IMAD.WIDE R8, R0.reuse, 0x2, R24 ;  /* 0x0000000200087825 */ /* 0x040fe200078e0218 */
[----:B------:R-:W-:-:S03]  /*19540*/  IADD3 R0, R0, c[0x0][0x198], RZ ;  /* 0x0000660000007a10 */ /* 0x000fc60007ffe0ff */
[----:B------:R0:W-:Y:S01]  /*19550*/  @P0 STG.E.U16 [R4.64], R6 ;  /* 0x0000000604000986 */ /* 0x0001e2000c101504 */
[----:B------:R-:W-:-:S03]  /*19560*/  ISETP.LT.AND P5, PT, R23, c[0x0][0x178], !P5 ;  /* 0x00005e0017007a0c */ /* 0x000fc60006fa1270 */
[----:B------:R1:W-:Y:S01]  /*19570*/  @P2 STG.E.U16 [R8.64], R10 ;  /* 0x0000000a08002986 */ /* 0x0003e2000c101504 */
[----:B------:R-:W-:Y:S01]  /*19580*/  ISETP.LT.AND P2, PT, R27, c[0x0][0x178], !P1 ;  /* 0x00005e001b007a0c */ /* 0x000fe20004f41270 */
[----:B0-----:R-:W-:Y:S01]  /*19590*/  IMAD.WIDE R4, R0, 0x2, R2 ;  /* 0x0000000200047825 */ /* 0x001fe200078e0202 */
[----:B------:R-:W-:-:S04]  /*195a0*/  IADD3 R6, R19, 0x6e, RZ ;  /* 0x0000006e13067810 */ /* 0x000fc80007ffe0ff */
[----:B------:R-:W-:Y:S02]  /*195b0*/  ISETP.GE.AND P0, PT, R6, c[0x0][0x17c], PT ;  /* 0x00005f0006007a0c */ /* 0x000fe40003f06270 */
[----:B------:R-:W-:Y:S02]  /*195c0*/  IADD3 R6, R0, c[0x0][0x198], RZ ;  /* 0x0000660000067a10 */ /* 0x000fe40007ffe0ff */
[C---:B------:R-:W-:Y:S02]  /*195d0*/  IADD3 R12, R19.reuse, 0x6c, RZ ;  /* 0x0000006c130c7810 */ /* 0x040fe40007ffe0ff */
[----:B-1----:R-:W-:Y:S02]  /*195e0*/  IADD3 R8, R19, 0x6f, RZ ;  /* 0x0000006f13087810 */ /* 0x002fe40007ffe0ff */
[----:B------:R-:W-:Y:S02]  /*195f0*/  ISETP.GE.AND P6, PT, R12, c[0x0][0x17c], PT ;  /* 0x00005f000c007a0c */ /* 0x000fe40003fc6270 */
[----:B------:R-:W-:Y:S01]  /*19600*/  ISETP.LT.AND P1, PT, R23, c[0x0][0x178], !P1 ;  /* 0x00005e0017007a0c */ /* 0x000fe20004f21270 */
[----:B---3--:R0:W-:Y:S01]  /*19610*/  @P4 STG.E.U16 [R4.64], R29 ;  /* 0x0000001d04004986 */ /* 0x0081e2000c101504 */
[----:B------:R-:W-:Y:S01]  /*19620*/  ISETP.GE.AND P4, PT, R8, c[0x0][0x17c], PT ;  /* 0x00005f0008007a0c */ /* 0x000fe20003f86270 */
[----:B------:R-:W-:-:S04]  /*19630*/  IMAD.WIDE R8, R6, 0x2, R2 ;  /* 0x0000000206087825 */ /* 0x000fc800078e0202 */
[----:B0-----:R-:W-:Y:S01]  /*19640*/  IMAD.WIDE R4, R0, 0x2, R24 ;  /* 0x0000000200047825 */ /* 0x001fe200078e0218 */
[----:B------:R-:W-:Y:S02]  /*19650*/  PRMT R0, R29, 0x7632, R0 ;  /* 0x000076321d007816 */ /* 0x000fe40000000000 */
[----:B------:R-:W3:Y:S04]  /*19660*/  LDL.LU R29, [R1+0x68] ;  /* 0x00006800011d7983 */ /* 0x000ee80000300800 */
[----:B------:R0:W-:Y:S01]  /*19670*/  @P5 STG.E.U16 [R4.64], R14 ;  /* 0x0000000e04005986 */ /* 0x0001e2000c101504 */
[----:B------:R-:W-:-:S03]  /*19680*/  ISETP.LT.AND P5, PT, R27, c[0x0][0x178], !P6 ;  /* 0x00005e001b007a0c */ /* 0x000fc600077a1270 */
[----:B------:R1:W-:Y:S04]  /*19690*/  @P2 STG.E.U16 [R8.64], R0 ;  /* 0x0000000008002986 */ /* 0x0003e8000c101504 */
[----:B------:R-:W4:Y:S01]  /*196a0*/  LDL.LU R20, [R1+0x5c] ;  /* 0x00005c0001147983 */ /* 0x000f220000300800 */
[----:B0-----:R-:W-:Y:S01]  /*196b0*/  PRMT R14, R14, 0x7632, R14 ;  /* 0x000076320e0e7816 */ /* 0x001fe2000000000e */
[C---:B------:R-:W-:Y:S01]  /*196c0*/  IMAD.WIDE R4, R6.reuse, 0x2, R24 ;  /* 0x0000000206047825 */ /* 0x040fe200078e0218 */
[----:B-1----:R-:W-:Y:S02]  /*196d0*/  IADD3 R0, R6, c[0x0][0x198], RZ ;  /* 0x0000660006007a10 */ /* 0x002fe40007ffe0ff */
[----:B------:R-:W-:-:S03]  /*196e0*/  IADD3 R6, R19, 0x71, RZ ;  /* 0x0000007113067810 */ /* 0x000fc60007ffe0ff */
[----:B------:R-:W-:Y:S01]  /*196f0*/  IMAD.WIDE R8, R0, 0x2, R2 ;  /* 0x0000000200087825 */ /* 0x000fe200078e0202 */
[----:B------:R-:W-:Y:S01]  /*19700*/  @P1 STG.E.U16 [R4.64], R14 ;  /* 0x0000000e04001986 */ /* 0x000fe2000c101504 */
[----:B------:R-:W-:-:S03]  /*19710*/  ISETP.GE.AND P1, PT, R6, c[0x0][0x17c], PT ;  /* 0x00005f0006007a0c */ /* 0x000fc60003f26270 */
[----:B--2---:R0:W-:Y:S01]  /*19720*/  @P5 STG.E.U16 [R8.64], R28 ;  /* 0x0000001c08005986 */ /* 0x0041e2000c101504 */
[----:B------:R-:W-:-:S03]  /*19730*/  PRMT R6, R28, 0x7632, R6 ;  /* 0x000076321c067816 */ /* 0x000fc60000000006 */
[----:B0-----:R-:W2:Y:S01]  /*19740*/  LDL.LU R28, [R1+0x2c] ;  /* 0x00002c00011c7983 */ /* 0x001ea20000300800 */
[----:B------:R-:W-:Y:S01]  /*19750*/  ISETP.LT.AND P6, PT, R23, c[0x0][0x178], !P6 ;  /* 0x00005e0017007a0c */ /* 0x000fe200077c1270 */
[C---:B------:R-:W-:Y:S01]  /*19760*/  IMAD.WIDE R12, R0.reuse, 0x2, R24 ;  /* 0x00000002000c7825 */ /* 0x040fe200078e0218 */
[----:B------:R-:W-:Y:S01]  /*19770*/  ISETP.LT.AND P5, PT, R27, c[0x0][0x178], !P3 ;  /* 0x00005e001b007a0c */ /* 0x000fe20005fa1270 */
[----:B------:R-:W2:Y:S01]  /*19780*/  LDL.LU R26, [R1+0x7c] ;  /* 0x00007c00011a7983 */ /* 0x000ea20000300800 */
[----:B------:R-:W-:Y:S02]  /*19790*/  ISETP.LT.AND P3, PT, R23, c[0x0][0x178], !P3 ;  /* 0x00005e0017007a0c */ /* 0x000fe40005f61270 */
[----:B------:R-:W-:-:S07]  /*197a0*/  IADD3 R8, R0, c[0x0][0x198], RZ ;  /* 0x0000660000087a10 */ /* 0x000fce0007ffe0ff */
[----:B------:R0:W-:Y:S01]  /*197b0*/  @P6 STG.E.U16 [R12.64], R18 ;  /* 0x000000120c006986 */ /* 0x0001e2000c101504 */
[----:B------:R-:W-:Y:S02]  /*197c0*/  ISETP.LT.AND P6, PT, R27, c[0x0][0x178], !P0 ;  /* 0x00005e001b007a0c */ /* 0x000fe400047c1270 */
[----:B------:R-:W-:Y:S02]  /*197d0*/  ISETP.LT.AND P0, PT, R23, c[0x0][0x178], !P0 ;  /* 0x00005e0017007a0c */ /* 0x000fe40004701270 */
[C---:B------:R-:W-:Y:S01]  /*197e0*/  IADD3 R0, R8.reuse, c[0x0][0x198], RZ ;  /* 0x0000660008007a10 */ /* 0x040fe20007ffe0ff */
[----:B------:R-:W-:Y:S01]  /*197f0*/  IMAD.WIDE R4, R8, 0x2, R2 ;  /* 0x0000000208047825 */ /* 0x000fe200078e0202 */
[----:B------:R-:W-:-:S03]  /*19800*/  IADD3 R10, R19, 0x70, RZ ;  /* 0x00000070130a7810 */ /* 0x000fc60007ffe0ff */
[----:B------:R-:W-:Y:S01]  /*19810*/  IMAD.WIDE R8, R8, 0x2, R24 ;  /* 0x0000000208087825 */ /* 0x000fe200078e0218 */
[----:B0-----:R-:W-:-:S03]  /*19820*/  PRMT R18, R18, 0x7632, R18 ;  /* 0x0000763212127816 */ /* 0x001fc60000000012 */
[C---:B------:R-:W-:Y:S01]  /*19830*/  IMAD.WIDE R12, R0.reuse, 0x2, R2 ;  /* 0x00000002000c7825 */ /* 0x040fe200078e0202 */
[----:B------:R0:W-:Y:S03]  /*19840*/  @P5 STG.E.U16 [R4.64], R6 ;  /* 0x0000000604005986 */ /* 0x0001e6000c101504 */
[----:B------:R-:W-:Y:S01]  /*19850*/  IMAD.WIDE R16, R0, 0x2, R24 ;  /* 0x0000000200107825 */ /* 0x000fe200078e0218 */
[----:B------:R1:W-:Y:S01]  /*19860*/  @P3 STG.E.U16 [R8.64], R18 ;  /* 0x0000001208003986 */ /* 0x0003e2000c101504 */
[----:B------:R-:W-:Y:S02]  /*19870*/  ISETP.GE.AND P2, PT, R10, c[0x0][0x17c], PT ;  /* 0x00005f000a007a0c */ /* 0x000fe40003f46270 */
[----:B------:R-:W-:Y:S02]  /*19880*/  IADD3 R10, R19, 0x72, RZ ;  /* 0x00000072130a7810 */ /* 0x000fe40007ffe0ff */
[----:B------:R-:W-:-:S02]  /*19890*/  ISETP.LT.AND P3, PT, R27, c[0x0][0x178], !P2 ;  /* 0x00005e001b007a0c */ /* 0x000fc40005761270 */
[----:B------:R-:W-:Y:S02]  /*198a0*/  ISETP.GE.AND P5, PT, R10, c[0x0][0x17c], PT ;  /* 0x00005f000a007a0c */ /* 0x000fe40003fa6270 */
[----:B0-----:R-:W-:Y:S02]  /*198b0*/  IADD3 R4, R0, c[0x0][0x198], RZ ;  /* 0x0000660000047a10 */ /* 0x001fe40007ffe0ff */
[----:B------:R-:W-:Y:S02]  /*198c0*/  ISETP.LT.AND P2, PT, R23, c[0x0][0x178], !P2 ;  /* 0x00005e0017007a0c */ /* 0x000fe40005741270 */
[C---:B------:R-:W-:Y:S01]  /*198d0*/  IADD3 R6, R4.reuse, c[0x0][0x198], RZ ;  /* 0x0000660004067a10 */ /* 0x040fe20007ffe0ff */
[----:B-1----:R-:W-:-:S04]  /*198e0*/  IMAD.WIDE R8, R4, 0x2, R2 ;  /* 0x0000000204087825 */ /* 0x002fc800078e0202 */
[----:B------:R-:W-:Y:S01]  /*198f0*/  IMAD.WIDE R4, R4, 0x2, R24 ;  /* 0x0000000204047825 */ /* 0x000fe200078e0218 */
[----:B---3--:R0:W-:Y:S04]  /*19900*/  @P6 STG.E.U16 [R12.64], R29 ;  /* 0x0000001d0c006986 */ /* 0x0081e8000c101504 */
[----:B------:R1:W-:Y:S01]  /*19910*/  @P0 STG.E.U16 [R16.64], R22 ;  /* 0x0000001610000986 */ /* 0x0003e2000c101504 */
[----:B------:R-:W-:Y:S02]  /*19920*/  ISETP.LT.AND P0, PT, R27, c[0x0][0x178], !P4 ;  /* 0x00005e001b007a0c */ /* 0x000fe40006701270 */
[----:B------:R-:W-:Y:S02]  /*19930*/  ISETP.LT.AND P4, PT, R23, c[0x0][0x178], !P4 ;  /* 0x00005e0017007a0c */ /* 0x000fe40006781270 */
[----:B------:R-:W-:-:S02]  /*19940*/  PRMT R10, R29, 0x7632, R10 ;  /* 0x000076321d0a7816 */ /* 0x000fc4000000000a */
[----:B0-----:R-:W3:Y:S01]  /*19950*/  LDL.LU R29, [R1+0x3c] ;  /* 0x00003c00011d7983 */ /* 0x001ee20000300800 */
[----:B-1----:R-:W-:-:S06]  /*19960*/  PRMT R22, R22, 0x7632, R22 ;  /* 0x0000763216167816 */ /* 0x002fcc0000000016 */
[----:B------:R0:W-:Y:S04]  /*19970*/  @P0 STG.E.U16 [R8.64], R10 ;  /* 0x0000000a08000986 */ /* 0x0001e8000c101504 */
[----:B------:R1:W-:Y:S01]  /*19980*/  @P4 STG.E.U16 [R4.64], R22 ;  /* 0x0000001604004986 */ /* 0x0003e2000c101504 */
[----:B0-----:R-:W-:-:S04]  /*19990*/  IMAD.WIDE R8, R6, 0x2, R2 ;  /* 0x0000000206087825 */ /* 0x001fc800078e0202 */
[----:B-1----:R-:W-:Y:S01]  /*199a0*/  IMAD.WIDE R4, R6, 0x2, R24 ;  /* 0x0000000206047825 */ /* 0x002fe200078e0218 */
[----:B----4-:R-:W-:Y:S01]  /*199b0*/  @P3 STG.E.U16 [R8.64], R20 ;  /* 0x0000001408003986 */ /* 0x010fe2000c101504 */
[----:B--2---:R-:W-:-:S03]  /*199c0*/  PRMT R10, R28, 0x7632, R10 ;  /* 0x000076321c0a7816 */ /* 0x004fc6000000000a */
[----:B------:R0:W-:Y:S04]  /*199d0*/  @P2 STG.E.U16 [R4.64], R28 ;  /* 0x0000001c04002986 */ /* 0x0001e8000c101504 */
[----:B0-----:R-:W2:Y:S01]  /*199e0*/  LDL.LU R28, [R1+0x8c] ;  /* 0x00008c00011c7983 */ /* 0x001ea20000300800 */
[----:B------:R-:W-:Y:S02]  /*199f0*/  ISETP.LT.AND P3, PT, R27, c[0x0][0x178], !P1 ;  /* 0x00005e001b007a0c */ /* 0x000fe40004f61270 */
[----:B------:R-:W-:Y:S02]  /*19a00*/  ISETP.LT.AND P1, PT, R23, c[0x0][0x178], !P1 ;  /* 0x00005e0017007a0c */ /* 0x000fe40004f21270 */
[C---:B------:R-:W-:Y:S02]  /*19a10*/  IADD3 R12, R19.reuse, 0x73, RZ ;  /* 0x00000073130c7810 */ /* 0x040fe40007ffe0ff */
[----:B------:R-:W-:-:S02]  /*19a20*/  IADD3 R0, R19, 0x74, RZ ;  /* 0x0000007413007810 */ /* 0x000fc40007ffe0ff */
[----:B------:R-:W-:Y:S02]  /*19a30*/  IADD3 R13, R6, c[0x0][0x198], RZ ;  /* 0x00006600060d7a10 */ /* 0x000fe40007ffe0ff */
[----:B------:R-:W-:Y:S02]  /*19a40*/  ISETP.LT.AND P4, PT, R27, c[0x0][0x178], !P5 ;  /* 0x00005e001b007a0c */ /* 0x000fe40006f81270 */
[----:B------:R-:W-:Y:S01]  /*19a50*/  ISETP.LT.AND P5, PT, R23, c[0x0][0x178], !P5 ;  /* 0x00005e0017007a0c */ /* 0x000fe20006fa1270 */
[C---:B------:R-:W-:Y:S01]  /*19a60*/  IMAD.WIDE R4, R13.reuse, 0x2, R2 ;  /* 0x000000020d047825 */ /* 0x040fe200078e0202 */
[----:B------:R-:W-:Y:S02]  /*19a70*/  ISETP.GE.AND P6, PT, R12, c[0x0][0x17c], PT ;  /* 0x00005f000c007a0c */ /* 0x000fe40003fc6270 */
[----:B------:R-:W-:Y:S01]  /*19a80*/  ISETP.GE.AND P0, PT, R0, c[0x0][0x17c], PT ;  /* 0x00005f0000007a0c */ /* 0x000fe20003f06270 */
[----:B------:R-:W-:Y:S01]  /*19a90*/  IMAD.WIDE R8, R13, 0x2, R24 ;  /* 0x000000020d087825 */ /* 0x000fe200078e0218 */
[----:B------:R-:W-:-:S02]  /*19aa0*/  PRMT R0, R20, 0x7632, R0 ;  /* 0x0000763214007816 */ /* 0x000fc40000000000 */
[----:B------:R-:W-:Y:S02]  /*19ab0*/  IADD3 R12, R19, 0x75, RZ ;  /* 0x00000075130c7810 */ /* 0x000fe40007ffe0ff */
[----:B------:R-:W-:Y:S01]  /*19ac0*/  IADD3 R6, R13, c[0x0][0x198], RZ ;  /* 0x000066000d067a10 */ /* 0x000fe20007ffe0ff */
[----:B------:R0:W-:Y:S01]  /*19ad0*/  @P3 STG.E.U16 [R4.64], R0 ;  /* 0x0000000004003986 */ /* 0x0001e2000c101504 */
[----:B------:R-:W-:-:S03]  /*19ae0*/  ISETP.GE.AND P2, PT, R12, c[0x0][0x17c], PT ;  /* 0x00005f000c007a0c */ /* 0x000fc60003f46270 */
[C---:B------:R-:W-:Y:S01]  /*19af0*/  IMAD.WIDE R12, R6.reuse, 0x2, R2 ;  /* 0x00000002060c7825 */ /* 0x040fe200078e0202 */
[----:B------:R1:W-:Y:S01]  /*19b00*/  @P1 STG.E.U16 [R8.64], R10 ;  /* 0x0000000a08001986 */ /* 0x0003e2000c101504 */
[----:B------:R-:W-:Y:S02]  /*19b10*/  ISETP.LT.AND P1, PT, R27, c[0x0][0x178], !P6 ;  /* 0x00005e001b007a0c */ /* 0x000fe40007721270 */
[C---:B------:R-:W-:Y:S01]  /*19b20*/  IADD3 R17, R6.reuse, c[0x0][0x198], RZ ;  /* 0x0000660006117a10 */ /* 0x040fe20007ffe0ff */
[----:B0-----:R-:W-:Y:S01]  /*19b30*/  IMAD.WIDE R4, R6, 0x2, R24 ;  /* 0x0000000206047825 */ /* 0x001fe200078e0218 */
[----:B------:R-:W-:Y:S01]  /*19b40*/  @P4 STG.E.U16 [R12.64], R26 ;  /* 0x0000001a0c004986 */ /* 0x000fe2000c101504 */
[----:B------:R-:W-:Y:S02]  /*19b50*/  ISETP.LT.AND P6, PT, R23, c[0x0][0x178], !P6 ;  /* 0x00005e0017007a0c */ /* 0x000fe400077c1270 */
[----:B------:R-:W-:Y:S01]  /*19b60*/  ISETP.LT.AND P4, PT, R27, c[0x0][0x178], !P0 ;  /* 0x00005e001b007a0c */ /* 0x000fe20004781270 */
[----:B-1----:R-:W-:Y:S01]  /*19b70*/  IMAD.WIDE R8, R17, 0x2, R2 ;  /* 0x0000000211087825 */ /* 0x002fe200078e0202 */
[----:B------:R-:W-:-:S02]  /*19b80*/  PRMT R0, R26, 0x7632, R0 ;  /* 0x000076321a007816 */ /* 0x000fc40000000000 */
[----:B------:R-:W-:Y:S02]  /*19b90*/  IADD3 R6, R17, c[0x0][0x198], RZ ;  /* 0x0000660011067a10 */ /* 0x000fe40007ffe0ff */
[----:B---3--:R-:W-:Y:S01]  /*19ba0*/  PRMT R10, R29, 0x7632, R10 ;  /* 0x000076321d0a7816 */ /* 0x008fe2000000000a */
[----:B------:R0:W-:Y:S04]  /*19bb0*/  @P5 STG.E.U16 [R4.64], R29 ;  /* 0x0000001d04005986 */ /* 0x0001e8000c101504 */
[----:B------:R1:W-:Y:S04]  /*19bc0*/  @P1 STG.E.U16 [R8.64], R0 ;  /* 0x0000000008001986 */ /* 0x0003e8000c101504 */
[----:B0-----:R-:W3:Y:S01]  /*19bd0*/  LDL.LU R29, [R1+0xbc] ;  /* 0x0000bc00011d7983 */ /* 0x001ee20000300800 */
[----:B------:R-:W-:-:S04]  /*19be0*/  IMAD.WIDE R4, R17, 0x2, R24 ;  /* 0x0000000211047825 */ /* 0x000fc800078e0218 */
[----:B-1----:R-:W-:Y:S01]  /*19bf0*/  IMAD.WIDE R8, R6, 0x2, R2 ;  /* 0x0000000206087825 */ /* 0x002fe200078e0202 */
[----:B------:R-:W-:Y:S04]  /*19c00*/  @P6 STG.E.U16 [R4.64], R10 ;  /* 0x0000000a04006986 */ /* 0x000fe8000c101504 */
[----:B--2---:R0:W-:Y:S02]  /*19c10*/  @P4 STG.E.U16 [R8.64], R28 ;  /* 0x0000001c08004986 */ /* 0x0041e4000c101504 */
[----:B0-----:R-:W-:Y:S02]  /*19c20*/  PRMT R9, R28, 0x7632, R9 ;  /* 0x000076321c097816 */ /* 0x001fe40000000009 */
[----:B------:R-:W2:Y:S01]  /*19c30*/  LDL.LU R28, [R1+0x14c] ;  /* 0x00014c00011c7983 */ /* 0x000ea20000300800 */
[----:B------:R-:W-:-:S02]  /*19c40*/  ISETP.LT.AND P0, PT, R23, c[0x0][0x178], !P0 ;  /* 0x00005e0017007a0c */ /* 0x000fc40004701270 */
[----:B------:R-:W-:Y:S01]  /*19c50*/  IADD3 R14, R19, 0x76, RZ ;  /* 0x00000076130e7810 */ /* 0x000fe20007ffe0ff */
[----:B------:R-:W-:Y:S01]  /*19c60*/  IMAD.WIDE R4, R6, 0x2, R24 ;  /* 0x0000000206047825 */ /* 0x000fe200078e0218 */
[----:B------:R-:W-:Y:S01]  /*19c70*/  ISETP.LT.AND P6, PT, R27, c[0x0][0x178], !P2 ;  /* 0x00005e001b007a0c */ /* 0x000fe200057c1270 */
[----:B------:R-:W4:Y:S01]  /*19c80*/  LDL.LU R26, [R1+0x1c] ;  /* 0x00001c00011a7983 */ /* 0x000f220000300800 */
[----:B------:R-:W-:Y:S02]  /*19c90*/  ISETP.GE.AND P3, PT, R14, c[0x0][0x17c], PT ;  /* 0x00005f000e007a0c */ /* 0x000fe40003f66270 */
[----:B------:R-:W-:Y:S02]  /*19ca0*/  IADD3 R17, R6, c[0x0][0x198], RZ ;  /* 0x0000660006117a10 */ /* 0x000fe40007ffe0ff */
[----:B------:R-:W-:-:S03]  /*19cb0*/  ISETP.LT.AND P2, PT, R23, c[0x0][0x178], !P2 ;  /* 0x00005e0017007a0c */ /* 0x000fc60005741270 */
[----:B------:R0:W-:Y:S01]  /*19cc0*/  @P0 STG.E.U16 [R4.64], R7 ;  /* 0x0000000704000986 */ /* 0x0001e2000c101504 */
[----:B------:R-:W-:Y:S02]  /*19cd0*/  ISETP.LT.AND P0, PT, R27, c[0x0][0x178], !P3 ;  /* 0x00005e001b007a0c */ /* 0x000fe40005f01270 */
[----:B------:R-:W-:Y:S02]  /*19ce0*/  ISETP.LT.AND P3, PT, R23, c[0x0][0x178], !P3 ;  /* 0x00005e0017007a0c */ /* 0x000fe40005f61270 */
[----:B------:R-:W-:Y:S02]  /*19cf0*/  IADD3 R13, R17, c[0x0][0x198], RZ ;  /* 0x00006600110d7a10 */ /* 0x000fe40007ffe0ff */
[----:B------:R-:W-:Y:S01]  /*19d00*/  IADD3 R8, R19, 0x7a, RZ ;  /* 0x0000007a13087810 */ /* 0x000fe20007ffe0ff */
[----:B0-----:R-:W-:Y:S01]  /*19d10*/  IMAD.WIDE R4, R17, 0x2, R2 ;  /* 0x0000000211047825 */ /* 0x001fe200078e0202 */
[----:B------:R-:W-:Y:S02]  /*19d20*/  IADD3 R16, R19, 0x77, RZ ;  /* 0x0000007713107810 */ /* 0x000fe40007ffe0ff */
[----:B------:R-:W-:-:S02]  /*19d30*/  PRMT R0, R7, 0x7632, R0 ;  /* 0x0000763207007816 */ /* 0x000fc40000000000 */
[----:B------:R0:W-:Y:S01]  /*19d40*/  @P6 STG.E.U16 [R4.64], R9 ;  /* 0x0000000904006986 */ /* 0x0001e2000c101504 */
[----:B------:R-:W-:Y:S01]  /*19d50*/  IADD3 R14, R19, 0x78, RZ ;  /* 0x00000078130e7810 */ /* 0x000fe20007ffe0ff */
[----:B------:R-:W-:Y:S01]  /*19d60*/  IMAD.WIDE R6, R13, 0x2, R2 ;  /* 0x000000020d067825 */ /* 0x000fe200078e0202 */
[----:B------:R-:W-:Y:S02]  /*19d70*/  ISETP.GE.AND P6, PT, R8, c[0x0][0x17c], PT ;  /* 0x00005f0008007a0c */ /* 0x000fe40003fc6270 */
[----:B------:R-:W-:Y:S02]  /*19d80*/  ISETP.GE.AND P5, PT, R16, c[0x0][0x17c], PT ;  /* 0x00005f0010007a0c */ /* 0x000fe40003fa6270 */
[----:B------:R-:W-:Y:S01]  /*19d90*/  IADD3 R12, R19, 0x79, RZ ;  /* 0x00000079130c7810 */ /* 0x000fe20007ffe0ff */
[----:B0-----:R-:W-:Y:S01]  /*19da0*/  IMAD.WIDE R4, R17, 0x2, R24 ;  /* 0x0000000211047825 */ /* 0x001fe200078e0218 */
[----:B------:R-:W-:-:S03]  /*19db0*/  ISETP.GE.AND P1, PT, R14, c[0x0][0x17c], PT ;  /* 0x00005f000e007a0c */ /* 0x000fc60003f26270 */
[C---:B------:R-:W-:Y:S01]  /*19dc0*/  IMAD.WIDE R8, R13.reuse, 0x2, R24 ;  /* 0x000000020d087825 */ /* 0x040fe200078e0218 */
[----:B------:R0:W-:Y:S01]  /*19dd0*/  @P2 STG.E.U16 [R4.64], R0 ;  /* 0x0000000004002986 */ /* 0x0001e2000c101504 */
[----:B------:R-:W-:Y:S02]  /*19de0*/  ISETP.GE.AND P4, PT, R12, c[0x0][0x17c], PT ;  /* 0x00005f000c007a0c */ /* 0x000fe40003f86270 */
[----:B------:R-:W-:-:S04]  /*19df0*/  IADD3 R13, R13, c[0x0][0x198], RZ ;  /* 0x000066000d0d7a10 */ /* 0x000fc80007ffe0ff */
[----:B------:R-:W-:Y:S02]  /*19e00*/  IADD3 R17, R13, c[0x0][0x198], RZ ;  /* 0x000066000d117a10 */ /* 0x000fe40007ffe0ff */
[----:B------:R-:W-:Y:S01]  /*19e10*/  PRMT R14, R11, 0x7632, R14 ;  /* 0x000076320b0e7816 */ /* 0x000fe2000000000e */
[----:B0-----:R-:W-:Y:S01]  /*19e20*/  IMAD.WIDE R4, R13, 0x2, R2 ;  /* 0x000000020d047825 */ /* 0x001fe200078e0202 */
[----:B------:R-:W-:Y:S01]  /*19e30*/  IADD3 R0, R19, 0x7c, RZ ;  /* 0x0000007c13007810 */ /* 0x000fe20007ffe0ff */
[----:B---3--:R0:W-:Y:S01]  /*19e40*/  @P0 STG.E.U16 [R6.64], R29 ;  /* 0x0000001d06000986 */ /* 0x0081e2000c101504 */
[----:B------:R-:W-:Y:S02]  /*19e50*/  ISETP.LT.AND P0, PT, R27, c[0x0][0x178], !P5 ;  /* 0x00005e001b007a0c */ /* 0x000fe40006f01270 */
[----:B------:R-:W-:Y:S01]  /*19e60*/  ISETP.LT.AND P5, PT, R23, c[0x0][0x178], !P5 ;  /* 0x00005e0017007a0c */ /* 0x000fe20006fa1270 */
[----:B------:R1:W-:Y:S01]  /*19e70*/  @P3 STG.E.U16 [R8.64], R11 ;  /* 0x0000000b08003986 */ /* 0x0003e2000c101504 */
[----:B------:R-:W-:-:S02]  /*19e80*/  PRMT R12, R29, 0x7632, R12 ;  /* 0x000076321d0c7816 */ /* 0x000fc4000000000c */
[----:B------:R-:W-:Y:S01]  /*19e90*/  ISETP.LT.AND P3, PT, R27, c[0x0][0x178], !P1 ;  /* 0x00005e001b007a0c */ /* 0x000fe20004f61270 */
[----:B0-----:R-:W3:Y:S01]  /*19ea0*/  LDL.LU R29, [R1+0xfc] ;  /* 0x0000fc00011d7983 */ /* 0x001ee20000300800 */
[----:B------:R-:W-:-:S04]  /*19eb0*/  IMAD.WIDE R6, R13, 0x2, R24 ;  /* 0x000000020d067825 */ /* 0x000fc800078e0218 */
[----:B-1----:R-:W-:Y:S01]  /*19ec0*/  IMAD.WIDE R8, R17, 0x2, R2 ;  /* 0x0000000211087825 */ /* 0x002fe200078e0202 */
[----:B------:R-:W-:Y:S01]  /*19ed0*/  @P0 STG.E.U16 [R4.64], R12 ;  /* 0x0000000c04000986 */ /* 0x000fe2000c101504 */
[----:B------:R-:W-:-:S03]  /*19ee0*/  ISETP.GE.AND P0, PT, R0, c[0x0][0x17c], PT ;  /* 0x00005f0000007a0c */ /* 0x000fc60003f06270 */
[----:B------:R-:W-:Y:S01]  /*19ef0*/  @P5 STG.E.U16 [R6.64], R14 ;  /* 0x0000000e06005986 */ /* 0x000fe2000c101504 */
[----:B--2---:R-:W-:-:S03]  /*19f00*/  PRMT R0, R28, 0x7632, R0 ;  /* 0x000076321c007816 */ /* 0x004fc60000000000 */
[----:B------:R0:W-:Y:S04]  /*19f10*/  @P3 STG.E.U16 [R8.64], R28 ;  /* 0x0000001c08003986 */ /* 0x0001e8000c101504 */
[----:B0-----:R-:W2:Y:S01]  /*19f20*/  LDL.LU R28, [R1+0xec] ;  /* 0x0000ec00011c7983 */ /* 0x001ea20000300800 */
[----:B------:R-:W-:Y:S02]  /*19f30*/  IADD3 R10, R19, 0x7b, RZ ;  /* 0x0000007b130a7810 */ /* 0x000fe40007ffe0ff */
[----:B------:R-:W-:Y:S02]  /*19f40*/  ISETP.LT.AND P1, PT, R23, c[0x0][0x178], !P1 ;  /* 0x00005e0017007a0c */ /* 0x000fe40004f21270 */
[----:B------:R-:W-:Y:S01]  /*19f50*/  ISETP.GE.AND P2, PT, R10, c[0x0][0x17c], PT ;  /* 0x00005f000a007a0c */ /* 0x000fe20003f46270 */
[----:B------:R-:W-:Y:S01]  /*19f60*/  IMAD.WIDE R10, R17, 0x2, R24 ;  /* 0x00000002110a7825 */ /* 0x000fe200078e0218 */
[----:B------:R-:W-:-:S02]  /*19f70*/  ISETP.LT.AND P3, PT, R27, c[0x0][0x178], !P4 ;  /* 0x00005e001b007a0c */ /* 0x000fc40006761270 */
[----:B------:R-:W-:Y:S02]  /*19f80*/  ISETP.LT.AND P4, PT, R23, c[0x0][0x178], !P4 ;  /* 0x00005e0017007a0c */ /* 0x000fe40006781270 */
[----:B------:R-:W-:Y:S02]  /*19f90*/  IADD3 R17, R17, c[0x0][0x198], RZ ;  /* 0x0000660011117a10 */ /* 0x000fe40007ffe0ff */
[----:B------:R-:W-:Y:S02]  /*19fa0*/  ISETP.LT.AND P5, PT, R27, c[0x0][0x178], !P6 ;  /* 0x00005e001b007a0c */ /* 0x000fe400077a1270 */
[C---:B------:R-:W-:Y:S01]  /*19fb0*/  IADD3 R21, R17.reuse, c[0x0][0x198], RZ ;  /* 0x0000660011157a10 */ /* 0x040fe20007ffe0ff */
[----:B------:R-:W-:Y:S01]  /*19fc0*/  IMAD.WIDE R4, R17, 0x2, R2 ;  /* 0x0000000211047825 */ /* 0x000fe200078e0202 */
[----:B----4-:R-:W-:-:S03]  /*19fd0*/  PRMT R16, R26, 0x7632, R16 ;  /* 0x000076321a107816 */ /* 0x010fc60000000010 */
[----:B------:R-:W-:Y:S01]  /*19fe0*/  IMAD.WIDE R6, R17, 0x2, R24 ;  /* 0x0000000211067825 */ /* 0x000fe200078e0218 */
[----:B------:R0:W-:Y:S01]  /*19ff0*/  @P1 STG.E.U16 [R10.64], R26 ;  /* 0x0000001a0a001986 */ /* 0x0001e2000c101504 */
[----:B------:R-:W-:Y:S02]  /*1a000*/  ISETP.LT.AND P6, PT, R23, c[0x0][0x178], !P6 ;  /* 0x00005e0017007a0c */ /* 0x000fe400077c1270 */
[----:B------:R-:W-:Y:S01]  /*1a010*/  IMAD.WIDE R8, R21, 0x2, R2 ;  /* 0x0000000215087825 */ /* 0x000fe200078e0202 */
[----:B------:R1:W-:Y:S01]  /*1a020*/  @P3 STG.E.U16 [R4.64], R0 ;  /* 0x0000000004003986 */ /* 0x0003e2000c101504 */
[----:B------:R-:W-:-:S03]  /*1a030*/  IADD3 R13, R19, 0x7d, RZ ;  /* 0x0000007d130d7810 */ /* 0x000fc60007ffe0ff */
[----:B------:R4:W-:Y:S01]  /*1a040*/  @P4 STG.E.U16 [R6.64], R16 ;  /* 0x0000001006004986 */ /* 0x0009e2000c101504 */
[----:B------:R-:W-:Y:S02]  /*1a050*/  ISETP.LT.AND P4, PT, R27, c[0x0][0x178], !P2 ;  /* 0x00005e001b007a0c */ /* 0x000fe40005781270 */
[----:B------:R-:W-:Y:S02]  /*1a060*/  ISETP.LT.AND P2, PT, R23, c[0x0][0x178], !P2 ;  /* 0x00005e0017007a0c */ /* 0x000fe40005741270 */
[----:B0-----:R-:W-:Y:S02]  /*1a070*/  IADD3 R11, R21, c[0x0][0x198], RZ ;  /* 0x00006600150b7a10 */ /* 0x001fe40007ffe0ff */
[----:B------:R-:W-:Y:S02]  /*1a080*/  IADD3 R12, R19, 0x7e, RZ ;  /* 0x0000007e130c7810 */ /* 0x000fe40007ffe0ff */
[----:B------:R-:W-:Y:S01]  /*1a090*/  ISETP.GE.AND P1, PT, R13, c[0x0][0x17c], PT ;  /* 0x00005f000d007a0c */ /* 0x000fe20003f26270 */
[----:B-1----:R-:W-:Y:S01]  /*1a0a0*/  IMAD.WIDE R4, R21, 0x2, R24 ;  /* 0x0000000215047825 */ /* 0x002fe200078e0218 */
[----:B------:R-:W-:-:S02]  /*1a0b0*/  IADD3 R13, R11, c[0x0][0x198], RZ ;  /* 0x000066000b0d7a10 */ /* 0x000fc40007ffe0ff */
[----:B------:R-:W-:Y:S01]  /*1a0c0*/  ISETP.GE.AND P3, PT, R12, c[0x0][0x17c], PT ;  /* 0x00005f000c007a0c */ /* 0x000fe20003f66270 */
[----:B----4-:R-:W-:Y:S01]  /*1a0d0*/  IMAD.WIDE R6, R11, 0x2, R2 ;  /* 0x000000020b067825 */ /* 0x010fe200078e0202 */
[----:B------:R-:W-:Y:S02]  /*1a0e0*/  IADD3 R12, R19, 0x7f, RZ ;  /* 0x0000007f130c7810 */ /* 0x000fe40007ffe0ff */
[----:B------:R-:W-:Y:S01]  /*1a0f0*/  PRMT R0, R15, 0x7632, R0 ;  /* 0x000076320f007816 */ /* 0x000fe20000000000 */
[----:B------:R-:W3:Y:S04]  /*1a100*/  LDL.LU R19, [R1+0x88c] ;  /* 0x00088c0001137983 */ /* 0x000ee80000300800 */
[----:B---3--:R0:W-:Y:S01]  /*1a110*/  @P5 STG.E.U16 [R8.64], R29 ;  /* 0x0000001d08005986 */ /* 0x0081e2000c101504 */
[----:B------:R-:W-:-:S02]  /*1a120*/  ISETP.LT.AND P5, PT, R27, c[0x0][0x178], !P0 ;  /* 0x00005e001b007a0c */ /* 0x000fc400047a1270 */
[----:B------:R-:W-:Y:S01]  /*1a130*/  PRMT R14, R29, 0x7632, R14 ;  /* 0x000076321d0e7816 */ /* 0x000fe2000000000e */
[----:B------:R1:W-:Y:S01]  /*1a140*/  @P6 STG.E.U16 [R4.64], R15 ;  /* 0x0000000f04006986 */ /* 0x0003e2000c101504 */
[----:B------:R-:W-:-:S03]  /*1a150*/  ISETP.GE.AND P6, PT, R12, c[0x0][0x17c], PT ;  /* 0x00005f000c007a0c */ /* 0x000fc60003fc6270 */
[----:B------:R3:W-:Y:S01]  /*1a160*/  @P4 STG.E.U16 [R6.64], R14 ;  /* 0x0000000e06004986 */ /* 0x0007e2000c101504 */
[----:B0-----:R-:W-:-:S03]  /*1a170*/  IMAD.WIDE R8, R11, 0x2, R24 ;  /* 0x000000020b087825 */ /* 0x001fc600078e0218 */
[----:B------:R-:W4:Y:S01]  /*1a180*/  LDL.LU R29, [R1+0x6c] ;  /* 0x00006c00011d7983 */ /* 0x000f220000300800 */
[----:B------:R-:W-:-:S03]  /*1a190*/  IMAD.WIDE R10, R13, 0x2, R2 ;  /* 0x000000020d0a7825 */ /* 0x000fc600078e0202 */
[----:B------:R0:W-:Y:S01]  /*1a1a0*/  @P2 STG.E.U16 [R8.64], R0 ;  /* 0x0000000008002986 */ /* 0x0001e2000c101504 */
[C---:B------:R-:W-:Y:S02]  /*1a1b0*/  ISETP.LT.AND P4, PT, R27.reuse, c[0x0][0x178], !P3 ;  /* 0x00005e001b007a0c */ /* 0x040fe40005f81270 */
[----:B------:R-:W-:Y:S02]  /*1a1c0*/  ISETP.LT.AND P2, PT, R27, c[0x0][0x178], !P6 ;  /* 0x00005e001b007a0c */ /* 0x000fe40007741270 */
[C---:B------:R-:W-:Y:S02]  /*1a1d0*/  ISETP.LT.AND P0, PT, R23.reuse, c[0x0][0x178], !P0 ;  /* 0x00005e0017007a0c */ /* 0x040fe40004701270 */
[C---:B------:R-:W-:Y:S02]  /*1a1e0*/  ISETP.LT.AND P3, PT, R23.reuse, c[0x0][0x178], !P3 ;  /* 0x00005e0017007a0c */ /* 0x040fe40005f61270 */
[----:B------:R-:W-:Y:S01]  /*1a1f0*/  ISETP.LT.AND P6, PT, R23, c[0x0][0x178], !P6 ;  /* 0x00005e0017007a0c */ /* 0x000fe200077c1270 */
[----:B--2---:R2:W-:Y:S01]  /*1a200*/  @P5 STG.E.U16 [R10.64], R28 ;  /* 0x0000001c0a005986 */ /* 0x0045e2000c101504 */
[----:B------:R-:W-:-:S02]  /*1a210*/  ISETP.LT.AND P5, PT, R27, c[0x0][0x178], !P1 ;  /* 0x00005e001b007a0c */ /* 0x000fc40004fa1270 */
[----:B------:R-:W-:Y:S02]  /*1a220*/  ISETP.LT.AND P1, PT, R23, c[0x0][0x178], !P1 ;  /* 0x00005e0017007a0c */ /* 0x000fe40004f21270 */
[----:B------:R-:W4:Y:S01]  /*1a230*/  LDL.LU R23, [R1+0x888] ;  /* 0x0008880001177983 */ /* 0x000f220000300800 */
[C---:B------:R-:W-:Y:S01]  /*1a240*/  IADD3 R17, R13.reuse, c[0x0][0x198], RZ ;  /* 0x000066000d117a10 */ /* 0x040fe20007ffe0ff */
[----:B-1----:R-:W-:-:S03]  /*1a250*/  IMAD.WIDE R4, R13, 0x2, R24 ;  /* 0x000000020d047825 */ /* 0x002fc600078e0218 */
[C---:B------:R-:W-:Y:S01]  /*1a260*/  IADD3 R15, R17.reuse, c[0x0][0x198], RZ ;  /* 0x00006600110f7a10 */ /* 0x040fe20007ffe0ff */
[----:B---3--:R-:W-:Y:S01]  /*1a270*/  IMAD.WIDE R6, R17, 0x2, R2 ;  /* 0x0000000211067825 */ /* 0x008fe200078e0202 */
[----:B0-----:R-:W-:Y:S02]  /*1a280*/  PRMT R0, R28, 0x7632, R0 ;  /* 0x000076321c007816 */ /* 0x001fe40000000000 */
[----:B------:R-:W-:Y:S01]  /*1a290*/  IADD3 R21, R15, c[0x0][0x198], RZ ;  /* 0x000066000f157a10 */ /* 0x000fe20007ffe0ff */
[----:B------:R-:W-:-:S04]  /*1a2a0*/  IMAD.WIDE R8, R17, 0x2, R24 ;  /* 0x0000000211087825 */ /* 0x000fc800078e0218 */
[----:B--2---:R-:W-:-:S04]  /*1a2b0*/  IMAD.WIDE R10, R15, 0x2, R2 ;  /* 0x000000020f0a7825 */ /* 0x004fc800078e0202 */
[----:B------:R-:W-:-:S04]  /*1a2c0*/  IMAD.WIDE R12, R15, 0x2, R24 ;  /* 0x000000020f0c7825 */ /* 0x000fc800078e0218 */
[----:B------:R-:W-:-:S04]  /*1a2d0*/  IMAD.WIDE R2, R21, 0x2, R2 ;  /* 0x0000000215027825 */ /* 0x000fc800078e0202 */
[----:B------:R-:W-:Y:S01]  /*1a2e0*/  IMAD.WIDE R24, R21, 0x2, R24 ;  /* 0x0000000215187825 */ /* 0x000fe200078e0218 */
[----:B------:R-:W-:Y:S01]  /*1a2f0*/  PRMT R14, R19, 0x7632, R14 ;  /* 0x00007632130e7816 */ /* 0x000fe2000000000e */
[----:B------:R4:W-:Y:S04]  /*1a300*/  @P0 STG.E.U16 [R4.64], R19 ;  /* 0x0000001304000986 */ /* 0x0009e8000c101504 */
[----:B------:R0:W-:Y:S04]  /*1a310*/  @P5 STG.E.U16 [R6.64], R0 ;  /* 0x0000000006005986 */ /* 0x0001e8000c101504 */
[----:B------:R0:W-:Y:S01]  /*1a320*/  @P1 STG.E.U16 [R8.64], R14 ;  /* 0x0000000e08001986 */ /* 0x0001e2000c101504 */
[----:B----4-:R-:W-:-:S03]  /*1a330*/  PRMT R5, R29, 0x7632, R5 ;  /* 0x000076321d057816 */ /* 0x010fc60000000005 */
[----:B------:R0:W-:Y:S04]  /*1a340*/  @P4 STG.E.U16 [R10.64], R29 ;  /* 0x0000001d0a004986 */ /* 0x0001e8000c101504 */
[----:B------:R0:W-:Y:S04]  /*1a350*/  @P3 STG.E.U16 [R12.64], R23 ;  /* 0x000000170c003986 */ /* 0x0001e8000c101504 */
[----:B------:R0:W-:Y:S01]  /*1a360*/  @P2 STG.E.U16 [R2.64], R5 ;  /* 0x0000000502002986 */ /* 0x0001e2000c101504 */
[----:B------:R-:W-:Y:S05]  /*1a370*/  @!P6 EXIT ;  /* 0x000000000000e94d */ /* 0x000fea0003800000 */
[----:B0-----:R-:W-:-:S05]  /*1a380*/  PRMT R12, R23, 0x7632, R12 ;  /* 0x00007632170c7816 */ /* 0x001fca000000000c */
[----:B------:R-:W-:Y:S01]  /*1a390*/  STG.E.U16 [R24.64], R12 ;  /* 0x0000000c18007986 */ /* 0x000fe2000c101504 */
[----:B------:R-:W-:Y:S05]  /*1a3a0*/  EXIT ;  /* 0x000000000000794d */ /* 0x000fea0003800000 */
.L_x_3:
[----:B------:R-:W-:-:S00]  /*1a3b0*/  BRA `(.L_x_3) ;  /* 0xfffffff000007947 */ /* 0x000fc0000383ffff */
[----:B------:R-:W-:-:S00]  /*1a3c0*/  NOP ;  /* 0x0000000000007918 */ /* 0x000fc00000000000 */
        /* <DEDUP_REMOVED lines=11> */
.L_x_4:


//--------------------- .nv.shared.matmul_kernel  --------------------------
	.section	.nv.shared.matmul_kernel,"aw",@nobits
	.sectionflags	@""
	.align	16
